def attn_fwd(
    Q,
    K,
    V,
    Out,
    Lse,
    sm_scale,
    stride_qz,
    stride_qh,
    stride_qm,
    stride_qk,
    stride_kz,
    stride_kh,
    stride_kn,
    stride_kk,
    stride_vz,
    stride_vh,
    stride_vn,
    stride_vk,
    stride_oz,
    stride_oh,
    stride_om,
    stride_ok,
    seqlen_q,
    seqlen_k,
    BLOCK_M: tl.constexpr,
    BLOCK_N: tl.constexpr,
    HEAD_DIM: tl.constexpr,
    CAUSAL: tl.constexpr,
):
    start_m = tl.program_id(0)
    off_hz = tl.program_id(1)
    q_off = off_hz * stride_qh
    k_off = off_hz * stride_kh
    v_off = off_hz * stride_vh
    offs_m = start_m * BLOCK_M + tl.arange(0, BLOCK_M)
    offs_d = tl.arange(0, HEAD_DIM)
    offs_n = tl.arange(0, BLOCK_N)
    q_ptrs = Q + q_off + offs_m[:, None] * stride_qm + offs_d[None, :] * stride_qk
    k_ptrs = K + k_off + offs_d[:, None] * stride_kk + offs_n[None, :] * stride_kn
    v_ptrs = V + v_off + offs_n[:, None] * stride_vn + offs_d[None, :] * stride_vk
    m_i = tl.full([BLOCK_M], float("-inf"), dtype=tl.float32)
    l_i = tl.zeros([BLOCK_M], dtype=tl.float32) + 1.0
    acc = tl.zeros([BLOCK_M, HEAD_DIM], dtype=tl.float32)
    q = tl.load(q_ptrs)
    acc, l_i, m_i = _attn_fwd_inner(
        acc,
        l_i,
        m_i,
        q,
        k_ptrs,
        v_ptrs,
        sm_scale,
        stride_kn,
        stride_vn,
        start_m,
        seqlen_k,
        BLOCK_M,
        BLOCK_N,
        HEAD_DIM,
        CAUSAL,
    )
    acc = acc / l_i[:, None]
    lse = m_i + tl.math.log2(l_i) / 1.4426950408889634
    o_ptrs = (
        Out
        + off_hz * stride_oh
        + offs_m[:, None] * stride_om
        + offs_d[None, :] * stride_ok
    )
    tl.store(o_ptrs, acc.to(Out.dtype.element_ty))
    tl.store(Lse + off_hz * seqlen_q + offs_m, lse)

# config = {"BLOCK_M": 256, "BLOCK_N": 64, "HEAD_DIM": 512, "arch": "sm_100", "causal": false, "dtype": "fp8e4m3", "num_stages": 3, "num_warps": 16}
# arch = sm_100


// ===== COMPILED SASS (sm_100a) =====

	.target	sm_100a

	.elftype	@"ET_EXEC"


//--------------------- .note.nv.tkinfo           --------------------------
	.section	.note.nv.tkinfo,"",@"SHT_NOTE"
	.sectionflags	@"SHF_NOTE_NV_TKINFO"
	.tkinfo
        /*0018*/ 	.word	0x00000081
        /*0030*/ 	.string	""
        /*0030*/ 	.string	"ptxas-blackwell"
        /*0030*/ 	.string	"Cuda compilation tools, release 12.9, V12.9.86"
        /*0030*/ 	.string	"Build cuda_12.9.r12.9/compiler.36037853_0"
        /*0030*/ 	.string	"-v  -suppress-debug-info  -lineinfo  -arch sm_100a "



//--------------------- .note.nv.cuver            --------------------------
	.section	.note.nv.cuver,"",@"SHT_NOTE"
	.sectionflags	@"SHF_NOTE_NV_CUVER"
        /*0018*/ 	.short	0x0001
        /*001a*/ 	.short	0x0064
        /*001c*/ 	.short	0x0001
        /*001e*/ 	.short	0x0000
        /*0020*/ 	.short	0x0001
        /*0022*/ 	.short	0x0000


//--------------------- .nv.info                  --------------------------
	.section	.nv.info,"",@"SHT_CUDA_INFO"
	.align	4


	//----- nvinfo : EIATTR_REGCOUNT
	.align		4
        /*0000*/ 	.byte	0x04, 0x2f
        /*0002*/ 	.short	(.L_2 - .L_1)
	.align		4
.L_1:
        /*0004*/ 	.word	index@(attn_fwd)
        /*0008*/ 	.word	0x00000020


	//----- nvinfo : EIATTR_FRAME_SIZE
	.align		4
.L_2:
        /*000c*/ 	.byte	0x04, 0x11
        /*000e*/ 	.short	(.L_4 - .L_3)
	.align		4
.L_3:
        /*0010*/ 	.word	index@(attn_fwd)
        /*0014*/ 	.word	0x00001e48


	//----- nvinfo : EIATTR_MIN_STACK_SIZE
	.align		4
.L_4:
        /*0018*/ 	.byte	0x04, 0x12
        /*001a*/ 	.short	(.L_6 - .L_5)
	.align		4
.L_5:
        /*001c*/ 	.word	index@(attn_fwd)
        /*0020*/ 	.word	0x00001e48
.L_6:


//--------------------- .nv.info.attn_fwd         --------------------------
	.section	.nv.info.attn_fwd,"",@"SHT_CUDA_INFO"
	.sectionflags	@""
	.align	4


	//----- nvinfo : EIATTR_CUDA_API_VERSION
	.align		4
        /*0000*/ 	.byte	0x04, 0x37
        /*0002*/ 	.short	(.L_8 - .L_7)
.L_7:
        /*0004*/ 	.word	0x00000081


	//----- nvinfo : EIATTR_KPARAM_INFO
	.align		4
.L_8:
        /*0008*/ 	.byte	0x04, 0x17
        /*000a*/ 	.short	(.L_10 - .L_9)
.L_9:
        /*000c*/ 	.word	0x00000000
        /*0010*/ 	.short	0x0019
        /*0012*/ 	.short	0x0080
        /*0014*/ 	.byte	0x00, 0xf4, 0x21, 0x00


	//----- nvinfo : EIATTR_KPARAM_INFO
	.align		4
.L_10:
        /*0018*/ 	.byte	0x04, 0x17
        /*001a*/ 	.short	(.L_12 - .L_11)
.L_11:
        /*001c*/ 	.word	0x00000000
        /*0020*/ 	.short	0x0018
        /*0022*/ 	.short	0x0078
        /*0024*/ 	.byte	0x00, 0xf4, 0x21, 0x00


	//----- nvinfo : EIATTR_KPARAM_INFO
	.align		4
.L_12:
        /*0028*/ 	.byte	0x04, 0x17
        /*002a*/ 	.short	(.L_14 - .L_13)
.L_13:
        /*002c*/ 	.word	0x00000000
        /*0030*/ 	.short	0x0017
        /*0032*/ 	.short	0x0070
        /*0034*/ 	.byte	0x00, 0xf0, 0x11, 0x00


	//----- nvinfo : EIATTR_KPARAM_INFO
	.align		4
.L_14:
        /*0038*/ 	.byte	0x04, 0x17
        /*003a*/ 	.short	(.L_16 - .L_15)
.L_15:
        /*003c*/ 	.word	0x00000000
        /*0040*/ 	.short	0x0016
        /*0042*/ 	.short	0x006c
        /*0044*/ 	.byte	0x00, 0xf0, 0x11, 0x00


	//----- nvinfo : EIATTR_KPARAM_INFO
	.align		4
.L_16:
        /*0048*/ 	.byte	0x04, 0x17
        /*004a*/ 	.short	(.L_18 - .L_17)
.L_17:
        /*004c*/ 	.word	0x00000000
        /*0050*/ 	.short	0x0015
        /*0052*/ 	.short	0x0068
        /*0054*/ 	.byte	0x00, 0xf0, 0x11, 0x00


	//----- nvinfo : EIATTR_KPARAM_INFO
	.align		4
.L_18:
        /*0058*/ 	.byte	0x04, 0x17
        /*005a*/ 	.short	(.L_20 - .L_19)
.L_19:
        /*005c*/ 	.word	0x00000000
        /*0060*/ 	.short	0x0014
        /*0062*/ 	.short	0x0064
        /*0064*/ 	.byte	0x00, 0xf0, 0x11, 0x00


	//----- nvinfo : EIATTR_KPARAM_INFO
	.align		4
.L_20:
        /*0068*/ 	.byte	0x04, 0x17
        /*006a*/ 	.short	(.L_22 - .L_21)
.L_21:
        /*006c*/ 	.word	0x00000000
        /*0070*/ 	.short	0x0013
        /*0072*/ 	.short	0x0060
        /*0074*/ 	.byte	0x00, 0xf0, 0x11, 0x00


	//----- nvinfo : EIATTR_KPARAM_INFO
	.align		4
.L_22:
        /*0078*/ 	.byte	0x04, 0x17
        /*007a*/ 	.short	(.L_24 - .L_23)
.L_23:
        /*007c*/ 	.word	0x00000000
        /*0080*/ 	.short	0x0012
        /*0082*/ 	.short	0x005c
        /*0084*/ 	.byte	0x00, 0xf0, 0x11, 0x00


	//----- nvinfo : EIATTR_KPARAM_INFO
	.align		4
.L_24:
        /*0088*/ 	.byte	0x04, 0x17
        /*008a*/ 	.short	(.L_26 - .L_25)
.L_25:
        /*008c*/ 	.word	0x00000000
        /*0090*/ 	.short	0x0011
        /*0092*/ 	.short	0x0058
        /*0094*/ 	.byte	0x00, 0xf0, 0x11, 0x00


	//----- nvinfo : EIATTR_KPARAM_INFO
	.align		4
.L_26:
        /*0098*/ 	.byte	0x04, 0x17
        /*009a*/ 	.short	(.L_28 - .L_27)
.L_27:
        /*009c*/ 	.word	0x00000000
        /*00a0*/ 	.short	0x0010
        /*00a2*/ 	.short	0x0054
        /*00a4*/ 	.byte	0x00, 0xf0, 0x11, 0x00


	//----- nvinfo : EIATTR_KPARAM_INFO
	.align		4
.L_28:
        /*00a8*/ 	.byte	0x04, 0x17
        /*00aa*/ 	.short	(.L_30 - .L_29)
.L_29:
        /*00ac*/ 	.word	0x00000000
        /*00b0*/ 	.short	0x000f
        /*00b2*/ 	.short	0x0050
        /*00b4*/ 	.byte	0x00, 0xf0, 0x11, 0x00


	//----- nvinfo : EIATTR_KPARAM_INFO
	.align		4
.L_30:
        /*00b8*/ 	.byte	0x04, 0x17
        /*00ba*/ 	.short	(.L_32 - .L_31)
.L_31:
        /*00bc*/ 	.word	0x00000000
        /*00c0*/ 	.short	0x000e
        /*00c2*/ 	.short	0x004c
        /*00c4*/ 	.byte	0x00, 0xf0, 0x11, 0x00


	//----- nvinfo : EIATTR_KPARAM_INFO
	.align		4
.L_32:
        /*00c8*/ 	.byte	0x04, 0x17
        /*00ca*/ 	.short	(.L_34 - .L_33)
.L_33:
        /*00cc*/ 	.word	0x00000000
        /*00d0*/ 	.short	0x000d
        /*00d2*/ 	.short	0x0048
        /*00d4*/ 	.byte	0x00, 0xf0, 0x11, 0x00


	//----- nvinfo : EIATTR_KPARAM_INFO
	.align		4
.L_34:
        /*00d8*/ 	.byte	0x04, 0x17
        /*00da*/ 	.short	(.L_36 - .L_35)
.L_35:
        /*00dc*/ 	.word	0x00000000
        /*00e0*/ 	.short	0x000c
        /*00e2*/ 	.short	0x0044
        /*00e4*/ 	.byte	0x00, 0xf0, 0x11, 0x00


	//----- nvinfo : EIATTR_KPARAM_INFO
	.align		4
.L_36:
        /*00e8*/ 	.byte	0x04, 0x17
        /*00ea*/ 	.short	(.L_38 - .L_37)
.L_37:
        /*00ec*/ 	.word	0x00000000
        /*00f0*/ 	.short	0x000b
        /*00f2*/ 	.short	0x0040
        /*00f4*/ 	.byte	0x00, 0xf0, 0x11, 0x00


	//----- nvinfo : EIATTR_KPARAM_INFO
	.align		4
.L_38:
        /*00f8*/ 	.byte	0x04, 0x17
        /*00fa*/ 	.short	(.L_40 - .L_39)
.L_39:
        /*00fc*/ 	.word	0x00000000
        /*0100*/ 	.short	0x000a
        /*0102*/ 	.short	0x003c
        /*0104*/ 	.byte	0x00, 0xf0, 0x11, 0x00


	//----- nvinfo : EIATTR_KPARAM_INFO
	.align		4
.L_40:
        /*0108*/ 	.byte	0x04, 0x17
        /*010a*/ 	.short	(.L_42 - .L_41)
.L_41:
        /*010c*/ 	.word	0x00000000
        /*0110*/ 	.short	0x0009
        /*0112*/ 	.short	0x0038
        /*0114*/ 	.byte	0x00, 0xf0, 0x11, 0x00


	//----- nvinfo : EIATTR_KPARAM_INFO
	.align		4
.L_42:
        /*0118*/ 	.byte	0x04, 0x17
        /*011a*/ 	.short	(.L_44 - .L_43)
.L_43:
        /*011c*/ 	.word	0x00000000
        /*0120*/ 	.short	0x0008
        /*0122*/ 	.short	0x0034
        /*0124*/ 	.byte	0x00, 0xf0, 0x11, 0x00


	//----- nvinfo : EIATTR_KPARAM_INFO
	.align		4
.L_44:
        /*0128*/ 	.byte	0x04, 0x17
        /*012a*/ 	.short	(.L_46 - .L_45)
.L_45:
        /*012c*/ 	.word	0x00000000
        /*0130*/ 	.short	0x0007
        /*0132*/ 	.short	0x0030
        /*0134*/ 	.byte	0x00, 0xf0, 0x11, 0x00


	//----- nvinfo : EIATTR_KPARAM_INFO
	.align		4
.L_46:
        /*0138*/ 	.byte	0x04, 0x17
        /*013a*/ 	.short	(.L_48 - .L_47)
.L_47:
        /*013c*/ 	.word	0x00000000
        /*0140*/ 	.short	0x0006
        /*0142*/ 	.short	0x002c
        /*0144*/ 	.byte	0x00, 0xf0, 0x11, 0x00


	//----- nvinfo : EIATTR_KPARAM_INFO
	.align		4
.L_48:
        /*0148*/ 	.byte	0x04, 0x17
        /*014a*/ 	.short	(.L_50 - .L_49)
.L_49:
        /*014c*/ 	.word	0x00000000
        /*0150*/ 	.short	0x0005
        /*0152*/ 	.short	0x0028
        /*0154*/ 	.byte	0x00, 0xf0, 0x11, 0x00


	//----- nvinfo : EIATTR_KPARAM_INFO
	.align		4
.L_50:
        /*0158*/ 	.byte	0x04, 0x17
        /*015a*/ 	.short	(.L_52 - .L_51)
.L_51:
        /*015c*/ 	.word	0x00000000
        /*0160*/ 	.short	0x0004
        /*0162*/ 	.short	0x0020
        /*0164*/ 	.byte	0x00, 0xf4, 0x21, 0x00


	//----- nvinfo : EIATTR_KPARAM_INFO
	.align		4
.L_52:
        /*0168*/ 	.byte	0x04, 0x17
        /*016a*/ 	.short	(.L_54 - .L_53)
.L_53:
        /*016c*/ 	.word	0x00000000
        /*0170*/ 	.short	0x0003
        /*0172*/ 	.short	0x0018
        /*0174*/ 	.byte	0x00, 0xf4, 0x21, 0x00


	//----- nvinfo : EIATTR_KPARAM_INFO
	.align		4
.L_54:
        /*0178*/ 	.byte	0x04, 0x17
        /*017a*/ 	.short	(.L_56 - .L_55)
.L_55:
        /*017c*/ 	.word	0x00000000
        /*0180*/ 	.short	0x0002
        /*0182*/ 	.short	0x0010
        /*0184*/ 	.byte	0x00, 0xf4, 0x21, 0x00


	//----- nvinfo : EIATTR_KPARAM_INFO
	.align		4
.L_56:
        /*0188*/ 	.byte	0x04, 0x17
        /*018a*/ 	.short	(.L_58 - .L_57)
.L_57:
        /*018c*/ 	.word	0x00000000
        /*0190*/ 	.short	0x0001
        /*0192*/ 	.short	0x0008
        /*0194*/ 	.byte	0x00, 0xf4, 0x21, 0x00


	//----- nvinfo : EIATTR_KPARAM_INFO
	.align		4
.L_58:
        /*0198*/ 	.byte	0x04, 0x17
        /*019a*/ 	.short	(.L_60 - .L_59)
.L_59:
        /*019c*/ 	.word	0x00000000
        /*01a0*/ 	.short	0x0000
        /*01a2*/ 	.short	0x0000
        /*01a4*/ 	.byte	0x00, 0xf4, 0x21, 0x00


	//----- nvinfo : EIATTR_SPARSE_MMA_MASK
	.align		4
.L_60:
        /*01a8*/ 	.byte	0x03, 0x50
        /*01aa*/ 	.short	0x0000


	//----- nvinfo : EIATTR_MAXREG_COUNT
	.align		4
        /*01ac*/ 	.byte	0x03, 0x1b
        /*01ae*/ 	.short	0x0080


	//----- nvinfo : EIATTR_NUM_BARRIERS
	.align		4
        /*01b0*/ 	.byte	0x02, 0x4c
        /*01b2*/ 	.byte	0x01
	.zero		1


	//----- nvinfo : EIATTR_ANNOTATIONS
	.align		4
        /*01b4*/ 	.byte	0x04, 0x55
        /*01b6*/ 	.short	(.L_62 - .L_61)


	//   ....[0]....
.L_61:
        /*01b8*/ 	.word	0x00000001
        /*01bc*/ 	.byte	0x10, 0x01, 0x00, 0x00, 0x01, 0x00, 0x00, 0x00, 0xe0, 0x04, 0x00, 0x00, 0x01, 0x00, 0x00, 0x00
        /* <DEDUP_REMOVED lines=3902> */
        /*f5ac*/ 	.byte	0x70, 0x87, 0x03, 0x00, 0x01, 0x00, 0x00, 0x00, 0x80, 0x87, 0x03, 0x00


	//----- nvinfo : EIATTR_COOP_GROUP_MASK_REGIDS
	.align		4
.L_62:
        /*f5b8*/ 	.byte	0x04, 0x29
        /*f5ba*/ 	.short	(.L_64 - .L_63)


	//   ....[0]....
.L_63:
        /*f5bc*/ 	.word	0xffffffff


	//   ....[1]....
        /*f5c0*/ 	.word	0xffffffff


	//   ....[2]....
        /*f5c4*/ 	.word	0xffffffff


	//   ....[3]....
        /*f5c8*/ 	.word	0xffffffff


	//   ....[4]....
        /*f5cc*/ 	.word	0xffffffff


	//   ....[5]....
        /*f5d0*/ 	.word	0xffffffff


	//   ....[6]....
        /*f5d4*/ 	.word	0xffffffff


	//   ....[7]....
        /*f5d8*/ 	.word	0xffffffff


	//   ....[8]....
        /*f5dc*/ 	.word	0xffffffff


	//   ....[9]....
        /*f5e0*/ 	.word	0xffffffff


	//   ....[10]....
        /*f5e4*/ 	.word	0xffffffff


	//   ....[11]....
        /*f5e8*/ 	.word	0xffffffff


	//   ....[12]....
        /*f5ec*/ 	.word	0xffffffff


	//   ....[13]....
        /*f5f0*/ 	.word	0xffffffff


	//   ....[14]....
        /*f5f4*/ 	.word	0xffffffff


	//   ....[15]....
        /*f5f8*/ 	.word	0xffffffff


	//   ....[16]....
        /*f5fc*/ 	.word	0xffffffff


	//   ....[17]....
        /*f600*/ 	.word	0xffffffff


	//   ....[18]....
        /*f604*/ 	.word	0xffffffff


	//   ....[19]....
        /*f608*/ 	.word	0xffffffff


	//   ....[20]....
        /*f60c*/ 	.word	0xffffffff


	//   ....[21]....
        /*f610*/ 	.word	0xffffffff


	//   ....[22]....
        /*f614*/ 	.word	0xffffffff


	//   ....[23]....
        /*f618*/ 	.word	0xffffffff


	//   ....[24]....
        /*f61c*/ 	.word	0xffffffff


	//   ....[25]....
        /*f620*/ 	.word	0xffffffff


	//   ....[26]....
        /*f624*/ 	.word	0xffffffff


	//   ....[27]....
        /*f628*/ 	.word	0xffffffff


	//   ....[28]....
        /*f62c*/ 	.word	0xffffffff


	//   ....[29]....
        /*f630*/ 	.word	0xffffffff


	//   ....[30]....
        /*f634*/ 	.word	0xffffffff


	//   ....[31]....
        /*f638*/ 	.word	0xffffffff


	//   ....[32]....
        /*f63c*/ 	.word	0xffffffff


	//   ....[33]....
        /*f640*/ 	.word	0xffffffff


	//   ....[34]....
        /*f644*/ 	.word	0xffffffff


	//   ....[35]....
        /*f648*/ 	.word	0xffffffff


	//   ....[36]....
        /*f64c*/ 	.word	0xffffffff


	//   ....[37]....
        /*f650*/ 	.word	0xffffffff


	//   ....[38]....
        /*f654*/ 	.word	0xffffffff


	//   ....[39]....
        /*f658*/ 	.word	0xffffffff


	//   ....[40]....
        /*f65c*/ 	.word	0xffffffff


	//   ....[41]....
        /*f660*/ 	.word	0xffffffff


	//   ....[42]....
        /*f664*/ 	.word	0xffffffff


	//   ....[43]....
        /*f668*/ 	.word	0xffffffff


	//   ....[44]....
        /*f66c*/ 	.word	0xffffffff


	//   ....[45]....
        /*f670*/ 	.word	0xffffffff


	//   ....[46]....
        /*f674*/ 	.word	0xffffffff


	//   ....[47]....
        /*f678*/ 	.word	0xffffffff


	//   ....[48]....
        /*f67c*/ 	.word	0xffffffff


	//   ....[49]....
        /*f680*/ 	.word	0xffffffff


	//   ....[50]....
        /*f684*/ 	.word	0xffffffff


	//   ....[51]....
        /*f688*/ 	.word	0xffffffff


	//   ....[52]....
        /*f68c*/ 	.word	0xffffffff


	//   ....[53]....
        /*f690*/ 	.word	0xffffffff


	//   ....[54]....
        /*f694*/ 	.word	0xffffffff


	//   ....[55]....
        /*f698*/ 	.word	0xffffffff


	//   ....[56]....
        /*f69c*/ 	.word	0xffffffff


	//   ....[57]....
        /*f6a0*/ 	.word	0xffffffff


	//   ....[58]....
        /*f6a4*/ 	.word	0xffffffff


	//   ....[59]....
        /*f6a8*/ 	.word	0xffffffff


	//   ....[60]....
        /*f6ac*/ 	.word	0xffffffff


	//   ....[61]....
        /*f6b0*/ 	.word	0xffffffff


	//   ....[62]....
        /*f6b4*/ 	.word	0xffffffff


	//   ....[63]....
        /*f6b8*/ 	.word	0xffffffff


	//   ....[64]....
        /*f6bc*/ 	.word	0xffffffff


	//   ....[65]....
        /*f6c0*/ 	.word	0xffffffff


	//   ....[66]....
        /*f6c4*/ 	.word	0xffffffff


	//   ....[67]....
        /*f6c8*/ 	.word	0xffffffff


	//   ....[68]....
        /*f6cc*/ 	.word	0xffffffff


	//   ....[69]....
        /*f6d0*/ 	.word	0xffffffff


	//   ....[70]....
        /*f6d4*/ 	.word	0xffffffff


	//   ....[71]....
        /*f6d8*/ 	.word	0xffffffff


	//   ....[72]....
        /*f6dc*/ 	.word	0xffffffff


	//   ....[73]....
        /*f6e0*/ 	.word	0xffffffff


	//   ....[74]....
        /*f6e4*/ 	.word	0xffffffff


	//   ....[75]....
        /*f6e8*/ 	.word	0xffffffff


	//   ....[76]....
        /*f6ec*/ 	.word	0xffffffff


	//   ....[77]....
        /*f6f0*/ 	.word	0xffffffff


	//   ....[78]....
        /*f6f4*/ 	.word	0xffffffff


	//   ....[79]....
        /*f6f8*/ 	.word	0xffffffff


	//   ....[80]....
        /*f6fc*/ 	.word	0xffffffff


	//   ....[81]....
        /*f700*/ 	.word	0xffffffff


	//   ....[82]....
        /*f704*/ 	.word	0xffffffff


	//   ....[83]....
        /*f708*/ 	.word	0xffffffff


	//   ....[84]....
        /*f70c*/ 	.word	0xffffffff


	//   ....[85]....
        /*f710*/ 	.word	0xffffffff


	//   ....[86]....
        /*f714*/ 	.word	0xffffffff


	//   ....[87]....
        /*f718*/ 	.word	0xffffffff


	//   ....[88]....
        /*f71c*/ 	.word	0xffffffff


	//   ....[89]....
        /*f720*/ 	.word	0xffffffff


	//   ....[90]....
        /*f724*/ 	.word	0xffffffff


	//   ....[91]....
        /*f728*/ 	.word	0xffffffff


	//   ....[92]....
        /*f72c*/ 	.word	0xffffffff


	//   ....[93]....
        /*f730*/ 	.word	0xffffffff


	//   ....[94]....
        /*f734*/ 	.word	0xffffffff


	//   ....[95]....
        /*f738*/ 	.word	0xffffffff


	//   ....[96]....
        /*f73c*/ 	.word	0xffffffff


	//   ....[97]....
        /*f740*/ 	.word	0xffffffff


	//   ....[98]....
        /*f744*/ 	.word	0xffffffff


	//   ....[99]....
        /*f748*/ 	.word	0xffffffff


	//   ....[100]....
        /*f74c*/ 	.word	0xffffffff


	//   ....[101]....
        /*f750*/ 	.word	0xffffffff


	//   ....[102]....
        /*f754*/ 	.word	0xffffffff


	//   ....[103]....
        /*f758*/ 	.word	0xffffffff


	//   ....[104]....
        /*f75c*/ 	.word	0xffffffff


	//   ....[105]....
        /*f760*/ 	.word	0xffffffff


	//   ....[106]....
        /*f764*/ 	.word	0xffffffff


	//   ....[107]....
        /*f768*/ 	.word	0xffffffff


	//   ....[108]....
        /*f76c*/ 	.word	0xffffffff


	//   ....[109]....
        /*f770*/ 	.word	0xffffffff


	//   ....[110]....
        /*f774*/ 	.word	0xffffffff


	//   ....[111]....
        /*f778*/ 	.word	0xffffffff


	//   ....[112]....
        /*f77c*/ 	.word	0xffffffff


	//   ....[113]....
        /*f780*/ 	.word	0xffffffff


	//   ....[114]....
        /*f784*/ 	.word	0xffffffff


	//   ....[115]....
        /*f788*/ 	.word	0xffffffff


	//   ....[116]....
        /*f78c*/ 	.word	0xffffffff


	//   ....[117]....
        /*f790*/ 	.word	0xffffffff


	//   ....[118]....
        /*f794*/ 	.word	0xffffffff


	//   ....[119]....
        /*f798*/ 	.word	0xffffffff


	//   ....[120]....
        /*f79c*/ 	.word	0xffffffff


	//   ....[121]....
        /*f7a0*/ 	.word	0xffffffff


	//   ....[122]....
        /*f7a4*/ 	.word	0xffffffff


	//   ....[123]....
        /*f7a8*/ 	.word	0xffffffff


	//   ....[124]....
        /*f7ac*/ 	.word	0xffffffff


	//   ....[125]....
        /*f7b0*/ 	.word	0xffffffff


	//   ....[126]....
        /*f7b4*/ 	.word	0xffffffff


	//   ....[127]....
        /*f7b8*/ 	.word	0xffffffff


	//   ....[128]....
        /*f7bc*/ 	.word	0xffffffff


	//   ....[129]....
        /*f7c0*/ 	.word	0xffffffff


	//   ....[130]....
        /*f7c4*/ 	.word	0xffffffff


	//   ....[131]....
        /*f7c8*/ 	.word	0xffffffff


	//   ....[132]....
        /*f7cc*/ 	.word	0xffffffff


	//   ....[133]....
        /*f7d0*/ 	.word	0xffffffff


	//   ....[134]....
        /*f7d4*/ 	.word	0xffffffff


	//   ....[135]....
        /*f7d8*/ 	.word	0xffffffff


	//   ....[136]....
        /*f7dc*/ 	.word	0xffffffff


	//   ....[137]....
        /*f7e0*/ 	.word	0xffffffff


	//   ....[138]....
        /*f7e4*/ 	.word	0xffffffff


	//   ....[139]....
        /*f7e8*/ 	.word	0xffffffff


	//   ....[140]....
        /*f7ec*/ 	.word	0xffffffff


	//   ....[141]....
        /*f7f0*/ 	.word	0xffffffff


	//   ....[142]....
        /*f7f4*/ 	.word	0xffffffff


	//   ....[143]....
        /*f7f8*/ 	.word	0xffffffff


	//   ....[144]....
        /*f7fc*/ 	.word	0xffffffff


	//   ....[145]....
        /*f800*/ 	.word	0xffffffff


	//   ....[146]....
        /*f804*/ 	.word	0xffffffff


	//   ....[147]....
        /*f808*/ 	.word	0xffffffff


	//   ....[148]....
        /*f80c*/ 	.word	0xffffffff


	//   ....[149]....
        /*f810*/ 	.word	0xffffffff


	//   ....[150]....
        /*f814*/ 	.word	0xffffffff


	//   ....[151]....
        /*f818*/ 	.word	0xffffffff


	//----- nvinfo : EIATTR_COOP_GROUP_INSTR_OFFSETS
	.align		4
.L_64:
        /*f81c*/ 	.byte	0x04, 0x28
        /*f81e*/ 	.short	(.L_66 - .L_65)


	//   ....[0]....
.L_65:
        /*f820*/ 	.word	0x000367b0


	//   ....[1]....
        /*f824*/ 	.word	0x000367c0


	//   ....[2]....
        /*f828*/ 	.word	0x00036880


	//   ....[3]....
        /*f82c*/ 	.word	0x00036970


	//   ....[4]....
        /*f830*/ 	.word	0x00036a70


	//   ....[5]....
        /*f834*/ 	.word	0x00036a80


	//   ....[6]....
        /*f838*/ 	.word	0x00036a90


	//   ....[7]....
        /*f83c*/ 	.word	0x00036aa0


	//   ....[8]....
        /*f840*/ 	.word	0x00036ac0


	//   ....[9]....
        /*f844*/ 	.word	0x00036b70


	//   ....[10]....
        /*f848*/ 	.word	0x00036b80


	//   ....[11]....
        /*f84c*/ 	.word	0x00036bb0


	//   ....[12]....
        /*f850*/ 	.word	0x00036be0


	//   ....[13]....
        /*f854*/ 	.word	0x00036c30


	//   ....[14]....
        /*f858*/ 	.word	0x00036c50


	//   ....[15]....
        /*f85c*/ 	.word	0x00036c80


	//   ....[16]....
        /*f860*/ 	.word	0x00036c90


	//   ....[17]....
        /*f864*/ 	.word	0x00036e90


	//   ....[18]....
        /*f868*/ 	.word	0x00036ea0


	//   ....[19]....
        /*f86c*/ 	.word	0x00036f10


	//   ....[20]....
        /*f870*/ 	.word	0x00036f20


	//   ....[21]....
        /*f874*/ 	.word	0x00036f30


	//   ....[22]....
        /*f878*/ 	.word	0x00036f40


	//   ....[23]....
        /*f87c*/ 	.word	0x00036fd0


	//   ....[24]....
        /*f880*/ 	.word	0x00037050


	//   ....[25]....
        /*f884*/ 	.word	0x00037060


	//   ....[26]....
        /*f888*/ 	.word	0x00037070


	//   ....[27]....
        /*f88c*/ 	.word	0x00037080


	//   ....[28]....
        /*f890*/ 	.word	0x00037090


	//   ....[29]....
        /*f894*/ 	.word	0x000370a0


	//   ....[30]....
        /*f898*/ 	.word	0x000370b0


	//   ....[31]....
        /*f89c*/ 	.word	0x000370c0


	//   ....[32]....
        /*f8a0*/ 	.word	0x000370d0


	//   ....[33]....
        /*f8a4*/ 	.word	0x000370f0


	//   ....[34]....
        /*f8a8*/ 	.word	0x00037130


	//   ....[35]....
        /*f8ac*/ 	.word	0x000372a0


	//   ....[36]....
        /*f8b0*/ 	.word	0x000372b0


	//   ....[37]....
        /*f8b4*/ 	.word	0x000372c0


	//   ....[38]....
        /*f8b8*/ 	.word	0x000372d0


	//   ....[39]....
        /*f8bc*/ 	.word	0x000372e0


	//   ....[40]....
        /*f8c0*/ 	.word	0x00037310


	//   ....[41]....
        /*f8c4*/ 	.word	0x00037400


	//   ....[42]....
        /*f8c8*/ 	.word	0x00037440


	//   ....[43]....
        /*f8cc*/ 	.word	0x00037450


	//   ....[44]....
        /*f8d0*/ 	.word	0x00037460


	//   ....[45]....
        /*f8d4*/ 	.word	0x00037470


	//   ....[46]....
        /*f8d8*/ 	.word	0x00037480


	//   ....[47]....
        /*f8dc*/ 	.word	0x00037490


	//   ....[48]....
        /*f8e0*/ 	.word	0x000374a0


	//   ....[49]....
        /*f8e4*/ 	.word	0x00037640


	//   ....[50]....
        /*f8e8*/ 	.word	0x00037650


	//   ....[51]....
        /*f8ec*/ 	.word	0x00037670


	//   ....[52]....
        /*f8f0*/ 	.word	0x00037680


	//   ....[53]....
        /*f8f4*/ 	.word	0x000376c0


	//   ....[54]....
        /*f8f8*/ 	.word	0x000377a0


	//   ....[55]....
        /*f8fc*/ 	.word	0x000377b0


	//   ....[56]....
        /*f900*/ 	.word	0x000377c0


	//   ....[57]....
        /*f904*/ 	.word	0x000377d0


	//   ....[58]....
        /*f908*/ 	.word	0x000377e0


	//   ....[59]....
        /*f90c*/ 	.word	0x000377f0


	//   ....[60]....
        /*f910*/ 	.word	0x00037850


	//   ....[61]....
        /*f914*/ 	.word	0x00037860


	//   ....[62]....
        /*f918*/ 	.word	0x00037880


	//   ....[63]....
        /*f91c*/ 	.word	0x00037890


	//   ....[64]....
        /*f920*/ 	.word	0x00037d60


	//   ....[65]....
        /*f924*/ 	.word	0x00037d80


	//   ....[66]....
        /*f928*/ 	.word	0x00037da0


	//   ....[67]....
        /*f92c*/ 	.word	0x00037e70


	//   ....[68]....
        /*f930*/ 	.word	0x00037e80


	//   ....[69]....
        /*f934*/ 	.word	0x00037e90


	//   ....[70]....
        /*f938*/ 	.word	0x00037ed0


	//   ....[71]....
        /*f93c*/ 	.word	0x00037ee0


	//   ....[72]....
        /*f940*/ 	.word	0x00037ef0


	//   ....[73]....
        /*f944*/ 	.word	0x00037f30


	//   ....[74]....
        /*f948*/ 	.word	0x00037f40


	//   ....[75]....
        /*f94c*/ 	.word	0x00037f50


	//   ....[76]....
        /*f950*/ 	.word	0x000385e0


	//   ....[77]....
        /*f954*/ 	.word	0x00038620


	//   ....[78]....
        /*f958*/ 	.word	0x00038630


	//   ....[79]....
        /*f95c*/ 	.word	0x00038740


	//   ....[80]....
        /*f960*/ 	.word	0x000387c0


	//   ....[81]....
        /*f964*/ 	.word	0x000388b0


	//   ....[82]....
        /*f968*/ 	.word	0x000388c0


	//   ....[83]....
        /*f96c*/ 	.word	0x00038990


	//   ....[84]....
        /*f970*/ 	.word	0x000389c0


	//   ....[85]....
        /*f974*/ 	.word	0x000389d0


	//   ....[86]....
        /*f978*/ 	.word	0x00038b50


	//   ....[87]....
        /*f97c*/ 	.word	0x00038c00


	//   ....[88]....
        /*f980*/ 	.word	0x00038e20


	//   ....[89]....
        /*f984*/ 	.word	0x00038fc0


	//   ....[90]....
        /*f988*/ 	.word	0x00038fe0


	//   ....[91]....
        /*f98c*/ 	.word	0x000390b0


	//   ....[92]....
        /*f990*/ 	.word	0x000390d0


	//   ....[93]....
        /*f994*/ 	.word	0x00039100


	//   ....[94]....
        /*f998*/ 	.word	0x00039110


	//   ....[95]....
        /*f99c*/ 	.word	0x00039130


	//   ....[96]....
        /*f9a0*/ 	.word	0x000391d0


	//   ....[97]....
        /*f9a4*/ 	.word	0x00039340


	//   ....[98]....
        /*f9a8*/ 	.word	0x00039490


	//   ....[99]....
        /*f9ac*/ 	.word	0x000394c0


	//   ....[100]....
        /*f9b0*/ 	.word	0x000394d0


	//   ....[101]....
        /*f9b4*/ 	.word	0x00039560


	//   ....[102]....
        /*f9b8*/ 	.word	0x000396d0


	//   ....[103]....
        /*f9bc*/ 	.word	0x00039870


	//   ....[104]....
        /*f9c0*/ 	.word	0x000398e0


	//   ....[105]....
        /*f9c4*/ 	.word	0x00039ac0


	//   ....[106]....
        /*f9c8*/ 	.word	0x00039cc0


	//   ....[107]....
        /*f9cc*/ 	.word	0x00039cd0


	//   ....[108]....
        /*f9d0*/ 	.word	0x00039e30


	//   ....[109]....
        /*f9d4*/ 	.word	0x00039fb0


	//   ....[110]....
        /*f9d8*/ 	.word	0x0003a240


	//   ....[111]....
        /*f9dc*/ 	.word	0x0003a2b0


	//   ....[112]....
        /*f9e0*/ 	.word	0x0003a4d0


	//   ....[113]....
        /*f9e4*/ 	.word	0x0003a4e0


	//   ....[114]....
        /*f9e8*/ 	.word	0x0003a540


	//   ....[115]....
        /*f9ec*/ 	.word	0x0003a550


	//   ....[116]....
        /*f9f0*/ 	.word	0x0003a560


	//   ....[117]....
        /*f9f4*/ 	.word	0x0003a660


	//   ....[118]....
        /*f9f8*/ 	.word	0x0003a670


	//   ....[119]....
        /*f9fc*/ 	.word	0x0003a680


	//   ....[120]....
        /*fa00*/ 	.word	0x0003a760


	//   ....[121]....
        /*fa04*/ 	.word	0x0003a770


	//   ....[122]....
        /*fa08*/ 	.word	0x0003a780


	//   ....[123]....
        /*fa0c*/ 	.word	0x0003a7f0


	//   ....[124]....
        /*fa10*/ 	.word	0x0003a810


	//   ....[125]....
        /*fa14*/ 	.word	0x0003a820


	//   ....[126]....
        /*fa18*/ 	.word	0x0003a890


	//   ....[127]....
        /*fa1c*/ 	.word	0x0003a8a0


	//   ....[128]....
        /*fa20*/ 	.word	0x0003a8b0


	//   ....[129]....
        /*fa24*/ 	.word	0x0003a8c0


	//   ....[130]....
        /*fa28*/ 	.word	0x0003a8d0


	//   ....[131]....
        /*fa2c*/ 	.word	0x0003a8e0


	//   ....[132]....
        /*fa30*/ 	.word	0x0003a910


	//   ....[133]....
        /*fa34*/ 	.word	0x0003a950


	//   ....[134]....
        /*fa38*/ 	.word	0x0003a970


	//   ....[135]....
        /*fa3c*/ 	.word	0x0003a980


	//   ....[136]....
        /*fa40*/ 	.word	0x0003a990


	//   ....[137]....
        /*fa44*/ 	.word	0x0003a9a0


	//   ....[138]....
        /*fa48*/ 	.word	0x0003a9b0


	//   ....[139]....
        /*fa4c*/ 	.word	0x0003a9c0


	//   ....[140]....
        /*fa50*/ 	.word	0x0003ab70


	//   ....[141]....
        /*fa54*/ 	.word	0x0003ab90


	//   ....[142]....
        /*fa58*/ 	.word	0x0003abb0


	//   ....[143]....
        /*fa5c*/ 	.word	0x0003ac60


	//   ....[144]....
        /*fa60*/ 	.word	0x0003ac80


	//   ....[145]....
        /*fa64*/ 	.word	0x0003aca0


	//   ....[146]....
        /*fa68*/ 	.word	0x0003acc0


	//   ....[147]....
        /*fa6c*/ 	.word	0x0003acd0


	//   ....[148]....
        /*fa70*/ 	.word	0x0003ad80


	//   ....[149]....
        /*fa74*/ 	.word	0x0003ad90


	//   ....[150]....
        /*fa78*/ 	.word	0x0003adc0


	//   ....[151]....
        /*fa7c*/ 	.word	0x0003add0


	//----- nvinfo : EIATTR_VRC_CTA_INIT_COUNT
	.align		4
.L_66:
        /*fa80*/ 	.byte	0x02, 0x4a
	.zero		1
	.zero		1


	//----- nvinfo : EIATTR_EXIT_INSTR_OFFSETS
	.align		4
        /*fa84*/ 	.byte	0x04, 0x1c
        /*fa86*/ 	.short	(.L_68 - .L_67)


	//   ....[0]....
.L_67:
        /*fa88*/ 	.word	0x00073fb0


	//   ....[1]....
        /*fa8c*/ 	.word	0x00073ff0


	//----- nvinfo : EIATTR_REQNTID
	.align		4
.L_68:
        /*fa90*/ 	.byte	0x04, 0x10
        /*fa92*/ 	.short	(.L_70 - .L_69)
.L_69:
        /*fa94*/ 	.word	0x00000200
        /*fa98*/ 	.word	0x00000001
        /*fa9c*/ 	.word	0x00000001


	//----- nvinfo : EIATTR_CBANK_PARAM_SIZE
	.align		4
.L_70:
        /*faa0*/ 	.byte	0x03, 0x19
        /*faa2*/ 	.short	0x0088


	//----- nvinfo : EIATTR_PARAM_CBANK
	.align		4
        /*faa4*/ 	.byte	0x04, 0x0a
        /*faa6*/ 	.short	(.L_72 - .L_71)
	.align		4
.L_71:
        /*faa8*/ 	.word	index@(.nv.constant0.attn_fwd)
        /*faac*/ 	.short	0x0380
        /*faae*/ 	.short	0x0088


	//----- nvinfo : EIATTR_SW_WAR
	.align		4
.L_72:
        /*fab0*/ 	.byte	0x04, 0x36
        /*fab2*/ 	.short	(.L_74 - .L_73)
.L_73:
        /*fab4*/ 	.word	0x00000008
.L_74:


//--------------------- .nv.compat                --------------------------
	.section	.nv.compat,"",@"SHT_CUDA_COMPAT_INFO"
	.align	4
        /*0000*/ 	.byte	0x02, 0x02, 0x02, 0x00, 0x02, 0x05, 0x05, 0x00, 0x02, 0x03, 0x00, 0x00, 0x02, 0x06, 0x01, 0x00


//--------------------- .nv.callgraph             --------------------------
	.section	.nv.callgraph,"",@"SHT_CUDA_CALLGRAPH"
	.align	4
	.sectionentsize	8
	.align		4
        /*0000*/ 	.word	0x00000000
	.align		4
        /*0004*/ 	.word	0xffffffff
	.align		4
        /*0008*/ 	.word	0x00000000
	.align		4
        /*000c*/ 	.word	0xfffffffe
	.align		4
        /*0010*/ 	.word	0x00000000
	.align		4
        /*0014*/ 	.word	0xfffffffd
	.align		4
        /*0018*/ 	.word	0x00000000
	.align		4
        /*001c*/ 	.word	0xfffffffc


//--------------------- .nv.constant4             --------------------------
	.section	.nv.constant4,"a",@progbits
	.align	8
	.align		8
.nv.constant4:
        /*0000*/ 	.dword	_$_str


//--------------------- .text.attn_fwd            --------------------------
	.section	.text.attn_fwd,"ax",@progbits
	.align	128
        .global         attn_fwd
        .type           attn_fwd,@function
        .size           attn_fwd,(.L_x_3 - attn_fwd)
        .other          attn_fwd,@"STO_CUDA_ENTRY STV_DEFAULT"
attn_fwd:
.text.attn_fwd:
[----:B------:R-:W0:Y:S01]  /*0000*/  LDC R1, c[0x0][0x37c] ;  /* 0x0000df00ff017b82 */ /* 0x000e220000000800 */
[----:B------:R-:W1:Y:S07]  /*0010*/  S2R R4, SR_TID.X ;  /* 0x0000000000047919 */ /* 0x000e6e0000002100 */
[----:B------:R-:W2:Y:S01]  /*0020*/  S2UR UR8, SR_CTAID.Y ;  /* 0x00000000000879c3 */ /* 0x000ea20000002600 */
[----:B------:R-:W2:Y:S01]  /*0030*/  LDCU.64 UR4, c[0x0][0x3b0] ;  /* 0x00007600ff0477ac */ /* 0x000ea20008000a00 */
[----:B0-----:R-:W-:Y:S01]  /*0040*/  VIADD R1, R1, 0xffffe1b8 ;  /* 0xffffe1b801017836 */ /* 0x001fe20000000000 */
[----:B------:R-:W0:Y:S01]  /*0050*/  S2R R3, SR_CTAID.X ;  /* 0x0000000000037919 */ /* 0x000e220000002500 */
[----:B------:R-:W3:Y:S04]  /*0060*/  LDCU.64 UR10, c[0x0][0x358] ;  /* 0x00006b00ff0a77ac */ /* 0x000ee80008000a00 */
[----:B------:R-:W4:Y:S08]  /*0070*/  LDC R16, c[0x0][0x3b8] ;  /* 0x0000ee00ff107b82 */ /* 0x000f300000000800 */
[----:B------:R-:W5:Y:S01]  /*0080*/  LDC.64 R6, c[0x0][0x380] ;  /* 0x0000e000ff067b82 */ /* 0x000f620000000a00 */
[----:B--2---:R-:W-:Y:S01]  /*0090*/  UIMAD UR4, UR8, UR4, URZ ;  /* 0x00000004080472a4 */ /* 0x004fe2000f8e02ff */
[----:B-1----:R-:W-:-:S02]  /*00a0*/  LOP3.LUT R0, R4, 0xff, RZ, 0xc0, !PT ;  /* 0x000000ff04007812 */ /* 0x002fc400078ec0ff */
[--C-:B------:R-:W-:Y:S02]  /*00b0*/  SHF.R.U32.HI R5, RZ, 0x8, R4.reuse ;  /* 0x00000008ff057819 */ /* 0x100fe40000011604 */
[----:B------:R-:W-:Y:S01]  /*00c0*/  SHF.R.S32.HI R29, RZ, 0x8, R4 ;  /* 0x00000008ff1d7819 */ /* 0x000fe20000011404 */
[----:B0-----:R-:W-:Y:S01]  /*00d0*/  IMAD R2, R3, 0x100, R0 ;  /* 0x0000010003027824 */ /* 0x001fe200078e0200 */
[----:B------:R-:W-:Y:S02]  /*00e0*/  SGXT.U32 R5, R5, 0x1 ;  /* 0x000000010505781a */ /* 0x000fe40000000000 */
[----:B------:R-:W-:Y:S01]  /*00f0*/  SHF.L.U32 R0, R0, 0x1, RZ ;  /* 0x0000000100007819 */ /* 0x000fe200000006ff */
[----:B------:R-:W-:Y:S01]  /*0100*/  IMAD R3, R2, UR5, RZ ;  /* 0x0000000502037c24 */ /* 0x000fe2000f8e02ff */
[----:B------:R0:W-:Y:S01]  /*0110*/  STL [R1+0xd5c], R2 ;  /* 0x000d5c0201007387 */ /* 0x0001e20000100800 */
[----:B----4-:R-:W-:Y:S01]  /*0120*/  IMAD R5, R5, R16, RZ ;  /* 0x0000001005057224 */ /* 0x010fe200078e02ff */
[----:B------:R-:W-:Y:S01]  /*0130*/  USHF.R.S32.HI UR5, URZ, 0x1f, UR4 ;  /* 0x0000001fff057899 */ /* 0x000fe20008011404 */
[----:B------:R-:W-:-:S02]  /*0140*/  SGXT R29, R29, 0x1 ;  /* 0x000000011d1d781a */ /* 0x000fc40000000200 */
[----:B-----5:R-:W-:Y:S02]  /*0150*/  IADD3 R6, P0, P1, R3, UR4, R6 ;  /* 0x0000000403067c10 */ /* 0x020fe4000f91e006 */
[----:B------:R-:W-:Y:S02]  /*0160*/  LOP3.LUT R29, R0, 0x210, R29, 0x78, !PT ;  /* 0x00000210001d7812 */ /* 0x000fe400078e781d */
[----:B0-----:R-:W-:Y:S01]  /*0170*/  SHF.R.S32.HI R2, RZ, 0x1f, R3 ;  /* 0x0000001fff027819 */ /* 0x001fe20000011403 */
[----:B------:R-:W-:-:S03]  /*0180*/  IMAD R3, R16, 0x2, R5 ;  /* 0x0000000210037824 */ /* 0x000fc600078e0205 */
[----:B------:R-:W-:Y:S01]  /*0190*/  IADD3.X R7, PT, PT, R2, UR5, R7, P0, P1 ;  /* 0x0000000502077c10 */ /* 0x000fe200087e2407 */
[C---:B------:R-:W-:Y:S01]  /*01a0*/  IMAD R11, R16.reuse, 0x2, R3 ;  /* 0x00000002100b7824 */ /* 0x040fe200078e0203 */
[-C--:B------:R-:W-:Y:S02]  /*01b0*/  IADD3 R8, P0, PT, R5, R6.reuse, RZ ;  /* 0x0000000605087210 */ /* 0x080fe40007f1e0ff */
[-C--:B------:R-:W-:Y:S01]  /*01c0*/  IADD3 R4, P1, PT, R3, R6.reuse, RZ ;  /* 0x0000000603047210 */ /* 0x080fe20007f3e0ff */
[C---:B------:R-:W-:Y:S01]  /*01d0*/  IMAD R13, R16.reuse, 0x2, R11 ;  /* 0x00000002100d7824 */ /* 0x040fe200078e020b */
[-C--:B------:R-:W-:Y:S02]  /*01e0*/  LEA.HI.X.SX32 R9, R5, R7.reuse, 0x1, P0 ;  /* 0x0000000705097211 */ /* 0x080fe400000f0eff */
[----:B------:R-:W-:Y:S01]  /*01f0*/  IADD3 R2, P0, PT, R11, R6, RZ ;  /* 0x000000060b027210 */ /* 0x000fe20007f1e0ff */
[----:B------:R-:W-:Y:S01]  /*0200*/  IMAD R17, R16, 0x2, R13 ;  /* 0x0000000210117824 */ /* 0x000fe200078e020d */
[----:B------:R-:W-:-:S02]  /*0210*/  LEA.HI.X.SX32 R5, R3, R7, 0x1, P1 ;  /* 0x0000000703057211 */ /* 0x000fc400008f0eff */
[-C--:B------:R-:W-:Y:S01]  /*0220*/  IADD3 R14, P1, PT, R13, R6.reuse, RZ ;  /* 0x000000060d0e7210 */ /* 0x080fe20007f3e0ff */
[----:B---3--:R-:W2:Y:S01]  /*0230*/  LDG.E.U8 R9, desc[UR10][R8.64] ;  /* 0x0000000a08097981 */ /* 0x008ea2000c1e1100 */
[-C--:B------:R-:W-:Y:S02]  /*0240*/  LEA.HI.X.SX32 R3, R11, R7.reuse, 0x1, P0 ;  /* 0x000000070b037211 */ /* 0x080fe400000f0eff */
[----:B------:R-:W-:Y:S01]  /*0250*/  IADD3 R20, P0, PT, R17, R6, RZ ;  /* 0x0000000611147210 */ /* 0x000fe20007f1e0ff */
[----:B------:R-:W2:Y:S01]  /*0260*/  LDG.E.U8 R4, desc[UR10][R4.64] ;  /* 0x0000000a04047981 */ /* 0x000ea2000c1e1100 */
[----:B------:R-:W-:Y:S02]  /*0270*/  LEA.HI.X.SX32 R15, R13, R7, 0x1, P1 ;  /* 0x000000070d0f7211 */ /* 0x000fe400008f0eff */
[----:B------:R-:W-:Y:S01]  /*0280*/  LEA R11, R16, R17, 0x1 ;  /* 0x00000011100b7211 */ /* 0x000fe200078e08ff */
[----:B------:R0:W3:Y:S01]  /*0290*/  LDG.E.U8 R22, desc[UR10][R2.64] ;  /* 0x0000000a02167981 */ /* 0x0000e2000c1e1100 */
[----:B------:R-:W-:-:S02]  /*02a0*/  LEA.HI.X.SX32 R21, R17, R7, 0x1, P0 ;  /* 0x0000000711157211 */ /* 0x000fc400000f0eff */
[CC--:B------:R-:W-:Y:S01]  /*02b0*/  IADD3 R18, P0, PT, R11.reuse, R6.reuse, RZ ;  /* 0x000000060b127210 */ /* 0x0c0fe20007f1e0ff */
[C---:B------:R-:W-:Y:S01]  /*02c0*/  IMAD R13, R16.reuse, 0x2, R11 ;  /* 0x00000002100d7824 */ /* 0x040fe200078e020b */
[----:B------:R1:W4:Y:S02]  /*02d0*/  LDG.E.U8 R0, desc[UR10][R14.64] ;  /* 0x0000000a0e007981 */ /* 0x000324000c1e1100 */
[-C--:B------:R-:W-:Y:S01]  /*02e0*/  LEA.HI.X.SX32 R19, R11, R7.reuse, 0x1, P0 ;  /* 0x000000070b137211 */ /* 0x080fe200000f0eff */
[C---:B------:R-:W-:Y:S01]  /*02f0*/  IMAD R11, R16.reuse, 0x2, R13 ;  /* 0x00000002100b7824 */ /* 0x040fe200078e020d */
[-C--:B------:R-:W-:Y:S01]  /*0300*/  IADD3 R12, P0, PT, R13, R6.reuse, RZ ;  /* 0x000000060d0c7210 */ /* 0x080fe20007f1e0ff */
[----:B------:R5:W2:Y:S02]  /*0310*/  LDG.E.U8 R5, desc[UR10][R20.64] ;  /* 0x0000000a14057981 */ /* 0x000aa4000c1e1100 */
[----:B------:R-:W-:Y:S01]  /*0320*/  IMAD R17, R16, 0x2, R11 ;  /* 0x0000000210117824 */ /* 0x000fe200078e020b */
[----:B------:R-:W-:Y:S01]  /*0330*/  IADD3 R10, P1, PT, R11, R6, RZ ;  /* 0x000000060b0a7210 */ /* 0x000fe20007f3e0ff */
[----:B------:R-:W2:Y:S01]  /*0340*/  LDG.E.U8 R8, desc[UR10][R18.64] ;  /* 0x0000000a12087981 */ /* 0x000ea2000c1e1100 */
[----:B------:R-:W-:-:S02]  /*0350*/  LEA.HI.X.SX32 R13, R13, R7, 0x1, P0 ;  /* 0x000000070d0d7211 */ /* 0x000fc400000f0eff */
[----:B------:R-:W-:-:S05]  /*0360*/  LEA.HI.X.SX32 R11, R11, R7, 0x1, P1 ;  /* 0x000000070b0b7211 */ /* 0x000fca00008f0eff */
[----:B------:R-:W2:Y:S04]  /*0370*/  LDG.E.U8 R20, desc[UR10][R10.64] ;  /* 0x0000000a0a147981 */ /* 0x000ea8000c1e1100 */
[----:B------:R5:W2:Y:S01]  /*0380*/  LDG.E.U8 R18, desc[UR10][R12.64] ;  /* 0x0000000a0c127981 */ /* 0x000aa2000c1e1100 */
[C---:B0-----:R-:W-:Y:S02]  /*0390*/  IADD3 R2, P0, PT, R17.reuse, R6, RZ ;  /* 0x0000000611027210 */ /* 0x041fe40007f1e0ff */
[----:B-1----:R-:W-:Y:S02]  /*03a0*/  LEA R15, R16, R17, 0x1 ;  /* 0x00000011100f7211 */ /* 0x002fe400078e08ff */
[----:B------:R-:W-:-:S03]  /*03b0*/  LEA.HI.X.SX32 R3, R17, R7, 0x1, P0 ;  /* 0x0000000711037211 */ /* 0x000fc600000f0eff */
[C---:B------:R-:W-:Y:S01]  /*03c0*/  IMAD R17, R16.reuse, 0x2, R15 ;  /* 0x0000000210117824 */ /* 0x040fe200078e020f */
[CC--:B------:R-:W-:Y:S01]  /*03d0*/  IADD3 R14, P0, PT, R15.reuse, R6.reuse, RZ ;  /* 0x000000060f0e7210 */ /* 0x0c0fe20007f1e0ff */
[----:B------:R-:W2:Y:S02]  /*03e0*/  LDG.E.U8 R2, desc[UR10][R2.64] ;  /* 0x0000000a02027981 */ /* 0x000ea4000c1e1100 */
[C---:B-----5:R-:W-:Y:S01]  /*03f0*/  IMAD R21, R16.reuse, 0x2, R17 ;  /* 0x0000000210157824 */ /* 0x060fe200078e0211 */
[-C--:B------:R-:W-:Y:S02]  /*0400*/  LEA.HI.X.SX32 R15, R15, R7.reuse, 0x1, P0 ;  /* 0x000000070f0f7211 */ /* 0x080fe400000f0eff */
[-C--:B------:R-:W-:Y:S01]  /*0410*/  IADD3 R12, P0, PT, R17, R6.reuse, RZ ;  /* 0x00000006110c7210 */ /* 0x080fe20007f1e0ff */
[C---:B------:R-:W-:Y:S01]  /*0420*/  IMAD R19, R16.reuse, 0x2, R21 ;  /* 0x0000000210137824 */ /* 0x040fe200078e0215 */
[----:B------:R-:W-:Y:S02]  /*0430*/  IADD3 R10, P1, PT, R21, R6, RZ ;  /* 0x00000006150a7210 */ /* 0x000fe40007f3e0ff */
[----:B------:R-:W-:Y:S01]  /*0440*/  LEA.HI.X.SX32 R13, R17, R7, 0x1, P0 ;  /* 0x00000007110d7211 */ /* 0x000fe200000f0eff */
[----:B------:R0:W5:Y:S01]  /*0450*/  LDG.E.U8 R3, desc[UR10][R14.64] ;  /* 0x0000000a0e037981 */ /* 0x000162000c1e1100 */
[----:B------:R-:W-:-:S02]  /*0460*/  LEA R17, R16, R19, 0x1 ;  /* 0x0000001310117211 */ /* 0x000fc400078e08ff */
[----:B------:R-:W-:Y:S01]  /*0470*/  LEA.HI.X.SX32 R11, R21, R7, 0x1, P1 ;  /* 0x00000007150b7211 */ /* 0x000fe200008f0eff */
[----:B------:R1:W5:Y:S04]  /*0480*/  LDG.E.U8 R24, desc[UR10][R12.64] ;  /* 0x0000000a0c187981 */ /* 0x000368000c1e1100 */
[----:B------:R3:W5:Y:S01]  /*0490*/  LDG.E.U8 R23, desc[UR10][R10.64] ;  /* 0x0000000a0a177981 */ /* 0x000762000c1e1100 */
[----:B0-----:R-:W-:-:S04]  /*04a0*/  IADD3 R14, P0, PT, R19, R6, RZ ;  /* 0x00000006130e7210 */ /* 0x001fc80007f1e0ff */
[----:B------:R-:W-:Y:S02]  /*04b0*/  LEA.HI.X.SX32 R15, R19, R7, 0x1, P0 ;  /* 0x00000007130f7211 */ /* 0x000fe400000f0eff */
[----:B-1----:R-:W-:-:S04]  /*04c0*/  IADD3 R12, P0, PT, R17, R6, RZ ;  /* 0x00000006110c7210 */ /* 0x002fc80007f1e0ff */
[----:B------:R-:W-:Y:S01]  /*04d0*/  LEA.HI.X.SX32 R13, R17, R7, 0x1, P0 ;  /* 0x00000007110d7211 */ /* 0x000fe200000f0eff */
[----:B---3--:R0:W-:Y:S04]  /*04e0*/  STL [R1+0x3b4], R22 ;  /* 0x0003b41601007387 */ /* 0x0081e80000100800 */
[----:B----4-:R1:W-:Y:S04]  /*04f0*/  STL [R1+0xa0], R0 ;  /* 0x0000a00001007387 */ /* 0x0103e80000100800 */
[----:B0-----:R0:W3:Y:S01]  /*0500*/  LDG.E.U8 R22, desc[UR10][R14.64] ;  /* 0x0000000a0e167981 */ /* 0x0010e2000c1e1100 */
[----:B-1----:R-:W-:-:S04]  /*0510*/  IMAD R0, R16, 0x2, R17 ;  /* 0x0000000210007824 */ /* 0x002fc800078e0211 */
[----:B------:R-:W-:Y:S01]  /*0520*/  IMAD R11, R16, 0x2, R0 ;  /* 0x00000002100b7824 */ /* 0x000fe200078e0200 */
[----:B0-----:R-:W-:-:S04]  /*0530*/  IADD3 R14, P0, PT, R0, R6, RZ ;  /* 0x00000006000e7210 */ /* 0x001fc80007f1e0ff */
[C---:B------:R-:W-:Y:S01]  /*0540*/  IADD3 R10, P1, PT, R11.reuse, R6, RZ ;  /* 0x000000060b0a7210 */ /* 0x040fe20007f3e0ff */
[----:B------:R-:W-:Y:S01]  /*0550*/  IMAD R17, R16, 0x2, R11 ;  /* 0x0000000210117824 */ /* 0x000fe200078e020b */
[-C--:B------:R-:W-:Y:S02]  /*0560*/  LEA.HI.X.SX32 R15, R0, R7.reuse, 0x1, P0 ;  /* 0x00000007000f7211 */ /* 0x080fe400000f0eff */
[----:B------:R-:W-:Y:S01]  /*0570*/  LEA.HI.X.SX32 R11, R11, R7, 0x1, P1 ;  /* 0x000000070b0b7211 */ /* 0x000fe200008f0eff */
[----:B--2---:R0:W-:Y:S04]  /*0580*/  STL [R1+0x3c4], R18 ;  /* 0x0003c41201007387 */ /* 0x0041e80000100800 */
[----:B------:R1:W2:Y:S04]  /*0590*/  LDG.E.U8 R0, desc[UR10][R12.64] ;  /* 0x0000000a0c007981 */ /* 0x0002a8000c1e1100 */
[----:B------:R4:W2:Y:S01]  /*05a0*/  LDG.E.U8 R21, desc[UR10][R14.64] ;  /* 0x0000000a0e157981 */ /* 0x0008a2000c1e1100 */
[----:B0-----:R-:W-:-:S03]  /*05b0*/  LEA R18, R16, R17, 0x1 ;  /* 0x0000001110127211 */ /* 0x001fc600078e08ff */
[----:B------:R0:W-:Y:S01]  /*05c0*/  STL [R1+0x3c0], R20 ;  /* 0x0003c01401007387 */ /* 0x0001e20000100800 */
[----:B-1----:R-:W-:-:S04]  /*05d0*/  IADD3 R12, P0, PT, R17, R6, RZ ;  /* 0x00000006110c7210 */ /* 0x002fc80007f1e0ff */
[----:B------:R-:W-:Y:S01]  /*05e0*/  LEA.HI.X.SX32 R13, R17, R7, 0x1, P0 ;  /* 0x00000007110d7211 */ /* 0x000fe200000f0eff */
[----:B0-----:R0:W2:Y:S01]  /*05f0*/  LDG.E.U8 R20, desc[UR10][R10.64] ;  /* 0x0000000a0a147981 */ /* 0x0010a2000c1e1100 */
[----:B----4-:R-:W-:-:S03]  /*0600*/  IADD3 R14, P0, PT, R18, R6, RZ ;  /* 0x00000006120e7210 */ /* 0x010fc60007f1e0ff */
[----:B------:R1:W4:Y:S01]  /*0610*/  LDG.E.U8 R19, desc[UR10][R12.64] ;  /* 0x0000000a0c137981 */ /* 0x000322000c1e1100 */
[----:B------:R-:W-:-:S05]  /*0620*/  LEA.HI.X.SX32 R15, R18, R7, 0x1, P0 ;  /* 0x00000007120f7211 */ /* 0x000fca00000f0eff */
[----:B------:R5:W4:Y:S01]  /*0630*/  LDG.E.U8 R26, desc[UR10][R14.64] ;  /* 0x0000000a0e1a7981 */ /* 0x000b22000c1e1100 */
[----:B------:R-:W-:-:S04]  /*0640*/  IMAD R17, R16, 0x2, R18 ;  /* 0x0000000210117824 */ /* 0x000fc800078e0212 */
[----:B0-----:R-:W-:Y:S01]  /*0650*/  IMAD R11, R16, 0x2, R17 ;  /* 0x00000002100b7824 */ /* 0x001fe200078e0211 */
[----:B-1----:R-:W-:-:S03]  /*0660*/  IADD3 R12, P0, PT, R17, R6, RZ ;  /* 0x00000006110c7210 */ /* 0x002fc60007f1e0ff */
[----:B------:R-:W-:Y:S01]  /*0670*/  IMAD R18, R16, 0x2, R11 ;  /* 0x0000000210127824 */ /* 0x000fe200078e020b */
[-C--:B------:R-:W-:Y:S02]  /*0680*/  IADD3 R10, P1, PT, R11, R6.reuse, RZ ;  /* 0x000000060b0a7210 */ /* 0x080fe40007f3e0ff */
[-C--:B------:R-:W-:Y:S02]  /*0690*/  LEA.HI.X.SX32 R13, R17, R7.reuse, 0x1, P0 ;  /* 0x00000007110d7211 */ /* 0x080fe400000f0eff */
[----:B-----5:R-:W-:Y:S02]  /*06a0*/  IADD3 R14, P0, PT, R18, R6, RZ ;  /* 0x00000006120e7210 */ /* 0x020fe40007f1e0ff */
[----:B------:R-:W-:Y:S01]  /*06b0*/  LEA R17, R16, R18, 0x1 ;  /* 0x0000001210117211 */ /* 0x000fe200078e08ff */
[----:B------:R0:W5:Y:S01]  /*06c0*/  LDG.E.U8 R25, desc[UR10][R12.64] ;  /* 0x0000000a0c197981 */ /* 0x000162000c1e1100 */
[-C--:B------:R-:W-:Y:S02]  /*06d0*/  LEA.HI.X.SX32 R11, R11, R7.reuse, 0x1, P1 ;  /* 0x000000070b0b7211 */ /* 0x080fe400008f0eff */
[----:B------:R-:W-:Y:S01]  /*06e0*/  LEA.HI.X.SX32 R15, R18, R7, 0x1, P0 ;  /* 0x00000007120f7211 */ /* 0x000fe200000f0eff */
[----:B------:R-:W-:Y:S01]  /*06f0*/  IMAD R18, R16, 0x2, R17 ;  /* 0x0000000210127824 */ /* 0x000fe200078e0211 */
[----:B------:R1:W-:Y:S01]  /*0700*/  STL [R1+0x3bc], R24 ;  /* 0x0003bc1801007387 */ /* 0x0003e20000100800 */
[----:B0-----:R-:W-:-:S03]  /*0710*/  IADD3 R12, P0, PT, R17, R6, RZ ;  /* 0x00000006110c7210 */ /* 0x001fc60007f1e0ff */
[----:B------:R0:W-:Y:S04]  /*0720*/  STL [R1+0x3b8], R23 ;  /* 0x0003b81701007387 */ /* 0x0001e80000100800 */
[----:B-1----:R1:W5:Y:S01]  /*0730*/  LDG.E.U8 R24, desc[UR10][R10.64] ;  /* 0x0000000a0a187981 */ /* 0x002362000c1e1100 */
[----:B------:R-:W-:-:S03]  /*0740*/  LEA.HI.X.SX32 R13, R17, R7, 0x1, P0 ;  /* 0x00000007110d7211 */ /* 0x000fc600000f0eff */
[----:B0-----:R0:W5:Y:S01]  /*0750*/  LDG.E.U8 R23, desc[UR10][R14.64] ;  /* 0x0000000a0e177981 */ /* 0x001162000c1e1100 */
[----:B-1----:R-:W-:-:S05]  /*0760*/  IMAD R11, R16, 0x2, R18 ;  /* 0x00000002100b7824 */ /* 0x002fca00078e0212 */
[CC--:B------:R-:W-:Y:S02]  /*0770*/  IADD3 R10, P1, PT, R11.reuse, R6.reuse, RZ ;  /* 0x000000060b0a7210 */ /* 0x0c0fe40007f3e0ff */
[-C--:B0-----:R-:W-:Y:S01]  /*0780*/  IADD3 R14, P0, PT, R18, R6.reuse, RZ ;  /* 0x00000006120e7210 */ /* 0x081fe20007f1e0ff */
[----:B------:R-:W-:Y:S01]  /*0790*/  IMAD R17, R16, 0x2, R11 ;  /* 0x0000000210117824 */ /* 0x000fe200078e020b */
[-C--:B------:R-:W-:Y:S02]  /*07a0*/  LEA.HI.X.SX32 R11, R11, R7.reuse, 0x1, P1 ;  /* 0x000000070b0b7211 */ /* 0x080fe400008f0eff */
[----:B------:R-:W-:Y:S02]  /*07b0*/  LEA.HI.X.SX32 R15, R18, R7, 0x1, P0 ;  /* 0x00000007120f7211 */ /* 0x000fe400000f0eff */
[----:B------:R-:W-:Y:S01]  /*07c0*/  LEA R18, R16, R17, 0x1 ;  /* 0x0000001110127211 */ /* 0x000fe200078e08ff */
[----:B---3--:R0:W-:Y:S04]  /*07d0*/  STL [R1+0x9c], R22 ;  /* 0x00009c1601007387 */ /* 0x0081e80000100800 */
[----:B0-----:R0:W3:Y:S02]  /*07e0*/  LDG.E.U8 R22, desc[UR10][R12.64] ;  /* 0x0000000a0c167981 */ /* 0x0010e4000c1e1100 */
[----:B0-----:R-:W-:-:S02]  /*07f0*/  IADD3 R12, P0, PT, R17, R6, RZ ;  /* 0x00000006110c7210 */ /* 0x001fc40007f1e0ff */
[----:B--2---:R0:W-:Y:S02]  /*0800*/  STL [R1+0x3b0], R21 ;  /* 0x0003b01501007387 */ /* 0x0041e40000100800 */
[----:B------:R-:W-:Y:S02]  /*0810*/  LEA.HI.X.SX32 R13, R17, R7, 0x1, P0 ;  /* 0x00000007110d7211 */ /* 0x000fe400000f0eff */
[----:B0-----:R0:W2:Y:S04]  /*0820*/  LDG.E.U8 R21, desc[UR10][R14.64] ;  /* 0x0000000a0e157981 */ /* 0x0010a8000c1e1100 */
[----:B------:R1:W-:Y:S04]  /*0830*/  STL [R1+0x3ac], R20 ;  /* 0x0003ac1401007387 */ /* 0x0003e80000100800 */
[----:B-1----:R1:W2:Y:S01]  /*0840*/  LDG.E.U8 R20, desc[UR10][R10.64] ;  /* 0x0000000a0a147981 */ /* 0x0022a2000c1e1100 */
[----:B0-----:R-:W-:-:S04]  /*0850*/  IADD3 R14, P0, PT, R18, R6, RZ ;  /* 0x00000006120e7210 */ /* 0x001fc80007f1e0ff */
[----:B------:R-:W-:Y:S01]  /*0860*/  LEA.HI.X.SX32 R15, R18, R7, 0x1, P0 ;  /* 0x00000007120f7211 */ /* 0x000fe200000f0eff */
[----:B----4-:R0:W-:Y:S04]  /*0870*/  STL [R1+0x98], R19 ;  /* 0x0000981301007387 */ /* 0x0101e80000100800 */
[----:B------:R4:W-:Y:S04]  /*0880*/  STL [R1+0x84], R26 ;  /* 0x0000841a01007387 */ /* 0x0009e80000100800 */
[----:B0-----:R0:W2:Y:S04]  /*0890*/  LDG.E.U8 R19, desc[UR10][R12.64] ;  /* 0x0000000a0c137981 */ /* 0x0010a8000c1e1100 */
[----:B----4-:R4:W2:Y:S01]  /*08a0*/  LDG.E.U8 R26, desc[UR10][R14.64] ;  /* 0x0000000a0e1a7981 */ /* 0x0108a2000c1e1100 */
[----:B------:R-:W-:-:S04]  /*08b0*/  IMAD R17, R16, 0x2, R18 ;  /* 0x0000000210117824 */ /* 0x000fc800078e0212 */
[----:B-1----:R-:W-:Y:S01]  /*08c0*/  IMAD R11, R16, 0x2, R17 ;  /* 0x00000002100b7824 */ /* 0x002fe200078e0211 */
[----:B0-----:R-:W-:-:S03]  /*08d0*/  IADD3 R12, P0, PT, R17, R6, RZ ;  /* 0x00000006110c7210 */ /* 0x001fc60007f1e0ff */
[----:B------:R-:W-:Y:S01]  /*08e0*/  IMAD R18, R16, 0x2, R11 ;  /* 0x0000000210127824 */ /* 0x000fe200078e020b */
[-C--:B------:R-:W-:Y:S02]  /*08f0*/  IADD3 R10, P1, PT, R11, R6.reuse, RZ ;  /* 0x000000060b0a7210 */ /* 0x080fe40007f3e0ff */
[-C--:B------:R-:W-:Y:S02]  /*0900*/  LEA.HI.X.SX32 R13, R17, R7.reuse, 0x1, P0 ;  /* 0x00000007110d7211 */ /* 0x080fe400000f0eff */
[----:B----4-:R-:W-:Y:S02]  /*0910*/  IADD3 R14, P0, PT, R18, R6, RZ ;  /* 0x00000006120e7210 */ /* 0x010fe40007f1e0ff */
[----:B------:R-:W-:Y:S01]  /*0920*/  LEA R17, R16, R18, 0x1 ;  /* 0x0000001210117211 */ /* 0x000fe200078e08ff */
[----:B-----5:R0:W-:Y:S01]  /*0930*/  STL [R1+0x3a8], R25 ;  /* 0x0003a81901007387 */ /* 0x0201e20000100800 */
[-C--:B------:R-:W-:Y:S02]  /*0940*/  LEA.HI.X.SX32 R11, R11, R7.reuse, 0x1, P1 ;  /* 0x000000070b0b7211 */ /* 0x080fe400008f0eff */
[----:B------:R-:W-:Y:S01]  /*0950*/  LEA.HI.X.SX32 R15, R18, R7, 0x1, P0 ;  /* 0x00000007120f7211 */ /* 0x000fe200000f0eff */
[----:B------:R-:W-:Y:S01]  /*0960*/  IMAD R18, R16, 0x2, R17 ;  /* 0x0000000210127824 */ /* 0x000fe200078e0211 */
[----:B------:R1:W-:Y:S04]  /*0970*/  STL [R1+0x3a4], R24 ;  /* 0x0003a41801007387 */ /* 0x0003e80000100800 */
[----:B0-----:R0:W4:Y:S04]  /*0980*/  LDG.E.U8 R25, desc[UR10][R12.64] ;  /* 0x0000000a0c197981 */ /* 0x001128000c1e1100 */
[----:B-1----:R1:W5:Y:S01]  /*0990*/  LDG.E.U8 R24, desc[UR10][R10.64] ;  /* 0x0000000a0a187981 */ /* 0x002362000c1e1100 */
[----:B0-----:R-:W-:-:S03]  /*09a0*/  IADD3 R12, P0, PT, R17, R6, RZ ;  /* 0x00000006110c7210 */ /* 0x001fc60007f1e0ff */
[----:B------:R0:W-:Y:S01]  /*09b0*/  STL [R1+0x80], R23 ;  /* 0x0000801701007387 */ /* 0x0001e20000100800 */
[C---:B-1----:R-:W-:Y:S01]  /*09c0*/  IMAD R11, R16.reuse, 0x2, R18 ;  /* 0x00000002100b7824 */ /* 0x042fe200078e0212 */
[----:B------:R-:W-:Y:S02]  /*09d0*/  LEA.HI.X.SX32 R13, R17, R7, 0x1, P0 ;  /* 0x00000007110d7211 */ /* 0x000fe400000f0eff */
[----:B0-----:R0:W5:Y:S02]  /*09e0*/  LDG.E.U8 R23, desc[UR10][R14.64] ;  /* 0x0000000a0e177981 */ /* 0x001164000c1e1100 */
[----:B------:R-:W-:Y:S01]  /*09f0*/  IADD3 R10, P1, PT, R11, R6, RZ ;  /* 0x000000060b0a7210 */ /* 0x000fe20007f3e0ff */
[----:B------:R-:W-:-:S03]  /*0a00*/  IMAD R17, R16, 0x2, R11 ;  /* 0x0000000210117824 */ /* 0x000fc600078e020b */
[----:B------:R-:W-:Y:S02]  /*0a10*/  LEA.HI.X.SX32 R11, R11, R7, 0x1, P1 ;  /* 0x000000070b0b7211 */ /* 0x000fe400008f0eff */
[----:B0-----:R-:W-:-:S04]  /*0a20*/  IADD3 R14, P0, PT, R18, R6, RZ ;  /* 0x00000006120e7210 */ /* 0x001fc80007f1e0ff */
[----:B------:R-:W-:Y:S02]  /*0a30*/  LEA.HI.X.SX32 R15, R18, R7, 0x1, P0 ;  /* 0x00000007120f7211 */ /* 0x000fe400000f0eff */
[----:B------:R-:W-:Y:S01]  /*0a40*/  LEA R18, R16, R17, 0x1 ;  /* 0x0000001110127211 */ /* 0x000fe200078e08ff */
[----:B---3--:R0:W-:Y:S04]  /*0a50*/  STL [R1+0x7c], R22 ;  /* 0x00007c1601007387 */ /* 0x0081e80000100800 */
[----:B0-----:R0:W3:Y:S02]  /*0a60*/  LDG.E.U8 R22, desc[UR10][R12.64] ;  /* 0x0000000a0c167981 */ /* 0x0010e4000c1e1100 */
[C---:B0-----:R-:W-:Y:S02]  /*0a70*/  IADD3 R12, P0, PT, R17.reuse, R6, RZ ;  /* 0x00000006110c7210 */ /* 0x041fe40007f1e0ff */
[----:B--2---:R0:W-:Y:S02]  /*0a80*/  STL [R1+0x3a0], R21 ;  /* 0x0003a01501007387 */ /* 0x0041e40000100800 */
[----:B------:R-:W-:-:S02]  /*0a90*/  LEA.HI.X.SX32 R13, R17, R7, 0x1, P0 ;  /* 0x00000007110d7211 */ /* 0x000fc400000f0eff */
[----:B0-----:R0:W2:Y:S04]  /*0aa0*/  LDG.E.U8 R21, desc[UR10][R14.64] ;  /* 0x0000000a0e157981 */ /* 0x0010a8000c1e1100 */
[----:B------:R1:W-:Y:S04]  /*0ab0*/  STL [R1+0x39c], R20 ;  /* 0x00039c1401007387 */ /* 0x0003e80000100800 */
[----:B-1----:R1:W2:Y:S01]  /*0ac0*/  LDG.E.U8 R20, desc[UR10][R10.64] ;  /* 0x0000000a0a147981 */ /* 0x0022a2000c1e1100 */
[----:B0-----:R-:W-:-:S04]  /*0ad0*/  IADD3 R14, P0, PT, R18, R6, RZ ;  /* 0x00000006120e7210 */ /* 0x001fc80007f1e0ff */
[----:B------:R-:W-:Y:S01]  /*0ae0*/  LEA.HI.X.SX32 R15, R18, R7, 0x1, P0 ;  /* 0x00000007120f7211 */ /* 0x000fe200000f0eff */
[----:B------:R0:W-:Y:S04]  /*0af0*/  STL [R1+0x114], R19 ;  /* 0x0001141301007387 */ /* 0x0001e80000100800 */
[----:B------:R1:W-:Y:S04]  /*0b00*/  STL [R1+0x78], R26 ;  /* 0x0000781a01007387 */ /* 0x0003e80000100800 */
[----:B0-----:R0:W2:Y:S04]  /*0b10*/  LDG.E.U8 R19, desc[UR10][R12.64] ;  /* 0x0000000a0c137981 */ /* 0x0010a8000c1e1100 */
[----:B-1----:R1:W2:Y:S01]  /*0b20*/  LDG.E.U8 R26, desc[UR10][R14.64] ;  /* 0x0000000a0e1a7981 */ /* 0x0022a2000c1e1100 */
[----:B------:R-:W-:-:S04]  /*0b30*/  IMAD R17, R16, 0x2, R18 ;  /* 0x0000000210117824 */ /* 0x000fc800078e0212 */
[----:B------:R-:W-:Y:S01]  /*0b40*/  IMAD R11, R16, 0x2, R17 ;  /* 0x00000002100b7824 */ /* 0x000fe200078e0211 */
[----:B0-----:R-:W-:-:S03]  /*0b50*/  IADD3 R12, P0, PT, R17, R6, RZ ;  /* 0x00000006110c7210 */ /* 0x001fc60007f1e0ff */
[----:B------:R-:W-:Y:S01]  /*0b60*/  IMAD R18, R16, 0x2, R11 ;  /* 0x0000000210127824 */ /* 0x000fe200078e020b */
[-C--:B------:R-:W-:Y:S02]  /*0b70*/  IADD3 R10, P1, PT, R11, R6.reuse, RZ ;  /* 0x000000060b0a7210 */ /* 0x080fe40007f3e0ff */
[-C--:B------:R-:W-:Y:S02]  /*0b80*/  LEA.HI.X.SX32 R13, R17, R7.reuse, 0x1, P0 ;  /* 0x00000007110d7211 */ /* 0x080fe400000f0eff */
[----:B-1----:R-:W-:Y:S02]  /*0b90*/  IADD3 R14, P0, PT, R18, R6, RZ ;  /* 0x00000006120e7210 */ /* 0x002fe40007f1e0ff */
[----:B------:R-:W-:Y:S01]  /*0ba0*/  LEA R17, R16, R18, 0x1 ;  /* 0x0000001210117211 */ /* 0x000fe200078e08ff */
[----:B----4-:R0:W-:Y:S01]  /*0bb0*/  STL [R1+0x398], R25 ;  /* 0x0003981901007387 */ /* 0x0101e20000100800 */
[-C--:B------:R-:W-:Y:S02]  /*0bc0*/  LEA.HI.X.SX32 R11, R11, R7.reuse, 0x1, P1 ;  /* 0x000000070b0b7211 */ /* 0x080fe400008f0eff */
[----:B------:R-:W-:Y:S01]  /*0bd0*/  LEA.HI.X.SX32 R15, R18, R7, 0x1, P0 ;  /* 0x00000007120f7211 */ /* 0x000fe200000f0eff */
[----:B------:R-:W-:Y:S01]  /*0be0*/  IMAD R18, R16, 0x2, R17 ;  /* 0x0000000210127824 */ /* 0x000fe200078e0211 */
[----:B-----5:R1:W-:Y:S04]  /*0bf0*/  STL [R1+0x394], R24 ;  /* 0x0003941801007387 */ /* 0x0203e80000100800 */
        /* <DEDUP_REMOVED lines=544> */
[----:B------:R1:W-:Y:S04]  /*2e00*/  STL [R1], R26 ;  /* 0x0000001a01007387 */ /* 0x0003e80000100800 */
        /* <DEDUP_REMOVED lines=128> */
[-C--:B------:R-:W-:Y:S02]  /*3610*/  LEA.HI.X.SX32 R11, R11, R7.reuse, 0x1, P1 ;  /* 0x000000070b0b7211 */ /* 0x080fe400008f0eff */
[----:B-1----:R-:W-:Y:S01]  /*3620*/  IADD3 R14, P0, PT, R18, R6, RZ ;  /* 0x00000006120e7210 */ /* 0x002fe20007f1e0ff */
[----:B----4-:R0:W-:Y:S01]  /*3630*/  STL [R1+0x224], R25 ;  /* 0x0002241901007387 */ /* 0x0101e20000100800 */
[----:B------:R-:W-:Y:S02]  /*3640*/  LEA R17, R16, R18, 0x1 ;  /* 0x0000001210117211 */ /* 0x000fe400078e08ff */
[----:B------:R-:W-:Y:S01]  /*3650*/  LEA.HI.X.SX32 R15, R18, R7, 0x1, P0 ;  /* 0x00000007120f7211 */ /* 0x000fe200000f0eff */
[----:B------:R1:W4:Y:S02]  /*3660*/  LDG.E.U8 R27, desc[UR10][R12.64] ;  /* 0x0000000a0c1b7981 */ /* 0x000324000c1e1100 */
[----:B------:R-:W-:-:S02]  /*3670*/  IMAD R18, R16, 0x2, R17 ;  /* 0x0000000210127824 */ /* 0x000fc400078e0211 */
[----:B0-----:R0:W4:Y:S01]  /*3680*/  LDG.E.U8 R25, desc[UR10][R10.64] ;  /* 0x0000000a0a197981 */ /* 0x001122000c1e1100 */
[----:B-1----:R-:W-:-:S03]  /*3690*/  IADD3 R12, P0, PT, R17, R6, RZ ;  /* 0x00000006110c7210 */ /* 0x002fc60007f1e0ff */
[----:B-----5:R1:W-:Y:S01]  /*36a0*/  STL [R1+0x21c], R24 ;  /* 0x00021c1801007387 */ /* 0x0203e20000100800 */
[----:B0-----:R-:W-:Y:S01]  /*36b0*/  IMAD R11, R16, 0x2, R18 ;  /* 0x00000002100b7824 */ /* 0x001fe200078e0212 */
[----:B------:R-:W-:-:S03]  /*36c0*/  LEA.HI.X.SX32 R13, R17, R7, 0x1, P0 ;  /* 0x00000007110d7211 */ /* 0x000fc600000f0eff */
[----:B------:R-:W-:Y:S01]  /*36d0*/  IMAD R17, R16, 0x2, R11 ;  /* 0x0000000210117824 */ /* 0x000fe200078e020b */
[----:B-1----:R0:W5:Y:S01]  /*36e0*/  LDG.E.U8 R24, desc[UR10][R14.64] ;  /* 0x0000000a0e187981 */ /* 0x002162000c1e1100 */
[----:B------:R-:W-:-:S03]  /*36f0*/  IADD3 R10, P1, PT, R11, R6, RZ ;  /* 0x000000060b0a7210 */ /* 0x000fc60007f3e0ff */
[----:B------:R1:W-:Y:S01]  /*3700*/  STL [R1+0xc4], R23 ;  /* 0x0000c41701007387 */ /* 0x0003e20000100800 */
[----:B------:R-:W-:Y:S02]  /*3710*/  LEA.HI.X.SX32 R11, R11, R7, 0x1, P1 ;  /* 0x000000070b0b7211 */ /* 0x000fe400008f0eff */
[----:B0-----:R-:W-:-:S04]  /*3720*/  IADD3 R14, P0, PT, R18, R6, RZ ;  /* 0x00000006120e7210 */ /* 0x001fc80007f1e0ff */
[----:B------:R-:W-:Y:S01]  /*3730*/  LEA.HI.X.SX32 R15, R18, R7, 0x1, P0 ;  /* 0x00000007120f7211 */ /* 0x000fe200000f0eff */
[----:B-1----:R0:W5:Y:S01]  /*3740*/  LDG.E.U8 R23, desc[UR10][R12.64] ;  /* 0x0000000a0c177981 */ /* 0x002162000c1e1100 */
[----:B------:R-:W-:Y:S02]  /*3750*/  LEA R18, R16, R17, 0x1 ;  /* 0x0000001110127211 */ /* 0x000fe400078e08ff */
[----:B0-----:R-:W-:-:S04]  /*3760*/  IADD3 R12, P0, PT, R17, R6, RZ ;  /* 0x00000006110c7210 */ /* 0x001fc80007f1e0ff */
[----:B------:R-:W-:Y:S01]  /*3770*/  LEA.HI.X.SX32 R13, R17, R7, 0x1, P0 ;  /* 0x00000007110d7211 */ /* 0x000fe200000f0eff */
[----:B---3--:R0:W-:Y:S04]  /*3780*/  STL [R1+0xc0], R22 ;  /* 0x0000c01601007387 */ /* 0x0081e80000100800 */
[----:B0-----:R-:W3:Y:S04]  /*3790*/  LDG.E.U8 R22, desc[UR10][R12.64] ;  /* 0x0000000a0c167981 */ /* 0x001ee8000c1e1100 */
[----:B--2---:R0:W-:Y:S04]  /*37a0*/  STL [R1+0x210], R21 ;  /* 0x0002101501007387 */ /* 0x0041e80000100800 */
[----:B0-----:R0:W2:Y:S04]  /*37b0*/  LDG.E.U8 R21, desc[UR10][R14.64] ;  /* 0x0000000a0e157981 */ /* 0x0010a8000c1e1100 */
[----:B------:R1:W-:Y:S04]  /*37c0*/  STL [R1+0x20c], R20 ;  /* 0x00020c1401007387 */ /* 0x0003e80000100800 */
[----:B-1----:R1:W3:Y:S01]  /*37d0*/  LDG.E.U8 R20, desc[UR10][R10.64] ;  /* 0x0000000a0a147981 */ /* 0x0022e2000c1e1100 */
[----:B0-----:R-:W-:-:S04]  /*37e0*/  IADD3 R14, P0, PT, R18, R6, RZ ;  /* 0x00000006120e7210 */ /* 0x001fc80007f1e0ff */
[----:B------:R-:W-:Y:S01]  /*37f0*/  LEA.HI.X.SX32 R15, R18, R7, 0x1, P0 ;  /* 0x00000007120f7211 */ /* 0x000fe200000f0eff */
[----:B------:R-:W-:Y:S04]  /*3800*/  STL [R1+0x1d4], R19 ;  /* 0x0001d41301007387 */ /* 0x000fe80000100800 */
[----:B------:R0:W-:Y:S04]  /*3810*/  STL [R1+0xe8], R26 ;  /* 0x0000e81a01007387 */ /* 0x0001e80000100800 */
[----:B0-----:R0:W3:Y:S01]  /*3820*/  LDG.E.U8 R26, desc[UR10][R14.64] ;  /* 0x0000000a0e1a7981 */ /* 0x0010e2000c1e1100 */
[----:B------:R-:W-:-:S04]  /*3830*/  IMAD R17, R16, 0x2, R18 ;  /* 0x0000000210117824 */ /* 0x000fc800078e0212 */
[----:B-1----:R-:W-:Y:S01]  /*3840*/  IMAD R11, R16, 0x2, R17 ;  /* 0x00000002100b7824 */ /* 0x002fe200078e0211 */
[----:B------:R-:W-:-:S03]  /*3850*/  IADD3 R12, P0, PT, R17, R6, RZ ;  /* 0x00000006110c7210 */ /* 0x000fc60007f1e0ff */
[C---:B------:R-:W-:Y:S01]  /*3860*/  IMAD R19, R16.reuse, 0x2, R11 ;  /* 0x0000000210137824 */ /* 0x040fe200078e020b */
[-C--:B------:R-:W-:Y:S02]  /*3870*/  IADD3 R10, P1, PT, R11, R6.reuse, RZ ;  /* 0x000000060b0a7210 */ /* 0x080fe40007f3e0ff */
[-C--:B------:R-:W-:Y:S02]  /*3880*/  LEA.HI.X.SX32 R13, R17, R7.reuse, 0x1, P0 ;  /* 0x00000007110d7211 */ /* 0x080fe400000f0eff */
[----:B------:R-:W-:Y:S02]  /*3890*/  LEA.HI.X.SX32 R11, R11, R7, 0x1, P1 ;  /* 0x000000070b0b7211 */ /* 0x000fe400008f0eff */
[----:B------:R-:W-:Y:S01]  /*38a0*/  LEA R18, R16, R19, 0x1 ;  /* 0x0000001310127211 */ /* 0x000fe200078e08ff */
[----:B----4-:R1:W-:Y:S01]  /*38b0*/  STL [R1+0x200], R27 ;  /* 0x0002001b01007387 */ /* 0x0103e20000100800 */
[----:B0-----:R-:W-:-:S03]  /*38c0*/  IADD3 R14, P0, PT, R19, R6, RZ ;  /* 0x00000006130e7210 */ /* 0x001fc60007f1e0ff */
[----:B------:R0:W-:Y:S01]  /*38d0*/  STL [R1+0x1f4], R25 ;  /* 0x0001f41901007387 */ /* 0x0001e20000100800 */
[----:B------:R-:W-:Y:S01]  /*38e0*/  IMAD R17, R16, 0x2, R18 ;  /* 0x0000000210117824 */ /* 0x000fe200078e0212 */
[----:B------:R-:W-:Y:S02]  /*38f0*/  LEA.HI.X.SX32 R15, R19, R7, 0x1, P0 ;  /* 0x00000007130f7211 */ /* 0x000fe400000f0eff */
[----:B-1----:R1:W4:Y:S04]  /*3900*/  LDG.E.U8 R27, desc[UR10][R12.64] ;  /* 0x0000000a0c1b7981 */ /* 0x002328000c1e1100 */
[----:B0-----:R0:W4:Y:S01]  /*3910*/  LDG.E.U8 R25, desc[UR10][R10.64] ;  /* 0x0000000a0a197981 */ /* 0x001122000c1e1100 */
[----:B-1----:R-:W-:-:S03]  /*3920*/  IADD3 R12, P0, PT, R18, R6, RZ ;  /* 0x00000006120c7210 */ /* 0x002fc60007f1e0ff */
[----:B-----5:R1:W-:Y:S01]  /*3930*/  STL [R1+0x1c8], R24 ;  /* 0x0001c81801007387 */ /* 0x0203e20000100800 */
[----:B0-----:R-:W-:Y:S01]  /*3940*/  IMAD R11, R16, 0x2, R17 ;  /* 0x00000002100b7824 */ /* 0x001fe200078e0211 */
[----:B------:R-:W-:-:S03]  /*3950*/  LEA.HI.X.SX32 R13, R18, R7, 0x1, P0 ;  /* 0x00000007120d7211 */ /* 0x000fc600000f0eff */
[----:B------:R-:W-:Y:S01]  /*3960*/  IMAD R19, R16, 0x2, R11 ;  /* 0x0000000210137824 */ /* 0x000fe200078e020b */
[CC--:B------:R-:W-:Y:S01]  /*3970*/  IADD3 R10, P1, PT, R11.reuse, R6.reuse, RZ ;  /* 0x000000060b0a7210 */ /* 0x0c0fe20007f3e0ff */
[----:B-1----:R0:W5:Y:S03]  /*3980*/  LDG.E.U8 R24, desc[UR10][R14.64] ;  /* 0x0000000a0e187981 */ /* 0x002166000c1e1100 */
[----:B------:R-:W-:Y:S01]  /*3990*/  LEA.HI.X.SX32 R11, R11, R7, 0x1, P1 ;  /* 0x000000070b0b7211 */ /* 0x000fe200008f0eff */
[----:B------:R1:W-:Y:S01]  /*39a0*/  STL [R1+0x1bc], R23 ;  /* 0x0001bc1701007387 */ /* 0x0003e20000100800 */
[----:B0-----:R-:W-:-:S04]  /*39b0*/  IADD3 R14, P0, PT, R17, R6, RZ ;  /* 0x00000006110e7210 */ /* 0x001fc80007f1e0ff */
[----:B------:R-:W-:Y:S01]  /*39c0*/  LEA.HI.X.SX32 R15, R17, R7, 0x1, P0 ;  /* 0x00000007110f7211 */ /* 0x000fe200000f0eff */
[----:B-1----:R0:W5:Y:S01]  /*39d0*/  LDG.E.U8 R23, desc[UR10][R12.64] ;  /* 0x0000000a0c177981 */ /* 0x002162000c1e1100 */
[----:B------:R-:W-:Y:S02]  /*39e0*/  LEA R18, R16, R19, 0x1 ;  /* 0x0000001310127211 */ /* 0x000fe400078e08ff */
[----:B0-----:R-:W-:-:S04]  /*39f0*/  IADD3 R12, P0, PT, R19, R6, RZ ;  /* 0x00000006130c7210 */ /* 0x001fc80007f1e0ff */
[----:B------:R-:W-:Y:S01]  /*3a00*/  LEA.HI.X.SX32 R13, R19, R7, 0x1, P0 ;  /* 0x00000007130d7211 */ /* 0x000fe200000f0eff */
[----:B--2---:R0:W-:Y:S04]  /*3a10*/  STL [R1+0x1e8], R21 ;  /* 0x0001e81501007387 */ /* 0x0041e80000100800 */
[----:B0-----:R0:W2:Y:S04]  /*3a20*/  LDG.E.U8 R21, desc[UR10][R14.64] ;  /* 0x0000000a0e157981 */ /* 0x0010a8000c1e1100 */
[----:B---3--:R1:W-:Y:S04]  /*3a30*/  STL [R1+0x1e4], R20 ;  /* 0x0001e41401007387 */ /* 0x0083e80000100800 */
[----:B------:R3:W-:Y:S04]  /*3a40*/  STL [R1+0x1b0], R22 ;  /* 0x0001b01601007387 */ /* 0x0007e80000100800 */
[----:B-1----:R1:W2:Y:S01]  /*3a50*/  LDG.E.U8 R20, desc[UR10][R10.64] ;  /* 0x0000000a0a147981 */ /* 0x0022a2000c1e1100 */
[----:B0-----:R-:W-:-:S03]  /*3a60*/  IADD3 R14, P0, PT, R18, R6, RZ ;  /* 0x00000006120e7210 */ /* 0x001fc60007f1e0ff */
[----:B---3--:R0:W3:Y:S01]  /*3a70*/  LDG.E.U8 R22, desc[UR10][R12.64] ;  /* 0x0000000a0c167981 */ /* 0x0080e2000c1e1100 */
[----:B------:R-:W-:-:S03]  /*3a80*/  LEA.HI.X.SX32 R15, R18, R7, 0x1, P0 ;  /* 0x00000007120f7211 */ /* 0x000fc600000f0eff */
[----:B------:R0:W-:Y:S04]  /*3a90*/  STL [R1+0xbc], R26 ;  /* 0x0000bc1a01007387 */ /* 0x0001e80000100800 */
[----:B0-----:R0:W3:Y:S01]  /*3aa0*/  LDG.E.U8 R26, desc[UR10][R14.64] ;  /* 0x0000000a0e1a7981 */ /* 0x0010e2000c1e1100 */
[----:B------:R-:W-:-:S04]  /*3ab0*/  IMAD R17, R16, 0x2, R18 ;  /* 0x0000000210117824 */ /* 0x000fc800078e0212 */
[----:B-1----:R-:W-:Y:S01]  /*3ac0*/  IMAD R11, R16, 0x2, R17 ;  /* 0x00000002100b7824 */ /* 0x002fe200078e0211 */
[----:B------:R-:W-:-:S03]  /*3ad0*/  IADD3 R12, P0, PT, R17, R6, RZ ;  /* 0x00000006110c7210 */ /* 0x000fc60007f1e0ff */
[----:B------:R-:W-:Y:S01]  /*3ae0*/  IMAD R18, R16, 0x2, R11 ;  /* 0x0000000210127824 */ /* 0x000fe200078e020b */
[-C--:B------:R-:W-:Y:S02]  /*3af0*/  LEA.HI.X.SX32 R13, R17, R7.reuse, 0x1, P0 ;  /* 0x00000007110d7211 */ /* 0x080fe400000f0eff */
[CC--:B------:R-:W-:Y:S02]  /*3b00*/  IADD3 R10, P1, PT, R11.reuse, R6.reuse, RZ ;  /* 0x000000060b0a7210 */ /* 0x0c0fe40007f3e0ff */
[----:B0-----:R-:W-:Y:S01]  /*3b10*/  IADD3 R14, P0, PT, R18, R6, RZ ;  /* 0x00000006120e7210 */ /* 0x001fe20007f1e0ff */
[----:B------:R0:W3:Y:S01]  /*3b20*/  LDG.E.U8 R19, desc[UR10][R12.64] ;  /* 0x0000000a0c137981 */ /* 0x0000e2000c1e1100 */
[-C--:B------:R-:W-:Y:S02]  /*3b30*/  LEA.HI.X.SX32 R11, R11, R7.reuse, 0x1, P1 ;  /* 0x000000070b0b7211 */ /* 0x080fe400008f0eff */
[----:B------:R-:W-:Y:S01]  /*3b40*/  LEA R17, R16, R18, 0x1 ;  /* 0x0000001210117211 */ /* 0x000fe200078e08ff */
[----:B----4-:R-:W-:Y:S01]  /*3b50*/  STL [R1+0x1dc], R27 ;  /* 0x0001dc1b01007387 */ /* 0x010fe20000100800 */
[----:B------:R-:W-:-:S03]  /*3b60*/  LEA.HI.X.SX32 R15, R18, R7, 0x1, P0 ;  /* 0x00000007120f7211 */ /* 0x000fc600000f0eff */
[----:B------:R1:W-:Y:S01]  /*3b70*/  STL [R1+0x1d8], R25 ;  /* 0x0001d81901007387 */ /* 0x0003e20000100800 */
[C---:B------:R-:W-:Y:S01]  /*3b80*/  IMAD R18, R16.reuse, 0x2, R17 ;  /* 0x0000000210127824 */ /* 0x040fe200078e0211 */
[C---:B0-----:R-:W-:Y:S02]  /*3b90*/  IADD3 R12, P0, PT, R17.reuse, R6, RZ ;  /* 0x00000006110c7210 */ /* 0x041fe40007f1e0ff */
[----:B-1----:R0:W4:Y:S02]  /*3ba0*/  LDG.E.U8 R25, desc[UR10][R10.64] ;  /* 0x0000000a0a197981 */ /* 0x002124000c1e1100 */
[----:B------:R-:W-:Y:S02]  /*3bb0*/  LEA.HI.X.SX32 R13, R17, R7, 0x1, P0 ;  /* 0x00000007110d7211 */ /* 0x000fe400000f0eff */
[----:B-----5:R1:W-:Y:S01]  /*3bc0*/  STL [R1+0xb8], R24 ;  /* 0x0000b81801007387 */ /* 0x0203e20000100800 */
[----:B0-----:R-:W-:-:S04]  /*3bd0*/  IMAD R11, R16, 0x2, R18 ;  /* 0x00000002100b7824 */ /* 0x001fc800078e0212 */
[----:B------:R-:W-:Y:S01]  /*3be0*/  IMAD R17, R16, 0x2, R11 ;  /* 0x0000000210117824 */ /* 0x000fe200078e020b */
[----:B-1----:R0:W5:Y:S01]  /*3bf0*/  LDG.E.U8 R24, desc[UR10][R14.64] ;  /* 0x0000000a0e187981 */ /* 0x002162000c1e1100 */
[----:B------:R-:W-:-:S03]  /*3c00*/  IADD3 R10, P1, PT, R11, R6, RZ ;  /* 0x000000060b0a7210 */ /* 0x000fc60007f3e0ff */
[----:B------:R1:W-:Y:S01]  /*3c10*/  STL [R1+0xb4], R23 ;  /* 0x0000b41701007387 */ /* 0x0003e20000100800 */
[CC--:B0-----:R-:W-:Y:S02]  /*3c20*/  IADD3 R14, P0, PT, R18.reuse, R6.reuse, RZ ;  /* 0x00000006120e7210 */ /* 0x0c1fe40007f1e0ff */
[-C--:B------:R-:W-:Y:S02]  /*3c30*/  LEA.HI.X.SX32 R11, R11, R7.reuse, 0x1, P1 ;  /* 0x000000070b0b7211 */ /* 0x080fe400008f0eff */
[----:B------:R-:W-:Y:S01]  /*3c40*/  LEA.HI.X.SX32 R15, R18, R7, 0x1, P0 ;  /* 0x00000007120f7211 */ /* 0x000fe200000f0eff */
[----:B-1----:R0:W5:Y:S01]  /*3c50*/  LDG.E.U8 R23, desc[UR10][R12.64] ;  /* 0x0000000a0c177981 */ /* 0x002162000c1e1100 */
[----:B------:R-:W-:Y:S02]  /*3c60*/  LEA R18, R16, R17, 0x1 ;  /* 0x0000001110127211 */ /* 0x000fe400078e08ff */
[----:B0-----:R-:W-:-:S04]  /*3c70*/  IADD3 R12, P0, PT, R17, R6, RZ ;  /* 0x00000006110c7210 */ /* 0x001fc80007f1e0ff */
[----:B------:R-:W-:Y:S01]  /*3c80*/  LEA.HI.X.SX32 R13, R17, R7, 0x1, P0 ;  /* 0x00000007110d7211 */ /* 0x000fe200000f0eff */
[----:B------:R-:W-:Y:S01]  /*3c90*/  IMAD R17, R16, 0x2, R18 ;  /* 0x0000000210117824 */ /* 0x000fe200078e0212 */
[----:B--2---:R0:W-:Y:S04]  /*3ca0*/  STL [R1+0x1d0], R21 ;  /* 0x0001d01501007387 */ /* 0x0041e80000100800 */
[----:B0-----:R0:W2:Y:S04]  /*3cb0*/  LDG.E.U8 R21, desc[UR10][R14.64] ;  /* 0x0000000a0e157981 */ /* 0x0010a8000c1e1100 */
[----:B------:R1:W-:Y:S01]  /*3cc0*/  STL [R1+0x1cc], R20 ;  /* 0x0001cc1401007387 */ /* 0x0003e20000100800 */
[----:B0-----:R-:W-:-:S03]  /*3cd0*/  IADD3 R14, P0, PT, R18, R6, RZ ;  /* 0x00000006120e7210 */ /* 0x001fc60007f1e0ff */
[----:B---3--:R0:W-:Y:S04]  /*3ce0*/  STL [R1+0x19c], R22 ;  /* 0x00019c1601007387 */ /* 0x0081e80000100800 */
[----:B-1----:R-:W3:Y:S01]  /*3cf0*/  LDG.E.U8 R20, desc[UR10][R10.64] ;  /* 0x0000000a0a147981 */ /* 0x002ee2000c1e1100 */
[----:B------:R-:W-:-:S03]  /*3d00*/  LEA.HI.X.SX32 R15, R18, R7, 0x1, P0 ;  /* 0x00000007120f7211 */ /* 0x000fc600000f0eff */
[----:B0-----:R0:W3:Y:S04]  /*3d10*/  LDG.E.U8 R22, desc[UR10][R12.64] ;  /* 0x0000000a0c167981 */ /* 0x0010e8000c1e1100 */
[----:B------:R1:W3:Y:S01]  /*3d20*/  LDG.E.U8 R27, desc[UR10][R14.64] ;  /* 0x0000000a0e1b7981 */ /* 0x0002e2000c1e1100 */
[----:B0-----:R-:W-:-:S04]  /*3d30*/  IADD3 R12, P0, PT, R17, R6, RZ ;  /* 0x00000006110c7210 */ /* 0x001fc80007f1e0ff */
[----:B------:R-:W-:Y:S01]  /*3d40*/  LEA.HI.X.SX32 R13, R17, R7, 0x1, P0 ;  /* 0x00000007110d7211 */ /* 0x000fe200000f0eff */
[----:B------:R0:W-:Y:S04]  /*3d50*/  STL [R1+0xe4], R26 ;  /* 0x0000e41a01007387 */ /* 0x0001e80000100800 */
[----:B0-----:R0:W3:Y:S01]  /*3d60*/  LDG.E.U8 R26, desc[UR10][R12.64] ;  /* 0x0000000a0c1a7981 */ /* 0x0010e2000c1e1100 */
[----:B------:R-:W-:-:S04]  /*3d70*/  IMAD R11, R16, 0x2, R17 ;  /* 0x00000002100b7824 */ /* 0x000fc800078e0211 */
[----:B------:R-:W-:Y:S01]  /*3d80*/  IMAD R18, R16, 0x2, R11 ;  /* 0x0000000210127824 */ /* 0x000fe200078e020b */
[CC--:B------:R-:W-:Y:S01]  /*3d90*/  IADD3 R10, P1, PT, R11.reuse, R6.reuse, RZ ;  /* 0x000000060b0a7210 */ /* 0x0c0fe20007f3e0ff */
[----:B------:R0:W-:Y:S03]  /*3da0*/  STL [R1+0x1c0], R19 ;  /* 0x0001c01301007387 */ /* 0x0001e60000100800 */
[-C--:B------:R-:W-:Y:S01]  /*3db0*/  LEA.HI.X.SX32 R11, R11, R7.reuse, 0x1, P1 ;  /* 0x000000070b0b7211 */ /* 0x080fe200008f0eff */
[----:B----4-:R4:W-:Y:S01]  /*3dc0*/  STL [R1+0x1b4], R25 ;  /* 0x0001b41901007387 */ /* 0x0109e20000100800 */
[----:B-1----:R-:W-:Y:S02]  /*3dd0*/  IADD3 R14, P0, PT, R18, R6, RZ ;  /* 0x00000006120e7210 */ /* 0x002fe40007f1e0ff */
[----:B0-----:R-:W-:Y:S02]  /*3de0*/  LEA R19, R16, R18, 0x1 ;  /* 0x0000001210137211 */ /* 0x001fe400078e08ff */
[-C--:B------:R-:W-:Y:S01]  /*3df0*/  LEA.HI.X.SX32 R15, R18, R7.reuse, 0x1, P0 ;  /* 0x00000007120f7211 */ /* 0x080fe200000f0eff */
[----:B----4-:R0:W4:Y:S02]  /*3e00*/  LDG.E.U8 R25, desc[UR10][R10.64] ;  /* 0x0000000a0a197981 */ /* 0x010124000c1e1100 */
[C---:B------:R-:W-:Y:S01]  /*3e10*/  IMAD R17, R16.reuse, 0x2, R19 ;  /* 0x0000000210117824 */ /* 0x040fe200078e0213 */
[C---:B------:R-:W-:Y:S01]  /*3e20*/  IADD3 R12, P0, PT, R19.reuse, R6, RZ ;  /* 0x00000006130c7210 */ /* 0x040fe20007f1e0ff */
[----:B-----5:R1:W-:Y:S03]  /*3e30*/  STL [R1+0x198], R24 ;  /* 0x0001981801007387 */ /* 0x0203e60000100800 */
[----:B------:R-:W-:Y:S01]  /*3e40*/  LEA.HI.X.SX32 R13, R19, R7, 0x1, P0 ;  /* 0x00000007130d7211 */ /* 0x000fe200000f0eff */
[----:B0-----:R-:W-:-:S04]  /*3e50*/  IMAD R11, R16, 0x2, R17 ;  /* 0x00000002100b7824 */ /* 0x001fc800078e0211 */
[----:B------:R-:W-:Y:S01]  /*3e60*/  IMAD R18, R16, 0x2, R11 ;  /* 0x0000000210127824 */ /* 0x000fe200078e020b */
[----:B-1----:R0:W5:Y:S01]  /*3e70*/  LDG.E.U8 R24, desc[UR10][R14.64] ;  /* 0x0000000a0e187981 */ /* 0x002162000c1e1100 */
[----:B------:R-:W-:-:S03]  /*3e80*/  IADD3 R10, P1, PT, R11, R6, RZ ;  /* 0x000000060b0a7210 */ /* 0x000fc60007f3e0ff */
[----:B------:R1:W-:Y:S01]  /*3e90*/  STL [R1+0x194], R23 ;  /* 0x0001941701007387 */ /* 0x0003e20000100800 */
[----:B0-----:R-:W-:Y:S02]  /*3ea0*/  IADD3 R14, P0, PT, R17, R6, RZ ;  /* 0x00000006110e7210 */ /* 0x001fe40007f1e0ff */
[-C--:B------:R-:W-:Y:S02]  /*3eb0*/  LEA.HI.X.SX32 R11, R11, R7.reuse, 0x1, P1 ;  /* 0x000000070b0b7211 */ /* 0x080fe400008f0eff */
[----:B------:R-:W-:Y:S01]  /*3ec0*/  LEA.HI.X.SX32 R15, R17, R7, 0x1, P0 ;  /* 0x00000007110f7211 */ /* 0x000fe200000f0eff */
[----:B-1----:R0:W5:Y:S01]  /*3ed0*/  LDG.E.U8 R23, desc[UR10][R12.64] ;  /* 0x0000000a0c177981 */ /* 0x002162000c1e1100 */
[----:B------:R-:W-:Y:S02]  /*3ee0*/  LEA R19, R16, R18, 0x1 ;  /* 0x0000001210137211 */ /* 0x000fe400078e08ff */
[----:B0-----:R-:W-:-:S03]  /*3ef0*/  IADD3 R12, P0, PT, R18, R6, RZ ;  /* 0x00000006120c7210 */ /* 0x001fc60007f1e0ff */
[----:B------:R-:W-:Y:S01]  /*3f00*/  IMAD R17, R16, 0x2, R19 ;  /* 0x0000000210117824 */ /* 0x000fe200078e0213 */
[----:B------:R-:W-:Y:S01]  /*3f10*/  LEA.HI.X.SX32 R13, R18, R7, 0x1, P0 ;  /* 0x00000007120d7211 */ /* 0x000fe200000f0eff */
[----:B--2---:R0:W-:Y:S04]  /*3f20*/  STL [R1+0x1ac], R21 ;  /* 0x0001ac1501007387 */ /* 0x0041e80000100800 */
[----:B0-----:R0:W2:Y:S04]  /*3f30*/  LDG.E.U8 R21, desc[UR10][R14.64] ;  /* 0x0000000a0e157981 */ /* 0x0010a8000c1e1100 */
[----:B---3--:R1:W-:Y:S01]  /*3f40*/  STL [R1+0x1a4], R20 ;  /* 0x0001a41401007387 */ /* 0x0083e20000100800 */
[----:B0-----:R-:W-:-:S03]  /*3f50*/  IADD3 R14, P0, PT, R19, R6, RZ ;  /* 0x00000006130e7210 */ /* 0x001fc60007f1e0ff */
[----:B------:R0:W-:Y:S04]  /*3f60*/  STL [R1+0x190], R22 ;  /* 0x0001901601007387 */ /* 0x0001e80000100800 */
[----:B-1----:R-:W3:Y:S01]  /*3f70*/  LDG.E.U8 R20, desc[UR10][R10.64] ;  /* 0x0000000a0a147981 */ /* 0x002ee2000c1e1100 */
[----:B------:R-:W-:-:S03]  /*3f80*/  LEA.HI.X.SX32 R15, R19, R7, 0x1, P0 ;  /* 0x00000007130f7211 */ /* 0x000fc600000f0eff */
[----:B0-----:R0:W3:Y:S04]  /*3f90*/  LDG.E.U8 R22, desc[UR10][R12.64] ;  /* 0x0000000a0c167981 */ /* 0x0010e8000c1e1100 */
[----:B------:R1:W-:Y:S01]  /*3fa0*/  STL [R1+0xb0], R27 ;  /* 0x0000b01b01007387 */ /* 0x0003e20000100800 */
[----:B0-----:R-:W-:-:S04]  /*3fb0*/  IADD3 R12, P0, PT, R17, R6, RZ ;  /* 0x00000006110c7210 */ /* 0x001fc80007f1e0ff */
[----:B------:R-:W-:Y:S01]  /*3fc0*/  LEA.HI.X.SX32 R13, R17, R7, 0x1, P0 ;  /* 0x00000007110d7211 */ /* 0x000fe200000f0eff */
[----:B-1----:R0:W3:Y:S04]  /*3fd0*/  LDG.E.U8 R27, desc[UR10][R14.64] ;  /* 0x0000000a0e1b7981 */ /* 0x0020e8000c1e1100 */
[----:B------:R1:W-:Y:S04]  /*3fe0*/  STL [R1+0x1a8], R26 ;  /* 0x0001a81a01007387 */ /* 0x0003e80000100800 */
[----:B-1----:R1:W3:Y:S01]  /*3ff0*/  LDG.E.U8 R26, desc[UR10][R12.64] ;  /* 0x0000000a0c1a7981 */ /* 0x0022e2000c1e1100 */
[----:B------:R-:W-:-:S04]  /*4000*/  IMAD R11, R16, 0x2, R17 ;  /* 0x00000002100b7824 */ /* 0x000fc800078e0211 */
[----:B------:R-:W-:Y:S01]  /*4010*/  IMAD R18, R16, 0x2, R11 ;  /* 0x0000000210127824 */ /* 0x000fe200078e020b */
[----:B------:R-:W-:-:S04]  /*4020*/  IADD3 R10, P1, PT, R11, R6, RZ ;  /* 0x000000060b0a7210 */ /* 0x000fc80007f3e0ff */
[----:B------:R-:W-:Y:S02]  /*4030*/  LEA R19, R16, R18, 0x1 ;  /* 0x0000001210137211 */ /* 0x000fe400078e08ff */
[----:B------:R-:W-:Y:S01]  /*4040*/  LEA.HI.X.SX32 R11, R11, R7, 0x1, P1 ;  /* 0x000000070b0b7211 */ /* 0x000fe200008f0eff */
[----:B----4-:R4:W-:Y:S01]  /*4050*/  STL [R1+0x1a0], R25 ;  /* 0x0001a01901007387 */ /* 0x0109e20000100800 */
[----:B0-----:R-:W-:Y:S01]  /*4060*/  IADD3 R14, P0, PT, R18, R6, RZ ;  /* 0x00000006120e7210 */ /* 0x001fe20007f1e0ff */
[----:B------:R-:W-:-:S03]  /*4070*/  IMAD R17, R16, 0x2, R19 ;  /* 0x0000000210117824 */ /* 0x000fc600078e0213 */
[-C--:B------:R-:W-:Y:S02]  /*4080*/  LEA.HI.X.SX32 R15, R18, R7.reuse, 0x1, P0 ;  /* 0x00000007120f7211 */ /* 0x080fe400000f0eff */
[C---:B-1----:R-:W-:Y:S01]  /*4090*/  IADD3 R12, P0, PT, R19.reuse, R6, RZ ;  /* 0x00000006130c7210 */ /* 0x042fe20007f1e0ff */
[----:B----4-:R0:W4:Y:S03]  /*40a0*/  LDG.E.U8 R25, desc[UR10][R10.64] ;  /* 0x0000000a0a197981 */ /* 0x010126000c1e1100 */
[----:B------:R-:W-:Y:S01]  /*40b0*/  LEA.HI.X.SX32 R13, R19, R7, 0x1, P0 ;  /* 0x00000007130d7211 */ /* 0x000fe200000f0eff */
[----:B-----5:R1:W-:Y:S01]  /*40c0*/  STL [R1+0xac], R24 ;  /* 0x0000ac1801007387 */ /* 0x0203e20000100800 */
[----:B0-----:R-:W-:-:S04]  /*40d0*/  IMAD R11, R16, 0x2, R17 ;  /* 0x00000002100b7824 */ /* 0x001fc800078e0211 */
[----:B------:R-:W-:Y:S01]  /*40e0*/  IMAD R18, R16, 0x2, R11 ;  /* 0x0000000210127824 */ /* 0x000fe200078e020b */
[----:B-1----:R0:W5:Y:S01]  /*40f0*/  LDG.E.U8 R24, desc[UR10][R14.64] ;  /* 0x0000000a0e187981 */ /* 0x002162000c1e1100 */
[----:B------:R-:W-:-:S03]  /*4100*/  IADD3 R10, P1, PT, R11, R6, RZ ;  /* 0x000000060b0a7210 */ /* 0x000fc60007f3e0ff */
[C---:B------:R-:W-:Y:S01]  /*4110*/  LEA R19, R16.reuse, R18, 0x1 ;  /* 0x0000001210137211 */ /* 0x040fe200078e08ff */
[----:B------:R1:W-:Y:S01]  /*4120*/  STL [R1+0xa8], R23 ;  /* 0x0000a81701007387 */ /* 0x0003e20000100800 */
[-C--:B0-----:R-:W-:Y:S02]  /*4130*/  IADD3 R14, P0, PT, R17, R6.reuse, RZ ;  /* 0x00000006110e7210 */ /* 0x081fe40007f1e0ff */
[-C--:B------:R-:W-:Y:S02]  /*4140*/  LEA.HI.X.SX32 R11, R11, R7.reuse, 0x1, P1 ;  /* 0x000000070b0b7211 */ /* 0x080fe400008f0eff */
[----:B------:R-:W-:Y:S01]  /*4150*/  LEA.HI.X.SX32 R15, R17, R7, 0x1, P0 ;  /* 0x00000007110f7211 */ /* 0x000fe200000f0eff */
[----:B-1----:R0:W5:Y:S01]  /*4160*/  LDG.E.U8 R23, desc[UR10][R12.64] ;  /* 0x0000000a0c177981 */ /* 0x002162000c1e1100 */
[----:B------:R-:W-:Y:S01]  /*4170*/  IMAD R17, R16, 0x2, R19 ;  /* 0x0000000210117824 */ /* 0x000fe200078e0213 */
[----:B0-----:R-:W-:-:S04]  /*4180*/  IADD3 R12, P0, PT, R18, R6, RZ ;  /* 0x00000006120c7210 */ /* 0x001fc80007f1e0ff */
[----:B------:R-:W-:Y:S01]  /*4190*/  LEA.HI.X.SX32 R13, R18, R7, 0x1, P0 ;  /* 0x00000007120d7211 */ /* 0x000fe200000f0eff */
[----:B--2---:R0:W-:Y:S04]  /*41a0*/  STL [R1+0x304], R21 ;  /* 0x0003041501007387 */ /* 0x0041e80000100800 */
[----:B0-----:R0:W2:Y:S04]  /*41b0*/  LDG.E.U8 R21, desc[UR10][R14.64] ;  /* 0x0000000a0e157981 */ /* 0x0010a8000c1e1100 */
[----:B---3--:R1:W-:Y:S01]  /*41c0*/  STL [R1+0x2fc], R20 ;  /* 0x0002fc1401007387 */ /* 0x0083e20000100800 */
[----:B0-----:R-:W-:-:S03]  /*41d0*/  IADD3 R14, P0, PT, R19, R6, RZ ;  /* 0x00000006130e7210 */ /* 0x001fc60007f1e0ff */
[----:B------:R0:W-:Y:S04]  /*41e0*/  STL [R1+0x18c], R22 ;  /* 0x00018c1601007387 */ /* 0x0001e80000100800 */
[----:B-1----:R1:W3:Y:S01]  /*41f0*/  LDG.E.U8 R20, desc[UR10][R10.64] ;  /* 0x0000000a0a147981 */ /* 0x0022e2000c1e1100 */
[----:B------:R-:W-:-:S03]  /*4200*/  LEA.HI.X.SX32 R15, R19, R7, 0x1, P0 ;  /* 0x00000007130f7211 */ /* 0x000fc600000f0eff */
[----:B0-----:R0:W2:Y:S01]  /*4210*/  LDG.E.U8 R22, desc[UR10][R12.64] ;  /* 0x0000000a0c167981 */ /* 0x0010a2000c1e1100 */
[----:B-1----:R-:W-:-:S03]  /*4220*/  IMAD R11, R16, 0x2, R17 ;  /* 0x00000002100b7824 */ /* 0x002fc600078e0211 */
[----:B------:R1:W-:Y:S01]  /*4230*/  STL [R1+0xe0], R27 ;  /* 0x0000e01b01007387 */ /* 0x0003e20000100800 */
[----:B------:R-:W-:Y:S01]  /*4240*/  IMAD R18, R16, 0x2, R11 ;  /* 0x0000000210127824 */ /* 0x000fe200078e020b */
[----:B0-----:R-:W-:-:S04]  /*4250*/  IADD3 R12, P0, PT, R17, R6, RZ ;  /* 0x00000006110c7210 */ /* 0x001fc80007f1e0ff */
[----:B------:R-:W-:Y:S01]  /*4260*/  LEA.HI.X.SX32 R13, R17, R7, 0x1, P0 ;  /* 0x00000007110d7211 */ /* 0x000fe200000f0eff */
[----:B-1----:R0:W2:Y:S01]  /*4270*/  LDG.E.U8 R27, desc[UR10][R14.64] ;  /* 0x0000000a0e1b7981 */ /* 0x0020a2000c1e1100 */
[----:B------:R-:W-:-:S03]  /*4280*/  LEA R19, R16, R18, 0x1 ;  /* 0x0000001210137211 */ /* 0x000fc600078e08ff */
[----:B------:R1:W-:Y:S01]  /*4290*/  STL [R1+0x2f0], R26 ;  /* 0x0002f01a01007387 */ /* 0x0003e20000100800 */
[----:B0-----:R-:W-:-:S03]  /*42a0*/  IADD3 R14, P0, PT, R18, R6, RZ ;  /* 0x00000006120e7210 */ /* 0x001fc60007f1e0ff */
[----:B-1----:R0:W2:Y:S01]  /*42b0*/  LDG.E.U8 R26, desc[UR10][R12.64] ;  /* 0x0000000a0c1a7981 */ /* 0x0020a2000c1e1100 */
[----:B------:R-:W-:Y:S01]  /*42c0*/  LEA.HI.X.SX32 R15, R18, R7, 0x1, P0 ;  /* 0x00000007120f7211 */ /* 0x000fe200000f0eff */
[----:B------:R-:W-:Y:S01]  /*42d0*/  IMAD R17, R16, 0x2, R19 ;  /* 0x0000000210117824 */ /* 0x000fe200078e0213 */
[----:B0-----:R-:W-:-:S04]  /*42e0*/  IADD3 R12, P0, PT, R19, R6, RZ ;  /* 0x00000006130c7210 */ /* 0x001fc80007f1e0ff */
[----:B------:R-:W-:-:S05]  /*42f0*/  LEA.HI.X.SX32 R13, R19, R7, 0x1, P0 ;  /* 0x00000007130d7211 */ /* 0x000fca00000f0eff */
[----:B------:R-:W2:Y:S01]  /*4300*/  LDG.E.U8 R19, desc[UR10][R12.64] ;  /* 0x0000000a0c137981 */ /* 0x000ea2000c1e1100 */
[----:B------:R-:W-:-:S04]  /*4310*/  IADD3 R10, P1, PT, R11, R6, RZ ;  /* 0x000000060b0a7210 */ /* 0x000fc80007f3e0ff */
[----:B------:R-:W-:Y:S01]  /*4320*/  LEA.HI.X.SX32 R11, R11, R7, 0x1, P1 ;  /* 0x000000070b0b7211 */ /* 0x000fe200008f0eff */
[----:B----4-:R0:W-:Y:S04]  /*4330*/  STL [R1+0x2ec], R25 ;  /* 0x0002ec1901007387 */ /* 0x0101e80000100800 */
[----:B-----5:R1:W-:Y:S04]  /*4340*/  STL [R1+0x188], R24 ;  /* 0x0001881801007387 */ /* 0x0203e80000100800 */
[----:B0-----:R0:W4:Y:S04]  /*4350*/  LDG.E.U8 R25, desc[UR10][R10.64] ;  /* 0x0000000a0a197981 */ /* 0x001128000c1e1100 */
[----:B-1----:R1:W5:Y:S01]  /*4360*/  LDG.E.U8 R24, desc[UR10][R14.64] ;  /* 0x0000000a0e187981 */ /* 0x002362000c1e1100 */
[----:B0-----:R-:W-:Y:S01]  /*4370*/  IMAD R11, R16, 0x2, R17 ;  /* 0x00000002100b7824 */ /* 0x001fe200078e0211 */
[----:B-1----:R-:W-:-:S03]  /*4380*/  IADD3 R14, P0, PT, R17, R6, RZ ;  /* 0x00000006110e7210 */ /* 0x002fc60007f1e0ff */
[----:B------:R-:W-:Y:S01]  /*4390*/  IMAD R18, R16, 0x2, R11 ;  /* 0x0000000210127824 */ /* 0x000fe200078e020b */
[----:B------:R0:W-:Y:S01]  /*43a0*/  STL [R1+0x184], R23 ;  /* 0x0001841701007387 */ /* 0x0001e20000100800 */
[----:B------:R-:W-:-:S03]  /*43b0*/  LEA.HI.X.SX32 R15, R17, R7, 0x1, P0 ;  /* 0x00000007110f7211 */ /* 0x000fc600000f0eff */
[----:B------:R-:W-:Y:S02]  /*43c0*/  IADD3 R12, P0, PT, R18, R6, RZ ;  /* 0x00000006120c7210 */ /* 0x000fe40007f1e0ff */
[----:B------:R-:W-:Y:S02]  /*43d0*/  LEA R17, R16, R18, 0x1 ;  /* 0x0000001210117211 */ /* 0x000fe400078e08ff */
[-C--:B------:R-:W-:Y:S02]  /*43e0*/  LEA.HI.X.SX32 R13, R18, R7.reuse, 0x1, P0 ;  /* 0x00000007120d7211 */ /* 0x080fe400000f0eff */
[C---:B------:R-:W-:Y:S01]  /*43f0*/  IADD3 R10, P1, PT, R11.reuse, R6, RZ ;  /* 0x000000060b0a7210 */ /* 0x040fe20007f3e0ff */
[----:B0-----:R0:W4:Y:S03]  /*4400*/  LDG.E.U8 R23, desc[UR10][R14.64] ;  /* 0x0000000a0e177981 */ /* 0x001126000c1e1100 */
[----:B------:R-:W-:Y:S01]  /*4410*/  LEA.HI.X.SX32 R11, R11, R7, 0x1, P1 ;  /* 0x000000070b0b7211 */ /* 0x000fe200008f0eff */
[----:B--2---:R-:W-:Y:S04]  /*4420*/  STL [R1+0xf00], R19 ;  /* 0x000f001301007387 */ /* 0x004fe80000100800 */
[----:B------:R1:W-:Y:S04]  /*4430*/  STL [R1+0xf2c], R19 ;  /* 0x000f2c1301007387 */ /* 0x0003e80000100800 */
[----:B------:R-:W-:Y:S04]  /*4440*/  STL [R1+0x2e0], R21 ;  /* 0x0002e01501007387 */ /* 0x000fe80000100800 */
[----:B---3--:R2:W-:Y:S01]  /*4450*/  STL [R1+0x2d8], R20 ;  /* 0x0002d81401007387 */ /* 0x0085e20000100800 */
[----:B0-----:R-:W-:-:S03]  /*4460*/  IMAD R14, R16, 0x2, R17 ;  /* 0x00000002100e7824 */ /* 0x001fc600078e0211 */
[----:B-1----:R0:W3:Y:S01]  /*4470*/  LDG.E.U8 R19, desc[UR10][R12.64] ;  /* 0x0000000a0c137981 */ /* 0x0020e2000c1e1100 */
[----:B--2---:R-:W-:-:S04]  /*4480*/  IADD3 R20, P0, PT, R17, R6, RZ ;  /* 0x0000000611147210 */ /* 0x004fc80007f1e0ff */
[----:B------:R-:W-:-:S05]  /*4490*/  LEA.HI.X.SX32 R21, R17, R7, 0x1, P0 ;  /* 0x0000000711157211 */ /* 0x000fca00000f0eff */
[----:B------:R-:W2:Y:S04]  /*44a0*/  LDG.E.U8 R20, desc[UR10][R20.64] ;  /* 0x0000000a14147981 */ /* 0x000ea8000c1e1100 */
[----:B------:R1:W-:Y:S04]  /*44b0*/  STL [R1+0x180], R22 ;  /* 0x0001801601007387 */ /* 0x0003e80000100800 */
[----:B-1----:R1:W3:Y:S01]  /*44c0*/  LDG.E.U8 R22, desc[UR10][R10.64] ;  /* 0x0000000a0a167981 */ /* 0x0022e2000c1e1100 */
[----:B0-----:R-:W-:Y:S01]  /*44d0*/  IADD3 R12, P0, PT, R14, R6, RZ ;  /* 0x000000060e0c7210 */ /* 0x001fe20007f1e0ff */
[----:B-1----:R-:W-:-:S04]  /*44e0*/  IMAD R11, R16, 0x2, R14 ;  /* 0x00000002100b7824 */ /* 0x002fc800078e020e */
[----:B------:R-:W-:Y:S01]  /*44f0*/  IMAD R15, R16, 0x2, R11 ;  /* 0x00000002100f7824 */ /* 0x000fe200078e020b */
[CC--:B------:R-:W-:Y:S02]  /*4500*/  IADD3 R10, P1, PT, R11.reuse, R6.reuse, RZ ;  /* 0x000000060b0a7210 */ /* 0x0c0fe40007f3e0ff */
[----:B------:R-:W-:Y:S02]  /*4510*/  LEA.HI.X.SX32 R13, R14, R7, 0x1, P0 ;  /* 0x000000070e0d7211 */ /* 0x000fe400000f0eff */
[C---:B------:R-:W-:Y:S02]  /*4520*/  LEA R18, R16.reuse, R15, 0x1 ;  /* 0x0000000f10127211 */ /* 0x040fe400078e08ff */
[----:B------:R-:W-:Y:S02]  /*4530*/  LEA.HI.X.SX32 R11, R11, R7, 0x1, P1 ;  /* 0x000000070b0b7211 */ /* 0x000fe400008f0eff */
[----:B------:R-:W-:Y:S01]  /*4540*/  IADD3 R14, P0, PT, R15, R6, RZ ;  /* 0x000000060f0e7210 */ /* 0x000fe20007f1e0ff */
[----:B------:R0:W-:Y:S01]  /*4550*/  STL [R1+0x17c], R27 ;  /* 0x00017c1b01007387 */ /* 0x0001e20000100800 */
[----:B------:R-:W-:-:S02]  /*4560*/  IMAD R17, R16, 0x2, R18 ;  /* 0x0000000210117824 */ /* 0x000fc400078e0212 */
[----:B------:R-:W-:Y:S01]  /*4570*/  LEA.HI.X.SX32 R15, R15, R7, 0x1, P0 ;  /* 0x000000070f0f7211 */ /* 0x000fe200000f0eff */
[----:B------:R1:W-:Y:S04]  /*4580*/  STL [R1+0x2cc], R26 ;  /* 0x0002cc1a01007387 */ /* 0x0003e80000100800 */
[----:B0-----:R0:W3:Y:S04]  /*4590*/  LDG.E.U8 R27, desc[UR10][R12.64] ;  /* 0x0000000a0c1b7981 */ /* 0x0010e8000c1e1100 */
[----:B-1----:R1:W3:Y:S01]  /*45a0*/  LDG.E.U8 R26, desc[UR10][R10.64] ;  /* 0x0000000a0a1a7981 */ /* 0x0022e2000c1e1100 */
[----:B0-----:R-:W-:Y:S01]  /*45b0*/  IADD3 R12, P0, PT, R18, R6, RZ ;  /* 0x00000006120c7210 */ /* 0x001fe20007f1e0ff */
[----:B-1----:R-:W-:-:S03]  /*45c0*/  IMAD R11, R16, 0x2, R17 ;  /* 0x00000002100b7824 */ /* 0x002fc600078e0211 */
[----:B------:R-:W-:Y:S01]  /*45d0*/  LEA.HI.X.SX32 R13, R18, R7, 0x1, P0 ;  /* 0x00000007120d7211 */ /* 0x000fe200000f0eff */
[----:B------:R-:W-:-:S04]  /*45e0*/  IMAD R18, R16, 0x2, R11 ;  /* 0x0000000210127824 */ /* 0x000fc800078e020b */
[----:B------:R-:W3:Y:S04]  /*45f0*/  LDG.E.U8 R21, desc[UR10][R12.64] ;  /* 0x0000000a0c157981 */ /* 0x000ee8000c1e1100 */
[----:B--2---:R-:W-:Y:S04]  /*4600*/  STL [R1+0xf04], R20 ;  /* 0x000f041401007387 */ /* 0x004fe80000100800 */
[----:B------:R-:W-:Y:S04]  /*4610*/  STL [R1+0xf50], R20 ;  /* 0x000f501401007387 */ /* 0x000fe80000100800 */
[----:B------:R-:W-:Y:S04]  /*4620*/  STL [R1+0xf70], R20 ;  /* 0x000f701401007387 */ /* 0x000fe80000100800 */
[----:B------:R-:W-:Y:S04]  /*4630*/  STL [R1+0xf78], R20 ;  /* 0x000f781401007387 */ /* 0x000fe80000100800 */
[----:B----4-:R0:W-:Y:S04]  /*4640*/  STL [R1+0x2c4], R25 ;  /* 0x0002c41901007387 */ /* 0x0101e80000100800 */
[----:B------:R-:W-:Y:S04]  /*4650*/  STL [R1+0xf7c], R20 ;  /* 0x000f7c1401007387 */ /* 0x000fe80000100800 */
[----:B0-----:R0:W2:Y:S04]  /*4660*/  LDG.E.U8 R25, desc[UR10][R14.64] ;  /* 0x0000000a0e197981 */ /* 0x0010a8000c1e1100 */
[----:B------:R-:W-:Y:S01]  /*4670*/  STL [R1+0xf9c], R20 ;  /* 0x000f9c1401007387 */ /* 0x000fe20000100800 */
[----:B0-----:R-:W-:-:S03]  /*4680*/  IADD3 R14, P0, PT, R17, R6, RZ ;  /* 0x00000006110e7210 */ /* 0x001fc60007f1e0ff */
[----:B-----5:R0:W-:Y:S01]  /*4690*/  STL [R1+0xa4], R24 ;  /* 0x0000a41801007387 */ /* 0x0201e20000100800 */
[-C--:B------:R-:W-:Y:S02]  /*46a0*/  LEA.HI.X.SX32 R15, R17, R7.reuse, 0x1, P0 ;  /* 0x00000007110f7211 */ /* 0x080fe400000f0eff */
[----:B------:R-:W-:Y:S02]  /*46b0*/  IADD3 R12, P0, PT, R18, R6, RZ ;  /* 0x00000006120c7210 */ /* 0x000fe40007f1e0ff */
[----:B------:R-:W-:Y:S01]  /*46c0*/  LEA R17, R16, R18, 0x1 ;  /* 0x0000001210117211 */ /* 0x000fe200078e08ff */
[----:B------:R-:W-:Y:S01]  /*46d0*/  STL [R1+0x2b8], R23 ;  /* 0x0002b81701007387 */ /* 0x000fe20000100800 */
[----:B------:R-:W-:-:S03]  /*46e0*/  LEA.HI.X.SX32 R13, R18, R7, 0x1, P0 ;  /* 0x00000007120d7211 */ /* 0x000fc600000f0eff */
[----:B---3--:R1:W-:Y:S04]  /*46f0*/  STL [R1+0x2b0], R22 ;  /* 0x0002b01601007387 */ /* 0x0083e80000100800 */
[----:B0-----:R0:W3:Y:S01]  /*4700*/  LDG.E.U8 R24, desc[UR10][R14.64] ;  /* 0x0000000a0e187981 */ /* 0x0010e2000c1e1100 */
[----:B-1----:R-:W-:-:S04]  /*4710*/  IADD3 R22, P0, PT, R17, R6, RZ ;  /* 0x0000000611167210 */ /* 0x002fc80007f1e0ff */
[----:B------:R-:W-:-:S05]  /*4720*/  LEA.HI.X.SX32 R23, R17, R7, 0x1, P0 ;  /* 0x0000000711177211 */ /* 0x000fca00000f0eff */
[----:B------:R-:W4:Y:S01]  /*4730*/  LDG.E.U8 R22, desc[UR10][R22.64] ;  /* 0x0000000a16167981 */ /* 0x000f22000c1e1100 */
[----:B------:R-:W-:Y:S01]  /*4740*/  IADD3 R10, P1, PT, R11, R6, RZ ;  /* 0x000000060b0a7210 */ /* 0x000fe20007f3e0ff */
[----:B0-----:R-:W-:-:S03]  /*4750*/  IMAD R14, R16, 0x2, R17 ;  /* 0x00000002100e7824 */ /* 0x001fc600078e0211 */
[----:B------:R-:W-:Y:S01]  /*4760*/  LEA.HI.X.SX32 R11, R11, R7, 0x1, P1 ;  /* 0x000000070b0b7211 */ /* 0x000fe200008f0eff */
[----:B------:R-:W-:Y:S04]  /*4770*/  STL [R1+0xf08], R21 ;  /* 0x000f081501007387 */ /* 0x000fe80000100800 */
[----:B------:R0:W5:Y:S04]  /*4780*/  LDG.E.U8 R20, desc[UR10][R10.64] ;  /* 0x0000000a0a147981 */ /* 0x000168000c1e1100 */
[----:B------:R-:W-:Y:S01]  /*4790*/  STL [R1+0xf30], R21 ;  /* 0x000f301501007387 */ /* 0x000fe20000100800 */
[----:B0-----:R-:W-:-:S03]  /*47a0*/  IMAD R11, R16, 0x2, R14 ;  /* 0x00000002100b7824 */ /* 0x001fc600078e020e */
[----:B------:R-:W-:Y:S01]  /*47b0*/  STL [R1+0xf90], R21 ;  /* 0x000f901501007387 */ /* 0x000fe20000100800 */
[----:B------:R-:W-:-:S03]  /*47c0*/  IMAD R15, R16, 0x2, R11 ;  /* 0x00000002100f7824 */ /* 0x000fc600078e020b */
[----:B------:R0:W-:Y:S01]  /*47d0*/  STL [R1+0x178], R19 ;  /* 0x0001781301007387 */ /* 0x0001e20000100800 */
[C---:B------:R-:W-:Y:S02]  /*47e0*/  IADD3 R10, P1, PT, R11.reuse, R6, RZ ;  /* 0x000000060b0a7210 */ /* 0x040fe40007f3e0ff */
[----:B------:R-:W-:Y:S01]  /*47f0*/  LEA R18, R16, R15, 0x1 ;  /* 0x0000000f10127211 */ /* 0x000fe200078e08ff */
[----:B0-----:R0:W2:Y:S01]  /*4800*/  LDG.E.U8 R19, desc[UR10][R12.64] ;  /* 0x0000000a0c137981 */ /* 0x0010a2000c1e1100 */
[----:B------:R-:W-:-:S03]  /*4810*/  LEA.HI.X.SX32 R11, R11, R7, 0x1, P1 ;  /* 0x000000070b0b7211 */ /* 0x000fc600008f0eff */
[----:B------:R-:W-:Y:S01]  /*4820*/  IMAD R17, R16, 0x2, R18 ;  /* 0x0000000210117824 */ /* 0x000fe200078e0212 */
[----:B------:R1:W-:Y:S01]  /*4830*/  STL [R1+0x2a8], R27 ;  /* 0x0002a81b01007387 */ /* 0x0003e20000100800 */
[----:B0-----:R-:W-:-:S04]  /*4840*/  IADD3 R12, P0, PT, R14, R6, RZ ;  /* 0x000000060e0c7210 */ /* 0x001fc80007f1e0ff */
[----:B------:R-:W-:Y:S02]  /*4850*/  LEA.HI.X.SX32 R13, R14, R7, 0x1, P0 ;  /* 0x000000070e0d7211 */ /* 0x000fe400000f0eff */
[----:B------:R-:W-:-:S03]  /*4860*/  IADD3 R14, P0, PT, R15, R6, RZ ;  /* 0x000000060f0e7210 */ /* 0x000fc60007f1e0ff */
[----:B-1----:R0:W5:Y:S01]  /*4870*/  LDG.E.U8 R27, desc[UR10][R12.64] ;  /* 0x0000000a0c1b7981 */ /* 0x002162000c1e1100 */
[----:B------:R-:W-:-:S05]  /*4880*/  LEA.HI.X.SX32 R15, R15, R7, 0x1, P0 ;  /* 0x000000070f0f7211 */ /* 0x000fca00000f0eff */
[----:B------:R1:W5:Y:S01]  /*4890*/  LDG.E.U8 R21, desc[UR10][R14.64] ;  /* 0x0000000a0e157981 */ /* 0x000362000c1e1100 */
[----:B0-----:R-:W-:-:S04]  /*48a0*/  IADD3 R12, P0, PT, R18, R6, RZ ;  /* 0x00000006120c7210 */ /* 0x001fc80007f1e0ff */
[----:B------:R-:W-:Y:S02]  /*48b0*/  LEA.HI.X.SX32 R13, R18, R7, 0x1, P0 ;  /* 0x00000007120d7211 */ /* 0x000fe400000f0eff */
[----:B-1----:R-:W-:-:S03]  /*48c0*/  IADD3 R14, P0, PT, R17, R6, RZ ;  /* 0x00000006110e7210 */ /* 0x002fc60007f1e0ff */
[----:B------:R-:W5:Y:S01]  /*48d0*/  LDG.E.U8 R23, desc[UR10][R12.64] ;  /* 0x0000000a0c177981 */ /* 0x000f62000c1e1100 */
[----:B------:R-:W-:-:S03]  /*48e0*/  LEA.HI.X.SX32 R15, R17, R7, 0x1, P0 ;  /* 0x00000007110f7211 */ /* 0x000fc600000f0eff */
[----:B----4-:R-:W-:Y:S04]  /*48f0*/  STL [R1+0xf0c], R22 ;  /* 0x000f0c1601007387 */ /* 0x010fe80000100800 */
[----:B------:R-:W-:Y:S04]  /*4900*/  STL [R1+0xf40], R22 ;  /* 0x000f401601007387 */ /* 0x000fe80000100800 */
[----:B------:R0:W-:Y:S04]  /*4910*/  STL [R1+0xf88], R22 ;  /* 0x000f881601007387 */ /* 0x0001e80000100800 */
[----:B------:R1:W-:Y:S04]  /*4920*/  STL [R1+0x2a0], R26 ;  /* 0x0002a01a01007387 */ /* 0x0003e80000100800 */
[----:B0-----:R-:W4:Y:S04]  /*4930*/  LDG.E.U8 R22, desc[UR10][R14.64] ;  /* 0x0000000a0e167981 */ /* 0x001f28000c1e1100 */
[----:B-1----:R0:W4:Y:S02]  /*4940*/  LDG.E.U8 R26, desc[UR10][R10.64] ;  /* 0x0000000a0a1a7981 */ /* 0x002124000c1e1100 */
[----:B0-----:R-:W-:-:S04]  /*4950*/  IMAD R11, R16, 0x2, R17 ;  /* 0x00000002100b7824 */ /* 0x001fc800078e0211 */
[----:B------:R-:W-:Y:S01]  /*4960*/  IMAD R18, R16, 0x2, R11 ;  /* 0x0000000210127824 */ /* 0x000fe200078e020b */
[----:B--2---:R-:W-:Y:S04]  /*4970*/  STL [R1+0x174], R25 ;  /* 0x0001741901007387 */ /* 0x004fe80000100800 */
[----:B------:R-:W-:Y:S02]  /*4980*/  IADD3 R12, P0, PT, R18, R6, RZ ;  /* 0x00000006120c7210 */ /* 0x000fe40007f1e0ff */
[----:B------:R-:W-:Y:S01]  /*4990*/  LEA R17, R16, R18, 0x1 ;  /* 0x0000001210117211 */ /* 0x000fe200078e08ff */
[----:B---3--:R0:W-:Y:S01]  /*49a0*/  STL [R1+0x290], R24 ;  /* 0x0002901801007387 */ /* 0x0081e20000100800 */
[----:B------:R-:W-:Y:S02]  /*49b0*/  LEA.HI.X.SX32 R13, R18, R7, 0x1, P0 ;  /* 0x00000007120d7211 */ /* 0x000fe400000f0eff */
[----:B0-----:R-:W-:-:S04]  /*49c0*/  IADD3 R24, P0, PT, R17, R6, RZ ;  /* 0x0000000611187210 */ /* 0x001fc80007f1e0ff */
[----:B------:R-:W-:-:S05]  /*49d0*/  LEA.HI.X.SX32 R25, R17, R7, 0x1, P0 ;  /* 0x0000000711197211 */ /* 0x000fca00000f0eff */
[----:B------:R-:W2:Y:S01]  /*49e0*/  LDG.E.U8 R24, desc[UR10][R24.64] ;  /* 0x0000000a18187981 */ /* 0x000ea2000c1e1100 */
[----:B------:R-:W-:Y:S01]  /*49f0*/  IADD3 R10, P1, PT, R11, R6, RZ ;  /* 0x000000060b0a7210 */ /* 0x000fe20007f3e0ff */
[----:B------:R-:W-:-:S03]  /*4a00*/  IMAD R14, R16, 0x2, R17 ;  /* 0x00000002100e7824 */ /* 0x000fc600078e0211 */
[----:B------:R-:W-:Y:S01]  /*4a10*/  LEA.HI.X.SX32 R11, R11, R7, 0x1, P1 ;  /* 0x000000070b0b7211 */ /* 0x000fe200008f0eff */
[----:B-----5:R-:W-:Y:S04]  /*4a20*/  STL [R1+0xf10], R23 ;  /* 0x000f101701007387 */ /* 0x020fe80000100800 */
[----:B------:R-:W-:Y:S04]  /*4a30*/  STL [R1+0xf54], R23 ;  /* 0x000f541701007387 */ /* 0x000fe80000100800 */
[----:B------:R0:W-:Y:S04]  /*4a40*/  STL [R1+0x288], R20 ;  /* 0x0002881401007387 */ /* 0x0001e80000100800 */
[----:B------:R1:W-:Y:S04]  /*4a50*/  STL [R1+0x104], R19 ;  /* 0x0001041301007387 */ /* 0x0003e80000100800 */
[----:B0-----:R0:W3:Y:S04]  /*4a60*/  LDG.E.U8 R20, desc[UR10][R10.64] ;  /* 0x0000000a0a147981 */ /* 0x0010e8000c1e1100 */
[----:B-1----:R1:W5:Y:S01]  /*4a70*/  LDG.E.U8 R19, desc[UR10][R12.64] ;  /* 0x0000000a0c137981 */ /* 0x002362000c1e1100 */
[----:B0-----:R-:W-:Y:S01]  /*4a80*/  IMAD R11, R16, 0x2, R14 ;  /* 0x00000002100b7824 */ /* 0x001fe200078e020e */
[----:B-1----:R-:W-:-:S03]  /*4a90*/  IADD3 R12, P0, PT, R14, R6, RZ ;  /* 0x000000060e0c7210 */ /* 0x002fc60007f1e0ff */
[----:B------:R-:W-:Y:S01]  /*4aa0*/  IMAD R15, R16, 0x2, R11 ;  /* 0x00000002100f7824 */ /* 0x000fe200078e020b */
[-C--:B------:R-:W-:Y:S02]  /*4ab0*/  IADD3 R10, P1, PT, R11, R6.reuse, RZ ;  /* 0x000000060b0a7210 */ /* 0x080fe40007f3e0ff */
[----:B------:R-:W-:Y:S02]  /*4ac0*/  LEA.HI.X.SX32 R13, R14, R7, 0x1, P0 ;  /* 0x000000070e0d7211 */ /* 0x000fe400000f0eff */
[----:B------:R-:W-:Y:S02]  /*4ad0*/  IADD3 R14, P0, PT, R15, R6, RZ ;  /* 0x000000060f0e7210 */ /* 0x000fe40007f1e0ff */
[C---:B------:R-:W-:Y:S01]  /*4ae0*/  LEA R18, R16.reuse, R15, 0x1 ;  /* 0x0000000f10127211 */ /* 0x040fe200078e08ff */
[----:B------:R-:W-:Y:S01]  /*4af0*/  STL [R1+0x27c], R27 ;  /* 0x00027c1b01007387 */ /* 0x000fe20000100800 */
[-C--:B------:R-:W-:Y:S02]  /*4b00*/  LEA.HI.X.SX32 R11, R11, R7.reuse, 0x1, P1 ;  /* 0x000000070b0b7211 */ /* 0x080fe400008f0eff */
[----:B------:R-:W-:Y:S01]  /*4b10*/  LEA.HI.X.SX32 R15, R15, R7, 0x1, P0 ;  /* 0x000000070f0f7211 */ /* 0x000fe200000f0eff */
[----:B------:R-:W-:-:S02]  /*4b20*/  IMAD R17, R16, 0x2, R18 ;  /* 0x0000000210117824 */ /* 0x000fc400078e0212 */
[----:B------:R0:W3:Y:S02]  /*4b30*/  LDG.E.U8 R23, desc[UR10][R10.64] ;  /* 0x0000000a0a177981 */ /* 0x0000e4000c1e1100 */
[----:B0-----:R-:W-:Y:S02]  /*4b40*/  IMAD R11, R16, 0x2, R17 ;  /* 0x00000002100b7824 */ /* 0x001fe400078e0211 */
[----:B--2---:R0:W-:Y:S04]  /*4b50*/  STL [R1+0xf14], R24 ;  /* 0x000f141801007387 */ /* 0x0041e80000100800 */
[----:B----4-:R-:W-:Y:S04]  /*4b60*/  STL [R1+0x274], R26 ;  /* 0x0002741a01007387 */ /* 0x010fe80000100800 */
[----:B0-----:R0:W2:Y:S04]  /*4b70*/  LDG.E.U8 R24, desc[UR10][R12.64] ;  /* 0x0000000a0c187981 */ /* 0x0010a8000c1e1100 */
[----:B------:R1:W-:Y:S01]  /*4b80*/  STL [R1+0x100], R21 ;  /* 0x0001001501007387 */ /* 0x0003e20000100800 */
[----:B0-----:R-:W-:-:S04]  /*4b90*/  IADD3 R12, P0, PT, R18, R6, RZ ;  /* 0x00000006120c7210 */ /* 0x001fc80007f1e0ff */
[----:B------:R-:W-:Y:S01]  /*4ba0*/  LEA.HI.X.SX32 R13, R18, R7, 0x1, P0 ;  /* 0x00000007120d7211 */ /* 0x000fe200000f0eff */
[----:B-1----:R0:W4:Y:S01]  /*4bb0*/  LDG.E.U8 R21, desc[UR10][R14.64] ;  /* 0x0000000a0e157981 */ /* 0x002122000c1e1100 */
[----:B------:R-:W-:-:S03]  /*4bc0*/  IMAD R18, R16, 0x2, R11 ;  /* 0x0000000210127824 */ /* 0x000fc600078e020b */
[----:B------:R1:W2:Y:S01]  /*4bd0*/  LDG.E.U8 R25, desc[UR10][R12.64] ;  /* 0x0000000a0c197981 */ /* 0x0002a2000c1e1100 */
[----:B0-----:R-:W-:-:S04]  /*4be0*/  IADD3 R14, P0, PT, R17, R6, RZ ;  /* 0x00000006110e7210 */ /* 0x001fc80007f1e0ff */
[-C--:B------:R-:W-:Y:S02]  /*4bf0*/  LEA.HI.X.SX32 R15, R17, R7.reuse, 0x1, P0 ;  /* 0x00000007110f7211 */ /* 0x080fe400000f0eff */
[----:B-1----:R-:W-:Y:S02]  /*4c00*/  IADD3 R12, P0, PT, R18, R6, RZ ;  /* 0x00000006120c7210 */ /* 0x002fe40007f1e0ff */
[----:B------:R-:W-:Y:S02]  /*4c10*/  LEA R17, R16, R18, 0x1 ;  /* 0x0000001210117211 */ /* 0x000fe400078e08ff */
[----:B------:R-:W-:Y:S02]  /*4c20*/  LEA.HI.X.SX32 R13, R18, R7, 0x1, P0 ;  /* 0x00000007120d7211 */ /* 0x000fe400000f0eff */
[----:B------:R-:W-:-:S04]  /*4c30*/  IADD3 R26, P0, PT, R17, R6, RZ ;  /* 0x00000006111a7210 */ /* 0x000fc80007f1e0ff */
[----:B------:R-:W-:-:S05]  /*4c40*/  LEA.HI.X.SX32 R27, R17, R7, 0x1, P0 ;  /* 0x00000007111b7211 */ /* 0x000fca00000f0eff */
[----:B------:R-:W4:Y:S01]  /*4c50*/  LDG.E.U8 R26, desc[UR10][R26.64] ;  /* 0x0000000a1a1a7981 */ /* 0x000f22000c1e1100 */
[----:B------:R-:W-:-:S04]  /*4c60*/  IADD3 R10, P1, PT, R11, R6, RZ ;  /* 0x000000060b0a7210 */ /* 0x000fc80007f3e0ff */
[----:B------:R-:W-:Y:S01]  /*4c70*/  LEA.HI.X.SX32 R11, R11, R7, 0x1, P1 ;  /* 0x000000070b0b7211 */ /* 0x000fe200008f0eff */
[----:B--2---:R-:W-:Y:S04]  /*4c80*/  STL [R1+0xf18], R25 ;  /* 0x000f181901007387 */ /* 0x004fe80000100800 */
[----:B------:R0:W-:Y:S04]  /*4c90*/  STL [R1+0x264], R22 ;  /* 0x0002641601007387 */ /* 0x0001e80000100800 */
[----:B---3--:R1:W-:Y:S04]  /*4ca0*/  STL [R1+0x260], R20 ;  /* 0x0002601401007387 */ /* 0x0083e80000100800 */
[----:B0-----:R0:W2:Y:S04]  /*4cb0*/  LDG.E.U8 R22, desc[UR10][R14.64] ;  /* 0x0000000a0e167981 */ /* 0x0010a8000c1e1100 */
[----:B-1----:R1:W3:Y:S01]  /*4cc0*/  LDG.E.U8 R20, desc[UR10][R10.64] ;  /* 0x0000000a0a147981 */ /* 0x0022e2000c1e1100 */
[----:B0-----:R-:W-:-:S03]  /*4cd0*/  IMAD R15, R16, 0x2, R17 ;  /* 0x00000002100f7824 */ /* 0x001fc600078e0211 */
[----:B-----5:R0:W-:Y:S01]  /*4ce0*/  STL [R1+0xfc], R19 ;  /* 0x0000fc1301007387 */ /* 0x0201e20000100800 */
[C---:B-1----:R-:W-:Y:S01]  /*4cf0*/  IMAD R11, R16.reuse, 0x2, R15 ;  /* 0x00000002100b7824 */ /* 0x042fe200078e020f */
[CC--:B------:R-:W-:Y:S02]  /*4d00*/  IADD3 R14, P0, PT, R15.reuse, R6.reuse, RZ ;  /* 0x000000060f0e7210 */ /* 0x0c0fe40007f1e0ff */
[----:B0-----:R0:W5:Y:S02]  /*4d10*/  LDG.E.U8 R19, desc[UR10][R12.64] ;  /* 0x0000000a0c137981 */ /* 0x001164000c1e1100 */
[----:B------:R-:W-:Y:S01]  /*4d20*/  LEA.HI.X.SX32 R15, R15, R7, 0x1, P0 ;  /* 0x000000070f0f7211 */ /* 0x000fe200000f0eff */
[----:B0-----:R-:W-:Y:S01]  /*4d30*/  IMAD R13, R16, 0x2, R11 ;  /* 0x00000002100d7824 */ /* 0x001fe200078e020b */
[----:B----4-:R-:W-:Y:S04]  /*4d40*/  STL [R1+0xf1c], R26 ;  /* 0x000f1c1a01007387 */ /* 0x010fe80000100800 */
[----:B------:R-:W-:-:S02]  /*4d50*/  IADD3 R12, P0, PT, R13, R6, RZ ;  /* 0x000000060d0c7210 */ /* 0x000fc40007f1e0ff */
[----:B------:R-:W-:Y:S01]  /*4d60*/  LEA R18, R16, R13, 0x1 ;  /* 0x0000000d10127211 */ /* 0x000fe200078e08ff */
[----:B------:R0:W-:Y:S01]  /*4d70*/  STL [R1+0x250], R24 ;  /* 0x0002501801007387 */ /* 0x0001e20000100800 */
[----:B------:R-:W-:-:S03]  /*4d80*/  LEA.HI.X.SX32 R13, R13, R7, 0x1, P0 ;  /* 0x000000070d0d7211 */ /* 0x000fc600000f0eff */
[----:B0-----:R0:W4:Y:S02]  /*4d90*/  LDG.E.U8 R24, desc[UR10][R14.64] ;  /* 0x0000000a0e187981 */ /* 0x001124000c1e1100 */
[----:B0-----:R-:W-:-:S04]  /*4da0*/  IADD3 R14, P0, PT, R18, R6, RZ ;  /* 0x00000006120e7210 */ /* 0x001fc80007f1e0ff */
[----:B------:R-:W-:-:S05]  /*4db0*/  LEA.HI.X.SX32 R15, R18, R7, 0x1, P0 ;  /* 0x00000007120f7211 */ /* 0x000fca00000f0eff */
[----:B------:R-:W2:Y:S01]  /*4dc0*/  LDG.E.U8 R27, desc[UR10][R14.64] ;  /* 0x0000000a0e1b7981 */ /* 0x000ea2000c1e1100 */
[----:B------:R-:W-:Y:S01]  /*4dd0*/  IADD3 R10, P1, PT, R11, R6, RZ ;  /* 0x000000060b0a7210 */ /* 0x000fe20007f3e0ff */
[----:B------:R-:W-:-:S03]  /*4de0*/  IMAD R17, R16, 0x2, R18 ;  /* 0x0000000210117824 */ /* 0x000fc600078e0212 */
[----:B------:R-:W-:Y:S01]  /*4df0*/  LEA.HI.X.SX32 R11, R11, R7, 0x1, P1 ;  /* 0x000000070b0b7211 */ /* 0x000fe200008f0eff */
[----:B------:R0:W-:Y:S04]  /*4e00*/  STL [R1+0x248], R23 ;  /* 0x0002481701007387 */ /* 0x0001e80000100800 */
[----:B------:R1:W-:Y:S04]  /*4e10*/  STL [R1+0xf8], R21 ;  /* 0x0000f81501007387 */ /* 0x0003e80000100800 */
[----:B0-----:R0:W3:Y:S04]  /*4e20*/  LDG.E.U8 R23, desc[UR10][R10.64] ;  /* 0x0000000a0a177981 */ /* 0x0010e8000c1e1100 */
[----:B-1----:R1:W3:Y:S01]  /*4e30*/  LDG.E.U8 R21, desc[UR10][R12.64] ;  /* 0x0000000a0c157981 */ /* 0x0022e2000c1e1100 */
[----:B0-----:R-:W-:Y:S01]  /*4e40*/  IMAD R11, R16, 0x2, R17 ;  /* 0x00000002100b7824 */ /* 0x001fe200078e0211 */
[----:B-1----:R-:W-:-:S03]  /*4e50*/  IADD3 R12, P0, PT, R17, R6, RZ ;  /* 0x00000006110c7210 */ /* 0x002fc60007f1e0ff */
[----:B------:R-:W-:Y:S01]  /*4e60*/  IMAD R18, R16, 0x2, R11 ;  /* 0x0000000210127824 */ /* 0x000fe200078e020b */
[----:B------:R-:W-:-:S04]  /*4e70*/  LEA.HI.X.SX32 R13, R17, R7, 0x1, P0 ;  /* 0x00000007110d7211 */ /* 0x000fc800000f0eff */
[----:B------:R-:W-:Y:S02]  /*4e80*/  IADD3 R14, P0, PT, R18, R6, RZ ;  /* 0x00000006120e7210 */ /* 0x000fe40007f1e0ff */
[----:B------:R-:W-:Y:S02]  /*4e90*/  LEA R17, R16, R18, 0x1 ;  /* 0x0000001210117211 */ /* 0x000fe400078e08ff */
[----:B------:R-:W-:Y:S01]  /*4ea0*/  LEA.HI.X.SX32 R15, R18, R7, 0x1, P0 ;  /* 0x00000007120f7211 */ /* 0x000fe200000f0eff */
[----:B--2---:R-:W-:Y:S04]  /*4eb0*/  STL [R1+0xf20], R27 ;  /* 0x000f201b01007387 */ /* 0x004fe80000100800 */
[----:B------:R0:W-:Y:S04]  /*4ec0*/  STL [R1+0x238], R22 ;  /* 0x0002381601007387 */ /* 0x0001e80000100800 */
[----:B0-----:R0:W2:Y:S02]  /*4ed0*/  LDG.E.U8 R22, desc[UR10][R12.64] ;  /* 0x0000000a0c167981 */ /* 0x0010a4000c1e1100 */
[----:B0-----:R-:W-:-:S04]  /*4ee0*/  IADD3 R12, P0, PT, R17, R6, RZ ;  /* 0x00000006110c7210 */ /* 0x001fc80007f1e0ff */
[----:B------:R-:W-:-:S05]  /*4ef0*/  LEA.HI.X.SX32 R13, R17, R7, 0x1, P0 ;  /* 0x00000007110d7211 */ /* 0x000fca00000f0eff */
[----:B------:R-:W2:Y:S01]  /*4f00*/  LDG.E.U8 R28, desc[UR10][R12.64] ;  /* 0x0000000a0c1c7981 */ /* 0x000ea2000c1e1100 */
[----:B------:R-:W-:-:S03]  /*4f10*/  IADD3 R10, P1, PT, R11, R6, RZ ;  /* 0x000000060b0a7210 */ /* 0x000fc60007f3e0ff */
[----:B------:R-:W-:Y:S01]  /*4f20*/  STL [R1+0xf38], R27 ;  /* 0x000f381b01007387 */ /* 0x000fe20000100800 */
[----:B------:R-:W-:-:S03]  /*4f30*/  LEA.HI.X.SX32 R11, R11, R7, 0x1, P1 ;  /* 0x000000070b0b7211 */ /* 0x000fc600008f0eff */
[----:B------:R-:W-:Y:S04]  /*4f40*/  STL [R1+0xf58], R27 ;  /* 0x000f581b01007387 */ /* 0x000fe80000100800 */
[----:B------:R-:W-:Y:S04]  /*4f50*/  STL [R1+0xf60], R27 ;  /* 0x000f601b01007387 */ /* 0x000fe80000100800 */
[----:B------:R-:W-:Y:S04]  /*4f60*/  STL [R1+0xf64], R27 ;  /* 0x000f641b01007387 */ /* 0x000fe80000100800 */
[----:B---3--:R0:W-:Y:S04]  /*4f70*/  STL [R1+0x230], R20 ;  /* 0x0002301401007387 */ /* 0x0081e80000100800 */
[----:B-----5:R1:W-:Y:S04]  /*4f80*/  STL [R1+0xf4], R19 ;  /* 0x0000f41301007387 */ /* 0x0203e80000100800 */
[----:B0-----:R0:W3:Y:S04]  /*4f90*/  LDG.E.U8 R20, desc[UR10][R10.64] ;  /* 0x0000000a0a147981 */ /* 0x0010e8000c1e1100 */
[----:B-1----:R1:W5:Y:S01]  /*4fa0*/  LDG.E.U8 R19, desc[UR10][R14.64] ;  /* 0x0000000a0e137981 */ /* 0x002362000c1e1100 */
[----:B0-----:R-:W-:-:S04]  /*4fb0*/  IMAD R11, R16, 0x2, R17 ;  /* 0x00000002100b7824 */ /* 0x001fc800078e0211 */
[----:B-1----:R-:W-:Y:S01]  /*4fc0*/  IMAD R14, R16, 0x2, R11 ;  /* 0x00000002100e7824 */ /* 0x002fe200078e020b */
[CC--:B------:R-:W-:Y:S01]  /*4fd0*/  IADD3 R10, P0, PT, R11.reuse, R6.reuse, RZ ;  /* 0x000000060b0a7210 */ /* 0x0c0fe20007f1e0ff */
[----:B----4-:R-:W-:Y:S03]  /*4fe0*/  STL [R1+0x220], R24 ;  /* 0x0002201801007387 */ /* 0x010fe60000100800 */
[C---:B------:R-:W-:Y:S02]  /*4ff0*/  IADD3 R12, P1, PT, R14.reuse, R6, RZ ;  /* 0x000000060e0c7210 */ /* 0x040fe40007f3e0ff */
[-C--:B------:R-:W-:Y:S02]  /*5000*/  LEA.HI.X.SX32 R11, R11, R7.reuse, 0x1, P0 ;  /* 0x000000070b0b7211 */ /* 0x080fe400000f0eff */
[----:B------:R-:W-:-:S05]  /*5010*/  LEA.HI.X.SX32 R13, R14, R7, 0x1, P1 ;  /* 0x000000070e0d7211 */ /* 0x000fca00008f0eff */
[----:B------:R-:W4:Y:S04]  /*5020*/  LDG.E.U8 R27, desc[UR10][R12.64] ;  /* 0x0000000a0c1b7981 */ /* 0x000f28000c1e1100 */
[----:B--2---:R-:W-:Y:S04]  /*5030*/  STL [R1+0xf24], R28 ;  /* 0x000f241c01007387 */ /* 0x004fe80000100800 */
[----:B------:R-:W-:Y:S04]  /*5040*/  STL [R1+0xf34], R28 ;  /* 0x000f341c01007387 */ /* 0x000fe80000100800 */
[----:B------:R-:W-:Y:S04]  /*5050*/  STL [R1+0xf48], R28 ;  /* 0x000f481c01007387 */ /* 0x000fe80000100800 */
[----:B------:R-:W-:Y:S04]  /*5060*/  STL [R1+0x214], R23 ;  /* 0x0002141701007387 */ /* 0x000fe80000100800 */
[----:B------:R0:W-:Y:S04]  /*5070*/  STL [R1+0xf0], R21 ;  /* 0x0000f01501007387 */ /* 0x0001e80000100800 */
[----:B0-----:R0:W2:Y:S01]  /*5080*/  LDG.E.U8 R21, desc[UR10][R10.64] ;  /* 0x0000000a0a157981 */ /* 0x0010a2000c1e1100 */
[----:B------:R-:W-:-:S05]  /*5090*/  IMAD R15, R16, 0x2, R14 ;  /* 0x00000002100f7824 */ /* 0x000fca00078e020e */
[----:B------:R-:W-:-:S05]  /*50a0*/  LEA R18, R16, R15, 0x1 ;  /* 0x0000000f10127211 */ /* 0x000fca00078e08ff */
[----:B------:R-:W-:Y:S01]  /*50b0*/  STL [R1+0xf4c], R18 ;  /* 0x000f4c1201007387 */ /* 0x000fe20000100800 */
[----:B------:R-:W-:-:S03]  /*50c0*/  IADD3 R14, P0, PT, R15, R6, RZ ;  /* 0x000000060f0e7210 */ /* 0x000fc60007f1e0ff */
[----:B------:R-:W-:Y:S04]  /*50d0*/  STL [R1+0xf5c], R18 ;  /* 0x000f5c1201007387 */ /* 0x000fe80000100800 */
[----:B------:R-:W-:Y:S04]  /*50e0*/  STL [R1+0xf3c], R13 ;  /* 0x000f3c0d01007387 */ /* 0x000fe80000100800 */
[----:B------:R-:W-:Y:S04]  /*50f0*/  STL [R1+0xf28], R12 ;  /* 0x000f280c01007387 */ /* 0x000fe80000100800 */
[----:B------:R-:W-:Y:S01]  /*5100*/  STL [R1+0xf44], R12 ;  /* 0x000f440c01007387 */ /* 0x000fe20000100800 */
[----:B------:R-:W-:-:S03]  /*5110*/  LEA.HI.X.SX32 R15, R15, R7, 0x1, P0 ;  /* 0x000000070f0f7211 */ /* 0x000fc600000f0eff */
[----:B------:R1:W-:Y:S04]  /*5120*/  STL [R1+0x204], R22 ;  /* 0x0002041601007387 */ /* 0x0003e80000100800 */
[----:B------:R-:W-:Y:S04]  /*5130*/  STL [R1+0xf68], R12 ;  /* 0x000f680c01007387 */ /* 0x000fe80000100800 */
[----:B------:R-:W-:Y:S04]  /*5140*/  STL [R1+0xf74], R12 ;  /* 0x000f740c01007387 */ /* 0x000fe80000100800 */
[----:B------:R-:W-:Y:S04]  /*5150*/  STL [R1+0xf8c], R12 ;  /* 0x000f8c0c01007387 */ /* 0x000fe80000100800 */
[----:B---3--:R-:W-:Y:S01]  /*5160*/  STL [R1+0x1fc], R20 ;  /* 0x0001fc1401007387 */ /* 0x008fe20000100800 */
[----:B------:R-:W-:-:S03]  /*5170*/  IMAD R17, R16, 0x2, R18 ;  /* 0x0000000210117824 */ /* 0x000fc600078e0212 */
[----:B------:R-:W-:Y:S04]  /*5180*/  STL [R1+0xf80], R14 ;  /* 0x000f800e01007387 */ /* 0x000fe80000100800 */
[----:B------:R-:W-:Y:S04]  /*5190*/  STL [R1+0xf94], R14 ;  /* 0x000f940e01007387 */ /* 0x000fe80000100800 */
[----:B-----5:R3:W-:Y:S01]  /*51a0*/  STL [R1+0xc], R19 ;  /* 0x00000c1301007387 */ /* 0x0207e20000100800 */
[----:B0-----:R-:W-:-:S03]  /*51b0*/  IADD3 R10, P1, PT, R18, R6, RZ ;  /* 0x00000006120a7210 */ /* 0x001fc60007f3e0ff */
[----:B------:R-:W-:Y:S01]  /*51c0*/  STL [R1+0xf6c], R15 ;  /* 0x000f6c0f01007387 */ /* 0x000fe20000100800 */
[----:B------:R-:W-:-:S03]  /*51d0*/  IMAD R9, R4, 0x100, R9 ;  /* 0x0000010004097824 */ /* 0x000fc600078e0209 */
[----:B------:R-:W-:Y:S01]  /*51e0*/  STL [R1+0xf84], R15 ;  /* 0x000f840f01007387 */ /* 0x000fe20000100800 */
[----:B------:R-:W-:-:S03]  /*51f0*/  IADD3 R4, P0, PT, R17, R6, RZ ;  /* 0x0000000611047210 */ /* 0x000fc60007f1e0ff */
[----:B------:R-:W-:Y:S04]  /*5200*/  STL [R1+0xf98], R15 ;  /* 0x000f980f01007387 */ /* 0x000fe80000100800 */
[----:B------:R-:W5:Y:S01]  /*5210*/  LDL.LU R28, [R1+0x9c] ;  /* 0x00009c00011c7983 */ /* 0x000f620000300800 */
[----:B------:R-:W-:-:S03]  /*5220*/  LEA.HI.X.SX32 R11, R18, R7, 0x1, P1 ;  /* 0x00000007120b7211 */ /* 0x000fc600008f0eff */
[----:B-1----:R-:W5:Y:S01]  /*5230*/  LDL.LU R22, [R1+0x98] ;  /* 0x0000980001167983 */ /* 0x002f620000300800 */
[----:B------:R-:W-:-:S03]  /*5240*/  LEA R8, R8, R5, 0x8 ;  /* 0x0000000508087211 */ /* 0x000fc600078e40ff */
[----:B---3--:R-:W3:Y:S01]  /*5250*/  LDL.LU R19, [R1+0x84] ;  /* 0x0000840001137983 */ /* 0x008ee20000300800 */
[----:B------:R-:W-:-:S03]  /*5260*/  F2FP.F16.E4M3.UNPACK_B R18, R9 ;  /* 0x00000009ff12723e */ /* 0x000fc600020006ff */
[----:B------:R-:W3:Y:S01]  /*5270*/  LDL.LU R25, [R1+0x3b4] ;  /* 0x0003b40001197983 */ /* 0x000ee20000300800 */
[----:B------:R-:W-:-:S03]  /*5280*/  LEA.HI.X.SX32 R5, R17, R7, 0x1, P0 ;  /* 0x0000000711057211 */ /* 0x000fc600000f0eff */
[----:B------:R-:W3:Y:S04]  /*5290*/  LDL.LU R23, [R1+0xa0] ;  /* 0x0000a00001177983 */ /* 0x000ee80000300800 */
[----:B------:R-:W3:Y:S04]  /*52a0*/  LDL.LU R20, [R1+0x80] ;  /* 0x0000800001147983 */ /* 0x000ee80000300800 */
[----:B------:R-:W3:Y:S04]  /*52b0*/  LDG.E.U8 R26, desc[UR10][R14.64] ;  /* 0x0000000a0e1a7981 */ /* 0x000ee8000c1e1100 */
[----:B------:R0:W3:Y:S02]  /*52c0*/  LDG.E.U8 R24, desc[UR10][R10.64] ;  /* 0x0000000a0a187981 */ /* 0x0000e4000c1e1100 */
[----:B0-----:R-:W-:-:S02]  /*52d0*/  PRMT R10, R18, 0x7610, R10 ;  /* 0x00007610120a7816 */ /* 0x001fc4000000000a */
[----:B--2---:R0:W-:Y:S04]  /*52e0*/  STL [R1+0x1ec], R21 ;  /* 0x0001ec1501007387 */ /* 0x0041e80000100800 */
[----:B0-----:R-:W2:Y:S04]  /*52f0*/  LDL.LU R21, [R1+0x3c4] ;  /* 0x0003c40001157983 */ /* 0x001ea80000300800 */
[----:B----4-:R0:W-:Y:S04]  /*5300*/  STL [R1+0x1e0], R27 ;  /* 0x0001e01b01007387 */ /* 0x0101e80000100800 */
[----:B0-----:R-:W2:Y:S04]  /*5310*/  LDL.LU R27, [R1+0x3c0] ;  /* 0x0003c000011b7983 */ /* 0x001ea80000300800 */
[----:B------:R0:W-:Y:S04]  /*5320*/  STL [R1+0x90], R18 ;  /* 0x0000901201007387 */ /* 0x0001e80000100800 */
[----:B0-----:R0:W4:Y:S01]  /*5330*/  LDG.E.U8 R18, desc[UR10][R4.64] ;  /* 0x0000000a04127981 */ /* 0x001122000c1e1100 */
[----:B------:R-:W1:Y:S01]  /*5340*/  S2UR UR5, SR_CgaCtaId ;  /* 0x00000000000579c3 */ /* 0x000e620000008800 */
[----:B------:R-:W-:Y:S01]  /*5350*/  F2FP.F16.E4M3.UNPACK_B R12, R8 ;  /* 0x00000008ff0c723e */ /* 0x000fe200020006ff */
[----:B------:R-:W-:-:S02]  /*5360*/  IMAD R16, R16, 0x2, R17 ;  /* 0x0000000210107824 */ /* 0x000fc400078e0211 */
[----:B------:R-:W-:Y:S01]  /*5370*/  IMAD R2, R3, 0x100, R2 ;  /* 0x0000010003027824 */ /* 0x000fe200078e0202 */
[----:B------:R-:W-:Y:S01]  /*5380*/  UMOV UR4, 0x400 ;  /* 0x0000040000047882 */ /* 0x000fe20000000000 */
[----:B------:R-:W-:Y:S01]  /*5390*/  STL [R1+0x8c], R12 ;  /* 0x00008c0c01007387 */ /* 0x000fe20000100800 */
[----:B------:R-:W-:Y:S02]  /*53a0*/  IADD3 R6, P1, PT, R16, R6, RZ ;  /* 0x0000000610067210 */ /* 0x000fe40007f3e0ff */
[----:B------:R-:W-:Y:S02]  /*53b0*/  PRMT R8, R12, 0x7610, R8 ;  /* 0x000076100c087816 */ /* 0x000fe40000000008 */
[----:B------:R-:W-:Y:S02]  /*53c0*/  F2FP.F16.E4M3.UNPACK_B R2, R2 ;  /* 0x00000002ff02723e */ /* 0x000fe400020006ff */
[----:B------:R-:W-:Y:S02]  /*53d0*/  LEA.HI.X.SX32 R7, R16, R7, 0x1, P1 ;  /* 0x0000000710077211 */ /* 0x000fe400008f0eff */
[----:B------:R-:W-:-:S02]  /*53e0*/  PRMT R3, R8, 0x7610, R3 ;  /* 0x0000761008037816 */ /* 0x000fc40000000003 */
[----:B------:R-:W-:Y:S01]  /*53f0*/  PRMT R13, R2, 0x7610, R13 ;  /* 0x00007610020d7816 */ /* 0x000fe2000000000d */
[----:B-1----:R-:W-:Y:S01]  /*5400*/  ULEA UR4, UR5, UR4, 0x18 ;  /* 0x0000000405047291 */ /* 0x002fe2000f8ec0ff */
[----:B0-----:R-:W-:Y:S01]  /*5410*/  PRMT R4, R10, 0x7610, R4 ;  /* 0x000076100a047816 */ /* 0x001fe20000000004 */
[----:B-----5:R-:W-:-:S07]  /*5420*/  IMAD R0, R0, 0x100, R28 ;  /* 0x0000010000007824 */ /* 0x020fce00078e021c */
[----:B------:R0:W-:Y:S01]  /*5430*/  STS.U16 [R29+UR4+0x1000], R3 ;  /* 0x001000031d007988 */ /* 0x0001e20008000404 */
[----:B------:R-:W-:Y:S02]  /*5440*/  F2FP.F16.E4M3.UNPACK_B R0, R0 ;  /* 0x00000000ff00723e */ /* 0x000fe400020006ff */
[----:B0-----:R-:W-:Y:S01]  /*5450*/  PRMT R3, R13, 0x7610, R3 ;  /* 0x000076100d037816 */ /* 0x001fe20000000003 */
[----:B---3--:R0:W-:Y:S04]  /*5460*/  STL [R1+0x94], R26 ;  /* 0x0000941a01007387 */ /* 0x0081e80000100800 */
[----:B------:R-:W3:Y:S04]  /*5470*/  LDL.LU R12, [R1+0x3bc] ;  /* 0x0003bc00010c7983 */ /* 0x000ee80000300800 */
[----:B0-----:R-:W5:Y:S04]  /*5480*/  LDL.LU R26, [R1+0x114] ;  /* 0x00011400011a7983 */ /* 0x001f680000300800 */
[----:B------:R0:W-:Y:S01]  /*5490*/  STL [R1+0x38], R24 ;  /* 0x0000381801007387 */ /* 0x0001e20000100800 */
[----:B------:R-:W-:-:S03]  /*54a0*/  PRMT R14, R0, 0x7610, R14 ;  /* 0x00007610000e7816 */ /* 0x000fc6000000000e */
[----:B0-----:R-:W5:Y:S04]  /*54b0*/  LDL.LU R24, [R1+0x78] ;  /* 0x0000780001187983 */ /* 0x001f680000300800 */
[----:B----4-:R0:W-:Y:S04]  /*54c0*/  STL [R1+0x1c4], R18 ;  /* 0x0001c41201007387 */ /* 0x0101e80000100800 */
[----:B------:R-:W4:Y:S04]  /*54d0*/  LDL.LU R8, [R1+0x3b0] ;  /* 0x0003b00001087983 */ /* 0x000f280000300800 */
[----:B------:R-:W4:Y:S04]  /*54e0*/  LDL.LU R10, [R1+0x3ac] ;  /* 0x0003ac00010a7983 */ /* 0x000f280000300800 */
[----:B------:R1:W-:Y:S04]  /*54f0*/  STL [R1+0x88], R2 ;  /* 0x0000880201007387 */ /* 0x0003e80000100800 */
[----:B0-----:R-:W2:Y:S01]  /*5500*/  LDG.E.U8 R18, desc[UR10][R6.64] ;  /* 0x0000000a06127981 */ /* 0x001ea2000c1e1100 */
[----:B-1----:R-:W-:-:S03]  /*5510*/  IMAD R2, R19, 0x100, R22 ;  /* 0x0000010013027824 */ /* 0x002fc600078e0216 */
[----:B------:R-:W3:Y:S04]  /*5520*/  LDL.LU R22, [R1+0x16c] ;  /* 0x00016c0001167983 */ /* 0x000ee80000300800 */
[----:B------:R-:W3:Y:S04]  /*5530*/  LDL.LU R13, [R1+0x110] ;  /* 0x00011000010d7983 */ /* 0x000ee80000300800 */
[----:B------:R-:W3:Y:S04]  /*5540*/  LDL.LU R19, [R1+0x74] ;  /* 0x0000740001137983 */ /* 0x000ee80000300800 */
[----:B------:R0:W-:Y:S04]  /*5550*/  STL [R1+0x84], R0 ;  /* 0x0000840001007387 */ /* 0x0001e80000100800 */
[----:B0-----:R-:W3:Y:S01]  /*5560*/  LDL.LU R0, [R1+0x7c] ;  /* 0x00007c0001007983 */ /* 0x001ee20000300800 */
[----:B------:R-:W-:-:S03]  /*5570*/  LEA R23, R23, R25, 0x8 ;  /* 0x0000001917177211 */ /* 0x000fc600078e40ff */
[----:B--2---:R0:W-:Y:S04]  /*5580*/  STL [R1+0x1b8], R18 ;  /* 0x0001b81201007387 */ /* 0x0041e80000100800 */
[----:B0-----:R-:W2:Y:S04]  /*5590*/  LDL.LU R18, [R1+0x3a8] ;  /* 0x0003a80001127983 */ /* 0x001ea80000300800 */
[----:B------:R-:W2:Y:S04]  /*55a0*/  LDL.LU R28, [R1+0x3a4] ;  /* 0x0003a400011c7983 */ /* 0x000ea80000300800 */
[----:B------:R0:W-:Y:S04]  /*55b0*/  STL [R1+0x98], R23 ;  /* 0x0000981701007387 */ /* 0x0001e80000100800 */
[----:B------:R-:W2:Y:S04]  /*55c0*/  LDL.LU R25, [R1+0x70] ;  /* 0x0000700001197983 */ /* 0x000ea80000300800 */
[----:B0-----:R-:W2:Y:S01]  /*55d0*/  LDL.LU R23, [R1+0x6c] ;  /* 0x00006c0001177983 */ /* 0x001ea20000300800 */
[----:B---3--:R-:W-:-:S03]  /*55e0*/  IMAD R0, R0, 0x100, R20 ;  /* 0x0000010000007824 */ /* 0x008fc600078e0214 */
[----:B------:R-:W3:Y:S01]  /*55f0*/  LDL.LU R20, [R1+0xf9c] ;  /* 0x000f9c0001147983 */ /* 0x000ee20000300800 */
[----:B------:R-:W-:Y:S01]  /*5600*/  F2FP.F16.E4M3.UNPACK_B R15, R2 ;  /* 0x00000002ff0f723e */ /* 0x000fe200020006ff */
[----:B------:R-:W-:Y:S01]  /*5610*/  IMAD R27, R27, 0x100, R21 ;  /* 0x000001001b1b7824 */ /* 0x000fe200078e0215 */
[----:B------:R-:W-:-:S03]  /*5620*/  PRMT R2, R14, 0x7610, R2 ;  /* 0x000076100e027816 */ /* 0x000fc60000000002 */
[----:B------:R0:W-:Y:S01]  /*5630*/  STL [R1+0x80], R15 ;  /* 0x0000800f01007387 */ /* 0x0001e20000100800 */
[----:B---3--:R-:W-:-:S03]  /*5640*/  PRMT R20, R15, 0x7610, R20 ;  /* 0x000076100f147816 */ /* 0x008fc60000000014 */
[----:B0-----:R0:W3:Y:S04]  /*5650*/  LDL.LU R15, [R1+0xf98] ;  /* 0x000f9800010f7983 */ /* 0x0010e80000300800 */
[----:B------:R-:W2:Y:S04]  /*5660*/  LDL.LU R14, [R1+0xf94] ;  /* 0x000f9400010e7983 */ /* 0x000ea80000300800 */
[----:B------:R-:W2:Y:S01]  /*5670*/  LDL.LU R21, [R1+0xf90] ;  /* 0x000f900001157983 */ /* 0x000ea20000300800 */
[----:B------:R-:W-:-:S03]  /*5680*/  F2FP.F16.E4M3.UNPACK_B R0, R0 ;  /* 0x00000000ff00723e */ /* 0x000fc600020006ff */
[----:B------:R1:W-:Y:S02]  /*5690*/  STS.U16 [R29+UR4+0x2000], R3 ;  /* 0x002000031d007988 */ /* 0x0003e40008000404 */
[----:B-1----:R-:W-:Y:S02]  /*56a0*/  PRMT R3, R20, 0x7610, R3 ;  /* 0x0000761014037816 */ /* 0x002fe40000000003 */
[----:B------:R-:W3:Y:S04]  /*56b0*/  LDL.LU R20, [R1+0x3a0] ;  /* 0x0003a00001147983 */ /* 0x000ee80000300800 */
[----:B------:R1:W-:Y:S04]  /*56c0*/  STL [R1+0x9c], R27 ;  /* 0x00009c1b01007387 */ /* 0x0003e80000100800 */
[----:B-1----:R-:W3:Y:S04]  /*56d0*/  LDL.LU R27, [R1+0x39c] ;  /* 0x00039c00011b7983 */ /* 0x002ee80000300800 */
[----:B------:R1:W-:Y:S01]  /*56e0*/  STL [R1+0x7c], R0 ;  /* 0x00007c0001007387 */ /* 0x0003e20000100800 */
[----:B--2---:R-:W-:-:S03]  /*56f0*/  PRMT R21, R0, 0x7610, R21 ;  /* 0x0000761000157816 */ /* 0x004fc60000000015 */
[----:B-1----:R-:W2:Y:S01]  /*5700*/  LDL.LU R0, [R1+0x3b8] ;  /* 0x0003b80001007983 */ /* 0x002ea20000300800 */
[----:B----4-:R-:W-:-:S03]  /*5710*/  IMAD R10, R10, 0x100, R8 ;  /* 0x000001000a0a7824 */ /* 0x010fc600078e0208 */
[----:B------:R1:W-:Y:S01]  /*5720*/  STS.U16 [R29+UR4+0x3000], R2 ;  /* 0x003000021d007988 */ /* 0x0003e20008000404 */
[----:B--2---:R-:W-:-:S03]  /*5730*/  IMAD R0, R0, 0x100, R12 ;  /* 0x0000010000007824 */ /* 0x004fc600078e020c */
[----:B------:R-:W2:Y:S04]  /*5740*/  LDL.LU R12, [R1+0xf8c] ;  /* 0x000f8c00010c7983 */ /* 0x000ea80000300800 */
[----:B------:R5:W-:Y:S01]  /*5750*/  STL [R1+0xa0], R0 ;  /* 0x0000a00001007387 */ /* 0x000be20000100800 */
[----:B-1----:R-:W-:Y:S02]  /*5760*/  PRMT R2, R21, 0x7610, R2 ;  /* 0x0000761015027816 */ /* 0x002fe40000000002 */
[----:B-----5:R-:W-:Y:S02]  /*5770*/  LEA R0, R24, R26, 0x8 ;  /* 0x0000001a18007211 */ /* 0x020fe400078e40ff */
[----:B------:R-:W4:Y:S02]  /*5780*/  LDL.LU R26, [R1+0x394] ;  /* 0x00039400011a7983 */ /* 0x000f240000300800 */
[----:B------:R-:W-:-:S02]  /*5790*/  F2FP.F16.E4M3.UNPACK_B R0, R0 ;  /* 0x00000000ff00723e */ /* 0x000fc400020006ff */
[----:B------:R-:W5:Y:S04]  /*57a0*/  LDL.LU R24, [R1+0x150] ;  /* 0x0001500001187983 */ /* 0x000f680000300800 */
[----:B------:R-:W5:Y:S04]  /*57b0*/  LDL.LU R21, [R1+0x68] ;  /* 0x0000680001157983 */ /* 0x000f680000300800 */
[----:B------:R-:W3:Y:S04]  /*57c0*/  LDL.LU R8, [R1+0x390] ;  /* 0x0003900001087983 */ /* 0x000ee80000300800 */
[----:B------:R1:W-:Y:S04]  /*57d0*/  STL [R1+0x114], R10 ;  /* 0x0001140a01007387 */ /* 0x0003e80000100800 */
[----:B-1----:R-:W3:Y:S04]  /*57e0*/  LDL.LU R10, [R1+0x38c] ;  /* 0x00038c00010a7983 */ /* 0x002ee80000300800 */
[----:B------:R1:W-:Y:S01]  /*57f0*/  STL [R1+0x78], R0 ;  /* 0x0000780001007387 */ /* 0x0003e20000100800 */
[----:B--2---:R-:W-:-:S03]  /*5800*/  PRMT R12, R0, 0x7610, R12 ;  /* 0x00007610000c7816 */ /* 0x004fc6000000000c */
[----:B-1----:R-:W2:Y:S01]  /*5810*/  LDL.LU R0, [R1+0x11c] ;  /* 0x00011c0001007983 */ /* 0x002ea20000300800 */
[----:B------:R-:W-:-:S03]  /*5820*/  LEA R18, R28, R18, 0x8 ;  /* 0x000000121c127211 */ /* 0x000fc600078e40ff */
[----:B------:R1:W-:Y:S01]  /*5830*/  STS.U16 [R29+UR4+0x5000], R2 ;  /* 0x005000021d007988 */ /* 0x0003e20008000404 */
[----:B--2---:R-:W-:-:S03]  /*5840*/  IMAD R0, R0, 0x100, R22 ;  /* 0x0000010000007824 */ /* 0x004fc600078e0216 */
[----:B------:R-:W2:Y:S01]  /*5850*/  LDL.LU R22, [R1+0xf88] ;  /* 0x000f880001167983 */ /* 0x000ea20000300800 */
[----:B-1----:R-:W-:Y:S01]  /*5860*/  IMAD R2, R19, 0x100, R13 ;  /* 0x0000010013027824 */ /* 0x002fe200078e020d */
[----:B------:R-:W-:Y:S02]  /*5870*/  F2FP.F16.E4M3.UNPACK_B R0, R0 ;  /* 0x00000000ff00723e */ /* 0x000fe400020006ff */
[----:B------:R-:W4:Y:S04]  /*5880*/  LDL.LU R13, [R1+0x168] ;  /* 0x00016800010d7983 */ /* 0x000f280000300800 */
[----:B------:R1:W-:Y:S01]  /*5890*/  STS.U16 [R29+UR4+0x4000], R3 ;  /* 0x004000031d007988 */ /* 0x0003e20008000404 */
[----:B---3--:R-:W-:-:S03]  /*58a0*/  F2FP.F16.E4M3.UNPACK_B R15, R2 ;  /* 0x00000002ff0f723e */ /* 0x008fc600020006ff */
[----:B------:R-:W3:Y:S01]  /*58b0*/  LDL.LU R19, [R1+0x14c] ;  /* 0x00014c0001137983 */ /* 0x000ee20000300800 */
[----:B------:R-:W-:-:S03]  /*58c0*/  PRMT R14, R0, 0x7610, R14 ;  /* 0x00007610000e7816 */ /* 0x000fc6000000000e */
[----:B------:R0:W-:Y:S01]  /*58d0*/  STL [R1+0x74], R0 ;  /* 0x0000740001007387 */ /* 0x0001e20000100800 */
[----:B-1----:R-:W-:-:S03]  /*58e0*/  PRMT R3, R12, 0x7610, R3 ;  /* 0x000076100c037816 */ /* 0x002fc60000000003 */
[----:B------:R-:W3:Y:S04]  /*58f0*/  LDL.LU R12, [R1+0x134] ;  /* 0x00013400010c7983 */ /* 0x000ee80000300800 */
[----:B------:R1:W-:Y:S01]  /*5900*/  STL [R1+0x16c], R18 ;  /* 0x00016c1201007387 */ /* 0x0003e20000100800 */
[----:B0-----:R-:W-:Y:S01]  /*5910*/  IMAD R0, R23, 0x100, R25 ;  /* 0x0000010017007824 */ /* 0x001fe200078e0219 */
[----:B------:R-:W-:Y:S02]  /*5920*/  PRMT R2, R14, 0x7610, R2 ;  /* 0x000076100e027816 */ /* 0x000fe40000000002 */
[----:B-1----:R-:W3:Y:S04]  /*5930*/  LDL.LU R18, [R1+0x388] ;  /* 0x0003880001127983 */ /* 0x002ee80000300800 */
[----:B------:R-:W3:Y:S04]  /*5940*/  LDL.LU R28, [R1+0x384] ;  /* 0x00038400011c7983 */ /* 0x000ee80000300800 */
[----:B------:R-:W3:Y:S01]  /*5950*/  LDL.LU R25, [R1+0x60] ;  /* 0x0000600001197983 */ /* 0x000ee20000300800 */
[----:B------:R-:W-:-:S03]  /*5960*/  IMAD R27, R27, 0x100, R20 ;  /* 0x000001001b1b7824 */ /* 0x000fc600078e0214 */
[----:B------:R-:W3:Y:S04]  /*5970*/  LDL.LU R23, [R1+0x5c] ;  /* 0x00005c0001177983 */ /* 0x000ee80000300800 */
[----:B------:R0:W-:Y:S01]  /*5980*/  STL [R1+0x70], R15 ;  /* 0x0000700f01007387 */ /* 0x0001e20000100800 */
[----:B--2---:R-:W-:-:S03]  /*5990*/  PRMT R22, R15, 0x7610, R22 ;  /* 0x000076100f167816 */ /* 0x004fc60000000016 */
[----:B0-----:R0:W2:Y:S04]  /*59a0*/  LDL.LU R15, [R1+0xf84] ;  /* 0x000f8400010f7983 */ /* 0x0010a80000300800 */
[----:B------:R0:W2:Y:S04]  /*59b0*/  LDL.LU R14, [R1+0xf80] ;  /* 0x000f8000010e7983 */ /* 0x0000a80000300800 */
[----:B------:R-:W2:Y:S01]  /*59c0*/  LDL.LU R20, [R1+0xf7c] ;  /* 0x000f7c0001147983 */ /* 0x000ea20000300800 */
[----:B------:R-:W-:-:S03]  /*59d0*/  F2FP.F16.E4M3.UNPACK_B R0, R0 ;  /* 0x00000000ff00723e */ /* 0x000fc600020006ff */
[----:B------:R1:W-:Y:S04]  /*59e0*/  STS.U16 [R29+UR4+0x6000], R3 ;  /* 0x006000031d007988 */ /* 0x0003e80008000404 */
[----:B------:R0:W-:Y:S01]  /*59f0*/  STL [R1+0x110], R27 ;  /* 0x0001101b01007387 */ /* 0x0001e20000100800 */
[----:B-1----:R-:W-:-:S03]  /*5a00*/  PRMT R3, R22, 0x7610, R3 ;  /* 0x0000761016037816 */ /* 0x002fc60000000003 */
[----:B0-----:R-:W3:Y:S04]  /*5a10*/  LDL.LU R27, [R1+0x380] ;  /* 0x00038000011b7983 */ /* 0x001ee80000300800 */
[----:B------:R-:W3:Y:S04]  /*5a20*/  LDL.LU R22, [R1+0x37c] ;  /* 0x00037c0001167983 */ /* 0x000ee80000300800 */
[----:B------:R0:W-:Y:S01]  /*5a30*/  STL [R1+0x6c], R0 ;  /* 0x00006c0001007387 */ /* 0x0001e20000100800 */
[----:B--2---:R-:W-:-:S03]  /*5a40*/  PRMT R20, R0, 0x7610, R20 ;  /* 0x0000761000147816 */ /* 0x004fc60000000014 */
[----:B0-----:R-:W4:Y:S04]  /*5a50*/  LDL.LU R0, [R1+0x398] ;  /* 0x0003980001007983 */ /* 0x001f280000300800 */
[----:B------:R0:W-:Y:S02]  /*5a60*/  STS.U16 [R29+UR4+0x7000], R2 ;  /* 0x007000021d007988 */ /* 0x0001e40008000404 */
[----:B0-----:R-:W-:Y:S01]  /*5a70*/  PRMT R2, R20, 0x7610, R2 ;  /* 0x0000761014027816 */ /* 0x001fe20000000002 */
[----:B----4-:R-:W-:Y:S01]  /*5a80*/  IMAD R26, R26, 0x100, R0 ;  /* 0x000001001a1a7824 */ /* 0x010fe200078e0200 */
[----:B-----5:R-:W-:-:S04]  /*5a90*/  LEA R0, R21, R24, 0x8 ;  /* 0x0000001815007211 */ /* 0x020fc800078e40ff */
[----:B------:R0:W-:Y:S04]  /*5aa0*/  STL [R1+0x11c], R26 ;  /* 0x00011c1a01007387 */ /* 0x0001e80000100800 */
[----:B0-----:R-:W2:Y:S04]  /*5ab0*/  LDL.LU R26, [R1+0x374] ;  /* 0x00037400011a7983 */ /* 0x001ea80000300800 */
[----:B------:R-:W4:Y:S04]  /*5ac0*/  LDL.LU R24, [R1+0x164] ;  /* 0x0001640001187983 */ /* 0x000f280000300800 */
[----:B------:R-:W4:Y:S04]  /*5ad0*/  LDL.LU R21, [R1+0x58] ;  /* 0x0000580001157983 */ /* 0x000f280000300800 */
[----:B------:R-:W5:Y:S01]  /*5ae0*/  LDL.LU R20, [R1+0xf78] ;  /* 0x000f780001147983 */ /* 0x000f620000300800 */
[----:B------:R-:W-:Y:S01]  /*5af0*/  IMAD R10, R10, 0x100, R8 ;  /* 0x000001000a0a7824 */ /* 0x000fe200078e0208 */
[----:B------:R-:W-:-:S02]  /*5b00*/  F2FP.F16.E4M3.UNPACK_B R0, R0 ;  /* 0x00000000ff00723e */ /* 0x000fc400020006ff */
[----:B------:R-:W2:Y:S04]  /*5b10*/  LDL.LU R8, [R1+0x370] ;  /* 0x0003700001087983 */ /* 0x000ea80000300800 */
[----:B------:R0:W-:Y:S04]  /*5b20*/  STL [R1+0x150], R10 ;  /* 0x0001500a01007387 */ /* 0x0001e80000100800 */
[----:B------:R-:W-:Y:S04]  /*5b30*/  STS.U16 [R29+UR4+0x9000], R2 ;  /* 0x009000021d007988 */ /* 0x000fe80008000404 */
[----:B0-----:R-:W2:Y:S04]  /*5b40*/  LDL.LU R10, [R1+0x36c] ;  /* 0x00036c00010a7983 */ /* 0x001ea80000300800 */
[----:B------:R3:W-:Y:S01]  /*5b50*/  STL [R1+0x68], R0 ;  /* 0x0000680001007387 */ /* 0x0007e20000100800 */
[----:B-----5:R-:W-:Y:S01]  /*5b60*/  PRMT R20, R0, 0x7610, R20 ;  /* 0x0000761000147816 */ /* 0x020fe20000000014 */
[----:B---3--:R-:W-:-:S02]  /*5b70*/  IMAD R0, R19, 0x100, R13 ;  /* 0x0000010013007824 */ /* 0x008fc400078e020d */
[----:B------:R-:W3:Y:S04]  /*5b80*/  LDL.LU R13, [R1+0x160] ;  /* 0x00016000010d7983 */ /* 0x000ee80000300800 */
[----:B------:R-:W3:Y:S04]  /*5b90*/  LDL.LU R19, [R1+0x130] ;  /* 0x0001300001137983 */ /* 0x000ee80000300800 */
[----:B------:R-:W5:Y:S04]  /*5ba0*/  LDL.LU R2, [R1+0x64] ;  /* 0x0000640001027983 */ /* 0x000f680000300800 */
[----:B------:R0:W-:Y:S02]  /*5bb0*/  STS.U16 [R29+UR4+0x8000], R3 ;  /* 0x008000031d007988 */ /* 0x0001e40008000404 */
[----:B0-----:R-:W-:Y:S01]  /*5bc0*/  PRMT R3, R20, 0x7610, R3 ;  /* 0x0000761014037816 */ /* 0x001fe20000000003 */
[----:B-----5:R-:W-:-:S02]  /*5bd0*/  IMAD R2, R2, 0x100, R12 ;  /* 0x0000010002027824 */ /* 0x020fc400078e020c */
[----:B------:R-:W5:Y:S04]  /*5be0*/  LDL.LU R12, [R1+0xf74] ;  /* 0x000f7400010c7983 */ /* 0x000f680000300800 */
[----:B------:R-:W2:Y:S01]  /*5bf0*/  LDL.LU R20, [R1+0xf70] ;  /* 0x000f700001147983 */ /* 0x000ea20000300800 */
[----:B------:R-:W-:Y:S02]  /*5c00*/  F2FP.F16.E4M3.UNPACK_B R0, R0 ;  /* 0x00000000ff00723e */ /* 0x000fe400020006ff */
[----:B------:R-:W-:Y:S02]  /*5c10*/  LEA R28, R28, R18, 0x8 ;  /* 0x000000121c1c7211 */ /* 0x000fe400078e40ff */
[----:B------:R-:W-:Y:S01]  /*5c20*/  F2FP.F16.E4M3.UNPACK_B R15, R2 ;  /* 0x00000002ff0f723e */ /* 0x000fe200020006ff */
[----:B------:R0:W-:Y:S04]  /*5c30*/  STL [R1+0x64], R0 ;  /* 0x0000640001007387 */ /* 0x0001e80000100800 */
[----:B------:R-:W3:Y:S04]  /*5c40*/  LDL.LU R18, [R1+0x12c] ;  /* 0x00012c0001127983 */ /* 0x000ee80000300800 */
[----:B------:R1:W-:Y:S01]  /*5c50*/  STL [R1+0x134], R28 ;  /* 0x0001341c01007387 */ /* 0x0003e20000100800 */
[----:B------:R-:W-:Y:S01]  /*5c60*/  IMAD R22, R22, 0x100, R27 ;  /* 0x0000010016167824 */ /* 0x000fe200078e021b */
[----:B-----5:R-:W-:Y:S01]  /*5c70*/  PRMT R12, R0, 0x7610, R12 ;  /* 0x00007610000c7816 */ /* 0x020fe2000000000c */
[----:B0-----:R-:W-:-:S02]  /*5c80*/  IMAD R0, R23, 0x100, R25 ;  /* 0x0000010017007824 */ /* 0x001fc400078e0219 */
[----:B------:R-:W5:Y:S01]  /*5c90*/  LDL.LU R23, [R1+0x368] ;  /* 0x0003680001177983 */ /* 0x000f620000300800 */
[----:B--2---:R-:W-:-:S03]  /*5ca0*/  PRMT R20, R15, 0x7610, R20 ;  /* 0x000076100f147816 */ /* 0x004fc60000000014 */
[----:B------:R-:W5:Y:S01]  /*5cb0*/  LDL.LU R25, [R1+0x364] ;  /* 0x0003640001197983 */ /* 0x000f620000300800 */
[----:B------:R-:W-:-:S03]  /*5cc0*/  PRMT R2, R12, 0x7610, R2 ;  /* 0x000076100c027816 */ /* 0x000fc60000000002 */
[----:B-1----:R-:W2:Y:S04]  /*5cd0*/  LDL.LU R28, [R1+0x4c] ;  /* 0x00004c00011c7983 */ /* 0x002ea80000300800 */
[----:B------:R0:W-:Y:S04]  /*5ce0*/  STL [R1+0x60], R15 ;  /* 0x0000600f01007387 */ /* 0x0001e80000100800 */
[----:B0-----:R-:W2:Y:S04]  /*5cf0*/  LDL.LU R15, [R1+0xf6c] ;  /* 0x000f6c00010f7983 */ /* 0x001ea80000300800 */
[----:B------:R-:W2:Y:S04]  /*5d00*/  LDL.LU R12, [R1+0xf68] ;  /* 0x000f6800010c7983 */ /* 0x000ea80000300800 */
[----:B------:R-:W2:Y:S01]  /*5d10*/  LDL.LU R27, [R1+0xf64] ;  /* 0x000f6400011b7983 */ /* 0x000ea20000300800 */
[----:B------:R-:W-:-:S03]  /*5d20*/  F2FP.F16.E4M3.UNPACK_B R0, R0 ;  /* 0x00000000ff00723e */ /* 0x000fc600020006ff */
[----:B------:R0:W-:Y:S02]  /*5d30*/  STS.U16 [R29+UR4+0xa000], R3 ;  /* 0x00a000031d007988 */ /* 0x0001e40008000404 */
[----:B0-----:R-:W-:Y:S02]  /*5d40*/  PRMT R3, R20, 0x7610, R3 ;  /* 0x0000761014037816 */ /* 0x001fe40000000003 */
[----:B------:R-:W3:Y:S04]  /*5d50*/  LDL.LU R20, [R1+0x360] ;  /* 0x0003600001147983 */ /* 0x000ee80000300800 */
[----:B------:R0:W-:Y:S04]  /*5d60*/  STL [R1+0x168], R22 ;  /* 0x0001681601007387 */ /* 0x0001e80000100800 */
[----:B0-----:R-:W3:Y:S04]  /*5d70*/  LDL.LU R22, [R1+0x35c] ;  /* 0x00035c0001167983 */ /* 0x001ee80000300800 */
[----:B------:R0:W-:Y:S01]  /*5d80*/  STL [R1+0x5c], R0 ;  /* 0x00005c0001007387 */ /* 0x0001e20000100800 */
[----:B--2---:R-:W-:-:S03]  /*5d90*/  PRMT R27, R0, 0x7610, R27 ;  /* 0x00007610001b7816 */ /* 0x004fc6000000001b */
[----:B0-----:R-:W2:Y:S04]  /*5da0*/  LDL.LU R0, [R1+0x378] ;  /* 0x0003780001007983 */ /* 0x001ea80000300800 */
[----:B------:R0:W-:Y:S02]  /*5db0*/  STS.U16 [R29+UR4+0xb000], R2 ;  /* 0x00b000021d007988 */ /* 0x0001e40008000404 */
[----:B0-----:R-:W-:Y:S01]  /*5dc0*/  PRMT R2, R27, 0x7610, R2 ;  /* 0x000076101b027816 */ /* 0x001fe20000000002 */
[----:B--2---:R-:W-:Y:S01]  /*5dd0*/  IMAD R26, R26, 0x100, R0 ;  /* 0x000001001a1a7824 */ /* 0x004fe200078e0200 */
[----:B----4-:R-:W-:-:S04]  /*5de0*/  LEA R0, R21, R24, 0x8 ;  /* 0x0000001815007211 */ /* 0x010fc800078e40ff */
[----:B------:R0:W-:Y:S04]  /*5df0*/  STL [R1+0x14c], R26 ;  /* 0x00014c1a01007387 */ /* 0x0001e80000100800 */
[----:B0-----:R-:W2:Y:S04]  /*5e00*/  LDL.LU R26, [R1+0x354] ;  /* 0x00035400011a7983 */ /* 0x001ea80000300800 */
[----:B------:R-:W4:Y:S04]  /*5e10*/  LDL.LU R24, [R1+0x15c] ;  /* 0x00015c0001187983 */ /* 0x000f280000300800 */
[----:B------:R-:W4:Y:S04]  /*5e20*/  LDL.LU R21, [R1+0x48] ;  /* 0x0000480001157983 */ /* 0x000f280000300800 */
[----:B------:R-:W2:Y:S01]  /*5e30*/  LDL.LU R27, [R1+0xf60] ;  /* 0x000f6000011b7983 */ /* 0x000ea20000300800 */
[----:B------:R-:W-:Y:S01]  /*5e40*/  IMAD R10, R10, 0x100, R8 ;  /* 0x000001000a0a7824 */ /* 0x000fe200078e0208 */
[----:B------:R-:W-:-:S02]  /*5e50*/  F2FP.F16.E4M3.UNPACK_B R0, R0 ;  /* 0x00000000ff00723e */ /* 0x000fc400020006ff */
[----:B------:R-:W4:Y:S04]  /*5e60*/  LDL.LU R8, [R1+0x350] ;  /* 0x0003500001087983 */ /* 0x000f280000300800 */
[----:B------:R0:W-:Y:S04]  /*5e70*/  STL [R1+0x164], R10 ;  /* 0x0001640a01007387 */ /* 0x0001e80000100800 */
[----:B------:R-:W-:Y:S04]  /*5e80*/  STS.U16 [R29+UR4+0xd000], R2 ;  /* 0x00d000021d007988 */ /* 0x000fe80008000404 */
[----:B0-----:R-:W4:Y:S04]  /*5e90*/  LDL.LU R10, [R1+0x34c] ;  /* 0x00034c00010a7983 */ /* 0x001f280000300800 */
[----:B------:R3:W-:Y:S01]  /*5ea0*/  STL [R1+0x58], R0 ;  /* 0x0000580001007387 */ /* 0x0007e20000100800 */
[----:B--2---:R-:W-:Y:S01]  /*5eb0*/  PRMT R27, R0, 0x7610, R27 ;  /* 0x00007610001b7816 */ /* 0x004fe2000000001b */
[----:B---3--:R-:W-:-:S02]  /*5ec0*/  IMAD R0, R19, 0x100, R13 ;  /* 0x0000010013007824 */ /* 0x008fc400078e020d */
[----:B------:R-:W2:Y:S04]  /*5ed0*/  LDL.LU R13, [R1+0x148] ;  /* 0x00014800010d7983 */ /* 0x000ea80000300800 */
[----:B------:R-:W2:Y:S04]  /*5ee0*/  LDL.LU R19, [R1+0x128] ;  /* 0x0001280001137983 */ /* 0x000ea80000300800 */
[----:B------:R-:W3:Y:S01]  /*5ef0*/  LDL.LU R2, [R1+0x54] ;  /* 0x0000540001027983 */ /* 0x000ee20000300800 */
[----:B------:R-:W-:Y:S01]  /*5f00*/  F2FP.F16.E4M3.UNPACK_B R0, R0 ;  /* 0x00000000ff00723e */ /* 0x000fe200020006ff */
[----:B---3--:R-:W-:-:S02]  /*5f10*/  IMAD R2, R2, 0x100, R18 ;  /* 0x0000010002027824 */ /* 0x008fc400078e0212 */
[----:B------:R-:W3:Y:S04]  /*5f20*/  LDL.LU R18, [R1+0xf5c] ;  /* 0x000f5c0001127983 */ /* 0x000ee80000300800 */
[----:B------:R0:W-:Y:S02]  /*5f30*/  STS.U16 [R29+UR4+0xc000], R3 ;  /* 0x00c000031d007988 */ /* 0x0001e40008000404 */
[----:B0-----:R-:W-:Y:S02]  /*5f40*/  PRMT R3, R27, 0x7610, R3 ;  /* 0x000076101b037816 */ /* 0x001fe40000000003 */
[----:B------:R0:W2:Y:S04]  /*5f50*/  LDL.LU R27, [R1+0xf58] ;  /* 0x000f5800011b7983 */ /* 0x0000a80000300800 */
[----:B------:R1:W-:Y:S01]  /*5f60*/  STL [R1+0x54], R0 ;  /* 0x0000540001007387 */ /* 0x0003e20000100800 */
[----:B-----5:R-:W-:-:S02]  /*5f70*/  LEA R25, R25, R23, 0x8 ;  /* 0x0000001719197211 */ /* 0x020fc400078e40ff */
[----:B---3--:R-:W-:Y:S02]  /*5f80*/  PRMT R18, R0, 0x7610, R18 ;  /* 0x0000761000127816 */ /* 0x008fe40000000012 */
[----:B-1----:R-:W3:Y:S04]  /*5f90*/  LDL.LU R0, [R1+0x50] ;  /* 0x0000500001007983 */ /* 0x002ee80000300800 */
[----:B------:R-:W5:Y:S01]  /*5fa0*/  LDL.LU R23, [R1+0xf54] ;  /* 0x000f540001177983 */ /* 0x000f620000300800 */
[----:B------:R-:W-:-:S03]  /*5fb0*/  IMAD R22, R22, 0x100, R20 ;  /* 0x0000010016167824 */ /* 0x000fc600078e0214 */
[----:B------:R1:W-:Y:S01]  /*5fc0*/  STL [R1+0x130], R25 ;  /* 0x0001301901007387 */ /* 0x0003e20000100800 */
[----:B--2---:R-:W-:Y:S02]  /*5fd0*/  F2FP.F16.E4M3.UNPACK_B R27, R2 ;  /* 0x00000002ff1b723e */ /* 0x004fe400020006ff */
[----:B------:R-:W-:Y:S01]  /*5fe0*/  PRMT R2, R18, 0x7610, R2 ;  /* 0x0000761012027816 */ /* 0x000fe20000000002 */
[----:B-1----:R-:W2:Y:S01]  /*5ff0*/  LDL.LU R25, [R1+0x44] ;  /* 0x0000440001197983 */ /* 0x002ea20000300800 */
[----:B------:R-:W-:-:S03]  /*6000*/  PRMT R12, R27, 0x7610, R12 ;  /* 0x000076101b0c7816 */ /* 0x000fc6000000000c */
[----:B------:R-:W-:Y:S04]  /*6010*/  STL [R1+0x50], R27 ;  /* 0x0000501b01007387 */ /* 0x000fe80000100800 */
[----:B------:R-:W2:Y:S04]  /*6020*/  LDL.LU R18, [R1+0x348] ;  /* 0x0003480001127983 */ /* 0x000ea80000300800 */
[----:B------:R1:W-:Y:S02]  /*6030*/  STS.U16 [R29+UR4+0xe000], R3 ;  /* 0x00e000031d007988 */ /* 0x0003e40008000404 */
[----:B-1----:R-:W-:Y:S01]  /*6040*/  PRMT R3, R12, 0x7610, R3 ;  /* 0x000076100c037816 */ /* 0x002fe20000000003 */
[----:B---3--:R-:W-:-:S02]  /*6050*/  IMAD R0, R28, 0x100, R0 ;  /* 0x000001001c007824 */ /* 0x008fc400078e0200 */
[----:B------:R-:W2:Y:S03]  /*6060*/  LDL.LU R28, [R1+0x344] ;  /* 0x00034400011c7983 */ /* 0x000ea60000300800 */
[----:B------:R-:W-:Y:S01]  /*6070*/  F2FP.F16.E4M3.UNPACK_B R0, R0 ;  /* 0x00000000ff00723e */ /* 0x000fe200020006ff */
[----:B------:R-:W3:Y:S04]  /*6080*/  LDL.LU R27, [R1+0x3c] ;  /* 0x00003c00011b7983 */ /* 0x000ee80000300800 */
[----:B------:R-:W2:Y:S01]  /*6090*/  LDL.LU R20, [R1+0xf50] ;  /* 0x000f500001147983 */ /* 0x000ea20000300800 */
[----:B-----5:R-:W-:-:S03]  /*60a0*/  PRMT R23, R0, 0x7610, R23 ;  /* 0x0000761000177816 */ /* 0x020fc60000000017 */
[----:B------:R-:W5:Y:S04]  /*60b0*/  LDL.LU R12, [R1+0x340] ;  /* 0x00034000010c7983 */ /* 0x000f680000300800 */
[----:B------:R1:W-:Y:S04]  /*60c0*/  STL [R1+0x12c], R22 ;  /* 0x00012c1601007387 */ /* 0x0003e80000100800 */
[----:B-1----:R-:W5:Y:S04]  /*60d0*/  LDL.LU R22, [R1+0x33c] ;  /* 0x00033c0001167983 */ /* 0x002f680000300800 */
[----:B------:R1:W-:Y:S04]  /*60e0*/  STL [R1+0x4c], R0 ;  /* 0x00004c0001007387 */ /* 0x0003e80000100800 */
[----:B-1----:R-:W2:Y:S01]  /*60f0*/  LDL.LU R0, [R1+0x358] ;  /* 0x0003580001007983 */ /* 0x002ea20000300800 */
[----:B----4-:R-:W-:-:S03]  /*6100*/  IMAD R8, R10, 0x100, R8 ;  /* 0x000001000a087824 */ /* 0x010fc600078e0208 */
[----:B------:R1:W-:Y:S02]  /*6110*/  STS.U16 [R29+UR4+0xf000], R2 ;  /* 0x00f000021d007988 */ /* 0x0003e40008000404 */
[----:B-1----:R-:W-:-:S05]  /*6120*/  PRMT R2, R23, 0x7610, R2 ;  /* 0x0000761017027816 */ /* 0x002fca0000000002 */
[----:B------:R-:W-:Y:S01]  /*6130*/  STS.U16 [R29+UR4+0x11000], R2 ;  /* 0x011000021d007988 */ /* 0x000fe20008000404 */
[----:B--2---:R-:W-:Y:S01]  /*6140*/  IMAD R26, R26, 0x100, R0 ;  /* 0x000001001a1a7824 */ /* 0x004fe200078e0200 */
[----:B------:R-:W-:-:S04]  /*6150*/  LEA R0, R21, R24, 0x8 ;  /* 0x0000001815007211 */ /* 0x000fc800078e40ff */
[----:B------:R1:W-:Y:S01]  /*6160*/  STL [R1+0x160], R26 ;  /* 0x0001601a01007387 */ /* 0x0003e20000100800 */
[----:B------:R-:W-:-:S04]  /*6170*/  F2FP.F16.E4M3.UNPACK_B R0, R0 ;  /* 0x00000000ff00723e */ /* 0x000fc800020006ff */
[----:B------:R-:W-:Y:S01]  /*6180*/  PRMT R20, R0, 0x7610, R20 ;  /* 0x0000761000147816 */ /* 0x000fe20000000014 */
[----:B-1----:R-:W2:Y:S04]  /*6190*/  LDL.LU R26, [R1+0x338] ;  /* 0x00033800011a7983 */ /* 0x002ea80000300800 */
[----:B------:R-:W2:Y:S04]  /*61a0*/  LDL.LU R21, [R1+0x334] ;  /* 0x0003340001157983 */ /* 0x000ea80000300800 */
[----:B------:R-:W4:Y:S04]  /*61b0*/  LDL.LU R24, [R1+0x170] ;  /* 0x0001700001187983 */ /* 0x000f280000300800 */
[----:B------:R-:W4:Y:S04]  /*61c0*/  LDL.LU R23, [R1+0x34] ;  /* 0x0000340001177983 */ /* 0x000f280000300800 */
[----:B------:R1:W-:Y:S04]  /*61d0*/  STL [R1+0x48], R0 ;  /* 0x0000480001007387 */ /* 0x0003e80000100800 */
[----:B------:R0:W-:Y:S01]  /*61e0*/  STL [R1+0x15c], R8 ;  /* 0x00015c0801007387 */ /* 0x0001e20000100800 */
[----:B-1----:R-:W-:-:S03]  /*61f0*/  IMAD R0, R19, 0x100, R13 ;  /* 0x0000010013007824 */ /* 0x002fc600078e020d */
[----:B------:R-:W2:Y:S04]  /*6200*/  LDL.LU R13, [R1+0x330] ;  /* 0x00033000010d7983 */ /* 0x000ea80000300800 */
[----:B0-----:R-:W2:Y:S04]  /*6210*/  LDL.LU R8, [R1+0x32c] ;  /* 0x00032c0001087983 */ /* 0x001ea80000300800 */
[----:B------:R-:W2:Y:S04]  /*6220*/  LDL.LU R10, [R1+0x144] ;  /* 0x00014400010a7983 */ /* 0x000ea80000300800 */
[----:B------:R-:W2:Y:S04]  /*6230*/  LDL.LU R19, [R1+0x140] ;  /* 0x0001400001137983 */ /* 0x000ea80000300800 */
[----:B------:R-:W2:Y:S01]  /*6240*/  LDL.LU R2, [R1+0x124] ;  /* 0x0001240001027983 */ /* 0x000ea20000300800 */
[----:B------:R-:W-:-:S03]  /*6250*/  F2FP.F16.E4M3.UNPACK_B R0, R0 ;  /* 0x00000000ff00723e */ /* 0x000fc600020006ff */
[----:B------:R0:W-:Y:S01]  /*6260*/  STS.U16 [R29+UR4+0x10000], R3 ;  /* 0x010000031d007988 */ /* 0x0001e20008000404 */
[----:B------:R-:W-:Y:S02]  /*6270*/  PRMT R16, R0, 0x7610, R16 ;  /* 0x0000761000107816 */ /* 0x000fe40000000010 */
[----:B------:R-:W-:Y:S02]  /*6280*/  LEA R28, R28, R18, 0x8 ;  /* 0x000000121c1c7211 */ /* 0x000fe400078e40ff */
[----:B0-----:R-:W-:Y:S01]  /*6290*/  PRMT R3, R20, 0x7610, R3 ;  /* 0x0000761014037816 */ /* 0x001fe20000000003 */
[----:B--2---:R-:W-:Y:S02]  /*62a0*/  IMAD R2, R25, 0x100, R2 ;  /* 0x0000010019027824 */ /* 0x004fe400078e0202 */
[----:B------:R-:W2:Y:S04]  /*62b0*/  LDL.LU R25, [R1+0x120] ;  /* 0x0001200001197983 */ /* 0x000ea80000300800 */
[----:B------:R-:W2:Y:S04]  /*62c0*/  LDL.LU R20, [R1+0x30] ;  /* 0x0000300001147983 */ /* 0x000ea80000300800 */
[----:B------:R0:W-:Y:S04]  /*62d0*/  STL [R1+0x44], R0 ;  /* 0x0000440001007387 */ /* 0x0001e80000100800 */
[----:B0-----:R-:W3:Y:S04]  /*62e0*/  LDL.LU R0, [R1+0x40] ;  /* 0x0000400001007983 */ /* 0x001ee80000300800 */
[----:B------:R0:W2:Y:S04]  /*62f0*/  LDL.LU R18, [R1+0xf4c] ;  /* 0x000f4c0001127983 */ /* 0x0000a80000300800 */
[----:B------:R1:W-:Y:S04]  /*6300*/  STL [R1+0x128], R28 ;  /* 0x0001281c01007387 */ /* 0x0003e80000100800 */
[----:B-1----:R-:W4:Y:S01]  /*6310*/  LDL.LU R28, [R1+0xf48] ;  /* 0x000f4800011c7983 */ /* 0x002f220000300800 */
[----:B-----5:R-:W-:Y:S01]  /*6320*/  IMAD R22, R22, 0x100, R12 ;  /* 0x0000010016167824 */ /* 0x020fe200078e020c */
[----:B--2---:R-:W-:Y:S01]  /*6330*/  F2FP.F16.E4M3.UNPACK_B R18, R2 ;  /* 0x00000002ff12723e */ /* 0x004fe200020006ff */
[----:B---3--:R-:W-:Y:S01]  /*6340*/  IMAD R0, R27, 0x100, R0 ;  /* 0x000001001b007824 */ /* 0x008fe200078e0200 */
[----:B------:R-:W-:-:S03]  /*6350*/  PRMT R2, R16, 0x7610, R2 ;  /* 0x0000761010027816 */ /* 0x000fc60000000002 */
[----:B------:R1:W-:Y:S04]  /*6360*/  STL [R1+0x40], R18 ;  /* 0x0000401201007387 */ /* 0x0003e80000100800 */
[----:B------:R-:W2:Y:S04]  /*6370*/  LDL.LU R27, [R1+0x328] ;  /* 0x00032800011b7983 */ /* 0x000ea80000300800 */
[----:B------:R-:W3:Y:S01]  /*6380*/  LDL.LU R16, [R1+0x2c] ;  /* 0x00002c0001107983 */ /* 0x000ee20000300800 */
[----:B----4-:R-:W-:-:S03]  /*6390*/  PRMT R28, R18, 0x7610, R28 ;  /* 0x00007610121c7816 */ /* 0x010fc6000000001c */
[----:B-1----:R-:W3:Y:S04]  /*63a0*/  LDL.LU R18, [R1+0x28] ;  /* 0x0000280001127983 */ /* 0x002ee80000300800 */
[----:B------:R0:W4:Y:S04]  /*63b0*/  LDL.LU R12, [R1+0xf44] ;  /* 0x000f4400010c7983 */ /* 0x0001280000300800 */
[----:B------:R1:W-:Y:S04]  /*63c0*/  STL [R1+0x124], R22 ;  /* 0x0001241601007387 */ /* 0x0003e80000100800 */
[----:B-1----:R-:W5:Y:S01]  /*63d0*/  LDL.LU R22, [R1+0xf40] ;  /* 0x000f400001167983 */ /* 0x002f620000300800 */
[----:B------:R-:W-:-:S03]  /*63e0*/  F2FP.F16.E4M3.UNPACK_B R0, R0 ;  /* 0x00000000ff00723e */ /* 0x000fc600020006ff */
[----:B------:R1:W-:Y:S04]  /*63f0*/  STS.U16 [R29+UR4+0x12000], R3 ;  /* 0x012000031d007988 */ /* 0x0003e80008000404 */
[----:B------:R0:W-:Y:S01]  /*6400*/  STL [R1+0x3c], R0 ;  /* 0x00003c0001007387 */ /* 0x0001e20000100800 */
[----:B-1----:R-:W-:-:S03]  /*6410*/  PRMT R3, R28, 0x7610, R3 ;  /* 0x000076101c037816 */ /* 0x002fc60000000003 */
[----:B------:R-:W2:Y:S01]  /*6420*/  LDL.LU R28, [R1+0x320] ;  /* 0x00032000011c7983 */ /* 0x000ea20000300800 */
[----:B------:R-:W-:-:S03]  /*6430*/  IMAD R8, R8, 0x100, R13 ;  /* 0x0000010008087824 */ /* 0x000fc600078e020d */
[----:B------:R1:W-:Y:S01]  /*6440*/  STS.U16 [R29+UR4+0x13000], R2 ;  /* 0x013000021d007988 */ /* 0x0003e20008000404 */
[----:B-----5:R-:W-:Y:S01]  /*6450*/  PRMT R22, R0, 0x7610, R22 ;  /* 0x0000761000167816 */ /* 0x020fe20000000016 */
[----:B0-----:R-:W-:Y:S02]  /*6460*/  IMAD R0, R21, 0x100, R26 ;  /* 0x0000010015007824 */ /* 0x001fe400078e021a */
[----:B------:R-:W5:Y:S01]  /*6470*/  LDL.LU R21, [R1+0x31c] ;  /* 0x00031c0001157983 */ /* 0x000f620000300800 */
[----:B-1----:R-:W-:-:S03]  /*6480*/  PRMT R2, R22, 0x7610, R2 ;  /* 0x0000761016027816 */ /* 0x002fc60000000002 */
[----:B------:R0:W-:Y:S04]  /*6490*/  STL [R1+0x148], R0 ;  /* 0x0001480001007387 */ /* 0x0001e80000100800 */
[----:B------:R-:W2:Y:S01]  /*64a0*/  LDL.LU R26, [R1+0x318] ;  /* 0x00031800011a7983 */ /* 0x000ea20000300800 */
[----:B0-----:R-:W-:-:S03]  /*64b0*/  LEA R0, R23, R24, 0x8 ;  /* 0x0000001817007211 */ /* 0x001fc600078e40ff */
[----:B------:R-:W2:Y:S04]  /*64c0*/  LDL.LU R24, [R1+0x314] ;  /* 0x0003140001187983 */ /* 0x000ea80000300800 */
[----:B------:R-:W2:Y:S04]  /*64d0*/  LDL.LU R23, [R1+0x158] ;  /* 0x0001580001177983 */ /* 0x000ea80000300800 */
[----:B------:R-:W2:Y:S04]  /*64e0*/  LDL.LU R22, [R1+0x24] ;  /* 0x0000240001167983 */ /* 0x000ea80000300800 */
[----:B------:R-:W2:Y:S01]  /*64f0*/  LDL.LU R13, [R1+0xf3c] ;  /* 0x000f3c00010d7983 */ /* 0x000ea20000300800 */
[----:B------:R-:W-:-:S05]  /*6500*/  F2FP.F16.E4M3.UNPACK_B R0, R0 ;  /* 0x00000000ff00723e */ /* 0x000fca00020006ff */
[----:B------:R-:W-:Y:S04]  /*6510*/  STL [R1+0x34], R0 ;  /* 0x0000340001007387 */ /* 0x000fe80000100800 */
[----:B------:R-:W-:Y:S04]  /*6520*/  STL [R1+0x170], R8 ;  /* 0x0001700801007387 */ /* 0x000fe80000100800 */
[----:B------:R0:W-:Y:S04]  /*6530*/  STS.U16 [R29+UR4+0x15000], R2 ;  /* 0x015000021d007988 */ /* 0x0001e80008000404 */
[----:B------:R1:W-:Y:S01]  /*6540*/  STS.U16 [R29+UR4+0x14000], R3 ;  /* 0x014000031d007988 */ /* 0x0003e20008000404 */
[----:B0-----:R-:W-:Y:S01]  /*6550*/  IMAD R2, R20, 0x100, R25 ;  /* 0x0000010014027824 */ /* 0x001fe200078e0219 */
[----:B--2---:R-:W-:Y:S01]  /*6560*/  PRMT R13, R0, 0x7610, R13 ;  /* 0x00007610000d7816 */ /* 0x004fe2000000000d */
[----:B------:R-:W-:-:S02]  /*6570*/  IMAD R0, R19, 0x100, R10 ;  /* 0x0000010013007824 */ /* 0x000fc400078e020a */
[----:B------:R-:W2:Y:S01]  /*6580*/  LDL.LU R19, [R1+0x310] ;  /* 0x0003100001137983 */ /* 0x000ea20000300800 */
[----:B-1----:R-:W-:Y:S02]  /*6590*/  PRMT R3, R13, 0x7610, R3 ;  /* 0x000076100d037816 */ /* 0x002fe40000000003 */
[----:B------:R-:W-:Y:S01]  /*65a0*/  F2FP.F16.E4M3.UNPACK_B R0, R0 ;  /* 0x00000000ff00723e */ /* 0x000fe200020006ff */
[----:B------:R-:W2:Y:S04]  /*65b0*/  LDL.LU R8, [R1+0x30c] ;  /* 0x00030c0001087983 */ /* 0x000ea80000300800 */
[----:B------:R-:W2:Y:S01]  /*65c0*/  LDL.LU R10, [R1+0x154] ;  /* 0x00015400010a7983 */ /* 0x000ea20000300800 */
[----:B------:R-:W-:-:S03]  /*65d0*/  PRMT R11, R0, 0x7610, R11 ;  /* 0x00007610000b7816 */ /* 0x000fc6000000000b */
[----:B------:R-:W2:Y:S04]  /*65e0*/  LDL.LU R25, [R1+0x13c] ;  /* 0x00013c0001197983 */ /* 0x000ea80000300800 */
[----:B------:R-:W2:Y:S04]  /*65f0*/  LDL.LU R13, [R1+0x138] ;  /* 0x00013800010d7983 */ /* 0x000ea80000300800 */
[----:B------:R-:W2:Y:S04]  /*6600*/  LDL.LU R20, [R1+0x20] ;  /* 0x0000200001147983 */ /* 0x000ea80000300800 */
[----:B------:R0:W-:Y:S04]  /*6610*/  STL [R1+0x30], R0 ;  /* 0x0000300001007387 */ /* 0x0001e80000100800 */
[----:B0-----:R-:W2:Y:S01]  /*6620*/  LDL.LU R0, [R1+0x324] ;  /* 0x0003240001007983 */ /* 0x001ea20000300800 */
[----:B------:R-:W-:-:S02]  /*6630*/  F2FP.F16.E4M3.UNPACK_B R14, R2 ;  /* 0x00000002ff0e723e */ /* 0x000fc400020006ff */
[----:B--2---:R-:W-:Y:S02]  /*6640*/  LEA R0, R0, R27, 0x8 ;  /* 0x0000001b00007211 */ /* 0x004fe400078e40ff */
[----:B------:R-:W2:Y:S01]  /*6650*/  LDL.LU R27, [R1+0xf38] ;  /* 0x000f3800011b7983 */ /* 0x000ea20000300800 */
[----:B------:R-:W-:Y:S01]  /*6660*/  PRMT R2, R11, 0x7610, R2 ;  /* 0x000076100b027816 */ /* 0x000fe20000000002 */
[----:B-----5:R-:W-:Y:S02]  /*6670*/  IMAD R21, R21, 0x100, R28 ;  /* 0x0000010015157824 */ /* 0x020fe400078e021c */
[----:B------:R3:W-:Y:S04]  /*6680*/  STL [R1+0x144], R0 ;  /* 0x0001440001007387 */ /* 0x0007e80000100800 */
[----:B------:R0:W-:Y:S01]  /*6690*/  STL [R1+0x2c], R14 ;  /* 0x00002c0e01007387 */ /* 0x0001e20000100800 */
[----:B---3--:R-:W-:-:S03]  /*66a0*/  IMAD R0, R18, 0x100, R16 ;  /* 0x0000010012007824 */ /* 0x008fc600078e0210 */
[----:B------:R-:W3:Y:S04]  /*66b0*/  LDL.LU R16, [R1+0x308] ;  /* 0x0003080001107983 */ /* 0x000ee80000300800 */
[----:B------:R-:W3:Y:S01]  /*66c0*/  LDL.LU R11, [R1+0x300] ;  /* 0x00030000010b7983 */ /* 0x000ee20000300800 */
[----:B--2---:R-:W-:-:S03]  /*66d0*/  PRMT R27, R14, 0x7610, R27 ;  /* 0x000076100e1b7816 */ /* 0x004fc6000000001b */
[----:B0-----:R-:W2:Y:S04]  /*66e0*/  LDL.LU R14, [R1+0x1c] ;  /* 0x00001c00010e7983 */ /* 0x001ea80000300800 */
[----:B------:R-:W2:Y:S04]  /*66f0*/  LDL.LU R18, [R1+0x18] ;  /* 0x0000180001127983 */ /* 0x000ea80000300800 */
[----:B------:R-:W5:Y:S04]  /*6700*/  LDL.LU R28, [R1+0xf34] ;  /* 0x000f3400011c7983 */ /* 0x000f680000300800 */
[----:B------:R0:W-:Y:S04]  /*6710*/  STL [R1+0x120], R21 ;  /* 0x0001201501007387 */ /* 0x0001e80000100800 */
[----:B0-----:R-:W2:Y:S01]  /*6720*/  LDL.LU R21, [R1+0xf30] ;  /* 0x000f300001157983 */ /* 0x001ea20000300800 */
[----:B------:R-:W-:-:S03]  /*6730*/  F2FP.F16.E4M3.UNPACK_B R0, R0 ;  /* 0x00000000ff00723e */ /* 0x000fc600020006ff */
[----:B------:R0:W-:Y:S04]  /*6740*/  STS.U16 [R29+UR4+0x16000], R3 ;  /* 0x016000031d007988 */ /* 0x0001e80008000404 */
[----:B------:R1:W-:Y:S01]  /*6750*/  STL [R1+0x28], R0 ;  /* 0x0000280001007387 */ /* 0x0003e20000100800 */
[----:B0-----:R-:W-:-:S03]  /*6760*/  PRMT R3, R27, 0x7610, R3 ;  /* 0x000076101b037816 */ /* 0x001fc60000000003 */
[----:B------:R-:W3:Y:S01]  /*6770*/  LDL.LU R27, [R1+0x2f8] ;  /* 0x0002f800011b7983 */ /* 0x000ee20000300800 */
[----:B------:R-:W-:-:S03]  /*6780*/  IMAD R8, R8, 0x100, R19 ;  /* 0x0000010008087824 */ /* 0x000fc600078e0213 */
[----:B------:R0:W-:Y:S01]  /*6790*/  STS.U16 [R29+UR4+0x17000], R2 ;  /* 0x017000021d007988 */ /* 0x0001e20008000404 */
[----:B--2---:R-:W-:Y:S01]  /*67a0*/  PRMT R21, R0, 0x7610, R21 ;  /* 0x0000761000157816 */ /* 0x004fe20000000015 */
[----:B-1----:R-:W-:Y:S02]  /*67b0*/  IMAD R0, R24, 0x100, R26 ;  /* 0x0000010018007824 */ /* 0x002fe400078e021a */
[----:B------:R-:W2:Y:S01]  /*67c0*/  LDL.LU R26, [R1+0x2f4] ;  /* 0x0002f400011a7983 */ /* 0x000ea20000300800 */
[----:B0-----:R-:W-:-:S03]  /*67d0*/  PRMT R2, R21, 0x7610, R2 ;  /* 0x0000761015027816 */ /* 0x001fc60000000002 */
        /* <DEDUP_REMOVED lines=9> */
[----:B------:R-:W-:Y:S01]  /*6870*/  STL [R1+0x158], R8 ;  /* 0x0001580801007387 */ /* 0x000fe20000100800 */
[----:B---3--:R-:W-:-:S03]  /*6880*/  LEA R11, R11, R16, 0x8 ;  /* 0x000000100b0b7211 */ /* 0x008fc600078e40ff */
[----:B------:R0:W-:Y:S04]  /*6890*/  STS.U16 [R29+UR4+0x19000], R2 ;  /* 0x019000021d007988 */ /* 0x0001e80008000404 */
[----:B------:R1:W-:Y:S01]  /*68a0*/  STS.U16 [R29+UR4+0x18000], R3 ;  /* 0x018000031d007988 */ /* 0x0003e20008000404 */
[----:B0-----:R-:W-:-:S05]  /*68b0*/  IMAD R2, R20, 0x100, R13 ;  /* 0x0000010014027824 */ /* 0x001fca00078e020d */
[----:B----4-:R-:W-:-:S04]  /*68c0*/  F2FP.F16.E4M3.UNPACK_B R12, R2 ;  /* 0x00000002ff0c723e */ /* 0x010fc800020006ff */
[----:B------:R-:W-:Y:S02]  /*68d0*/  PRMT R15, R12, 0x7610, R15 ;  /* 0x000076100c0f7816 */ /* 0x000fe4000000000f */
[----:B--2---:R-:W-:Y:S01]  /*68e0*/  PRMT R19, R0, 0x7610, R19 ;  /* 0x0000761000137816 */ /* 0x004fe20000000013 */
[----:B------:R-:W-:Y:S02]  /*68f0*/  IMAD R0, R25, 0x100, R10 ;  /* 0x0000010019007824 */ /* 0x000fe400078e020a */
[----:B------:R-:W2:Y:S03]  /*6900*/  LDL.LU R25, [R1+0x2dc] ;  /* 0x0002dc0001197983 */ /* 0x000ea60000300800 */
[----:B------:R-:W-:Y:S01]  /*6910*/  F2FP.F16.E4M3.UNPACK_B R0, R0 ;  /* 0x00000000ff00723e */ /* 0x000fe200020006ff */
[----:B------:R-:W2:Y:S01]  /*6920*/  LDL.LU R8, [R1+0x2d4] ;  /* 0x0002d40001087983 */ /* 0x000ea20000300800 */
[----:B-1----:R-:W-:-:S03]  /*6930*/  PRMT R3, R19, 0x7610, R3 ;  /* 0x0000761013037816 */ /* 0x002fc60000000003 */
[----:B------:R-:W3:Y:S04]  /*6940*/  LDL.LU R10, [R1+0x108] ;  /* 0x00010800010a7983 */ /* 0x000ee80000300800 */
[----:B------:R-:W3:Y:S04]  /*6950*/  LDL.LU R13, [R1+0xdc] ;  /* 0x0000dc00010d7983 */ /* 0x000ee80000300800 */
[----:B------:R-:W4:Y:S01]  /*6960*/  LDL.LU R20, [R1+0xd8] ;  /* 0x0000d80001147983 */ /* 0x000f220000300800 */
[----:B-----5:R-:W-:-:S03]  /*6970*/  PRMT R28, R0, 0x7610, R28 ;  /* 0x00007610001c7816 */ /* 0x020fc6000000001c */
[----:B------:R-:W4:Y:S04]  /*6980*/  LDL.LU R19, [R1+0x10] ;  /* 0x0000100001137983 */ /* 0x000f280000300800 */
[----:B------:R0:W-:Y:S04]  /*6990*/  STL [R1+0x20], R0 ;  /* 0x0000200001007387 */ /* 0x0001e80000100800 */
[----:B------:R-:W5:Y:S04]  /*69a0*/  LDL.LU R16, [R1+0x2d0] ;  /* 0x0002d00001107983 */ /* 0x000f680000300800 */
[----:B------:R1:W-:Y:S01]  /*69b0*/  STL [R1+0x154], R11 ;  /* 0x0001540b01007387 */ /* 0x0003e20000100800 */
[----:B0-----:R-:W-:-:S03]  /*69c0*/  IMAD R0, R18, 0x100, R14 ;  /* 0x0000010012007824 */ /* 0x001fc600078e020e */
[----:B-1----:R-:W5:Y:S04]  /*69d0*/  LDL.LU R11, [R1+0x2c8] ;  /* 0x0002c800010b7983 */ /* 0x002f680000300800 */
[----:B------:R-:W2:Y:S04]  /*69e0*/  LDL.LU R14, [R1+0x8] ;  /* 0x00000800010e7983 */ /* 0x000ea80000300800 */
[----:B------:R-:W2:Y:S04]  /*69f0*/  LDL.LU R18, [R1+0x4] ;  /* 0x0000040001127983 */ /* 0x000ea80000300800 */
[----:B------:R0:W-:Y:S04]  /*6a00*/  STL [R1+0x1c], R12 ;  /* 0x00001c0c01007387 */ /* 0x0001e80000100800 */
[----:B0-----:R-:W2:Y:S01]  /*6a10*/  LDL.LU R12, [R1+0xf28] ;  /* 0x000f2800010c7983 */ /* 0x001ea20000300800 */
[----:B------:R-:W-:Y:S01]  /*6a20*/  IMAD R26, R26, 0x100, R27 ;  /* 0x000001001a1a7824 */ /* 0x000fe200078e021b */
[----:B------:R-:W-:-:S02]  /*6a30*/  PRMT R2, R28, 0x7610, R2 ;  /* 0x000076101c027816 */ /* 0x000fc40000000002 */
[----:B------:R-:W-:Y:S01]  /*6a40*/  F2FP.F16.E4M3.UNPACK_B R0, R0 ;  /* 0x00000000ff00723e */ /* 0x000fe200020006ff */
[----:B------:R-:W3:Y:S04]  /*6a50*/  LDL.LU R28, [R1+0xf24] ;  /* 0x000f2400011c7983 */ /* 0x000ee80000300800 */
[----:B------:R-:W3:Y:S04]  /*6a60*/  LDL.LU R27, [R1+0xf20] ;  /* 0x000f2000011b7983 */ /* 0x000ee80000300800 */
[----:B------:R0:W-:Y:S04]  /*6a70*/  STL [R1+0x13c], R26 ;  /* 0x00013c1a01007387 */ /* 0x0001e80000100800 */
[----:B------:R1:W-:Y:S04]  /*6a80*/  STS.U16 [R29+UR4+0x1a000], R3 ;  /* 0x01a000031d007988 */ /* 0x0003e80008000404 */
[----:B0-----:R-:W3:Y:S04]  /*6a90*/  LDL.LU R26, [R1+0xf1c] ;  /* 0x000f1c00011a7983 */ /* 0x001ee80000300800 */
[----:B------:R0:W-:Y:S01]  /*6aa0*/  STL [R1+0x18], R0 ;  /* 0x0000180001007387 */ /* 0x0001e20000100800 */
[----:B-1----:R-:W-:-:S03]  /*6ab0*/  PRMT R3, R15, 0x7610, R3 ;  /* 0x000076100f037816 */ /* 0x002fc60000000003 */
[----:B------:R-:W3:Y:S04]  /*6ac0*/  LDL.LU R15, [R1+0x2c0] ;  /* 0x0002c000010f7983 */ /* 0x000ee80000300800 */
[----:B------:R1:W-:Y:S01]  /*6ad0*/  STS.U16 [R29+UR4+0x1b000], R2 ;  /* 0x01b000021d007988 */ /* 0x0003e20008000404 */
[----:B--2---:R-:W-:Y:S01]  /*6ae0*/  PRMT R12, R0, 0x7610, R12 ;  /* 0x00007610000c7816 */ /* 0x004fe2000000000c */
[----:B0-----:R-:W-:Y:S02]  /*6af0*/  IMAD R0, R23, 0x100, R24 ;  /* 0x0000010017007824 */ /* 0x001fe400078e0218 */
[----:B------:R-:W2:Y:S01]  /*6b00*/  LDL.LU R24, [R1+0x2bc] ;  /* 0x0002bc0001187983 */ /* 0x000ea20000300800 */
[----:B-1----:R-:W-:-:S03]  /*6b10*/  PRMT R2, R12, 0x7610, R2 ;  /* 0x000076100c027816 */ /* 0x002fc60000000002 */
[----:B------:R0:W-:Y:S04]  /*6b20*/  STL [R1+0x138], R0 ;  /* 0x0001380001007387 */ /* 0x0001e80000100800 */
[----:B------:R-:W2:Y:S04]  /*6b30*/  LDL.LU R12, [R1+0x2b4] ;  /* 0x0002b400010c7983 */ /* 0x000ea80000300800 */
[----:B------:R-:W2:Y:S01]  /*6b40*/  LDL.LU R23, [R1+0x2ac] ;  /* 0x0002ac0001177983 */ /* 0x000ea20000300800 */
[----:B0-----:R-:W-:-:S03]  /*6b50*/  LEA R0, R21, R22, 0x8 ;  /* 0x0000001615007211 */ /* 0x001fc600078e40ff */
[----:B------:R-:W2:Y:S04]  /*6b60*/  LDL.LU R22, [R1+0x10c] ;  /* 0x00010c0001167983 */ /* 0x000ea80000300800 */
[----:B------:R-:W2:Y:S01]  /*6b70*/  LDL.LU R21, [R1] ;  /* 0x0000000001157983 */ /* 0x000ea20000300800 */
[----:B------:R-:W-:Y:S01]  /*6b80*/  F2FP.F16.E4M3.UNPACK_B R0, R0 ;  /* 0x00000000ff00723e */ /* 0x000fe200020006ff */
[----:B------:R-:W-:Y:S02]  /*6b90*/  IMAD R8, R8, 0x100, R25 ;  /* 0x0000010008087824 */ /* 0x000fe400078e0219 */
[----:B------:R-:W2:Y:S01]  /*6ba0*/  LDL.LU R25, [R1+0xf18] ;  /* 0x000f180001197983 */ /* 0x000ea20000300800 */
[----:B------:R-:W-:-:S03]  /*6bb0*/  PRMT R5, R0, 0x7610, R5 ;  /* 0x0000761000057816 */ /* 0x000fc60000000005 */
[----:B------:R3:W-:Y:S04]  /*6bc0*/  STL [R1+0x14], R0 ;  /* 0x0000140001007387 */ /* 0x0007e80000100800 */
[----:B------:R5:W-:Y:S01]  /*6bd0*/  STL [R1+0x118], R8 ;  /* 0x0001180801007387 */ /* 0x000be20000100800 */
[----:B---3--:R-:W-:-:S03]  /*6be0*/  IMAD R0, R13, 0x100, R10 ;  /* 0x000001000d007824 */ /* 0x008fc600078e020a */
[----:B------:R4:W-:Y:S01]  /*6bf0*/  STS.U16 [R29+UR4+0x1d000], R2 ;  /* 0x01d000021d007988 */ /* 0x0009e20008000404 */
[----:B-----5:R-:W-:-:S03]  /*6c00*/  LEA R8, R11, R16, 0x8 ;  /* 0x000000100b087211 */ /* 0x020fc600078e40ff */
[----:B------:R-:W3:Y:S01]  /*6c10*/  LDL.LU R10, [R1+0x2a4] ;  /* 0x0002a400010a7983 */ /* 0x000ee20000300800 */
[----:B------:R-:W-:-:S03]  /*6c20*/  F2FP.F16.E4M3.UNPACK_B R0, R0 ;  /* 0x00000000ff00723e */ /* 0x000fc600020006ff */
[----:B------:R-:W3:Y:S01]  /*6c30*/  LDL.LU R13, [R1+0x29c] ;  /* 0x00029c00010d7983 */ /* 0x000ee20000300800 */
[----:B----4-:R-:W-:-:S03]  /*6c40*/  IMAD R2, R19, 0x100, R20 ;  /* 0x0000010013027824 */ /* 0x010fc600078e0214 */
[----:B------:R-:W4:Y:S01]  /*6c50*/  LDL.LU R20, [R1+0x24c] ;  /* 0x00024c0001147983 */ /* 0x000f220000300800 */
[----:B------:R-:W-:-:S03]  /*6c60*/  PRMT R9, R0, 0x7610, R9 ;  /* 0x0000761000097816 */ /* 0x000fc60000000009 */
[----:B------:R0:W-:Y:S01]  /*6c70*/  STS.U16 [R29+UR4+0x1c000], R3 ;  /* 0x01c000031d007988 */ /* 0x0001e20008000404 */
[----:B------:R-:W-:-:S03]  /*6c80*/  F2FP.F16.E4M3.UNPACK_B R17, R2 ;  /* 0x00000002ff11723e */ /* 0x000fc600020006ff */
[----:B------:R-:W4:Y:S04]  /*6c90*/  LDL.LU R19, [R1+0x240] ;  /* 0x0002400001137983 */ /* 0x000f280000300800 */
[----:B------:R1:W-:Y:S01]  /*6ca0*/  STL [R1+0x10], R0 ;  /* 0x0000100001007387 */ /* 0x0003e20000100800 */
[----:B0-----:R-:W-:-:S03]  /*6cb0*/  PRMT R3, R5, 0x7610, R3 ;  /* 0x0000761005037816 */ /* 0x001fc60000000003 */
[----:B------:R-:W5:Y:S01]  /*6cc0*/  LDL.LU R5, [R1+0x234] ;  /* 0x0002340001057983 */ /* 0x000f620000300800 */
[----:B------:R-:W-:-:S03]  /*6cd0*/  PRMT R7, R17, 0x7610, R7 ;  /* 0x0000761011077816 */ /* 0x000fc60000000007 */
[----:B------:R0:W-:Y:S01]  /*6ce0*/  STL [R1+0x108], R8 ;  /* 0x0001080801007387 */ /* 0x0001e20000100800 */
[----:B------:R-:W-:Y:S01]  /*6cf0*/  PRMT R2, R9, 0x7610, R2 ;  /* 0x0000761009027816 */ /* 0x000fe20000000002 */
[----:B-1----:R-:W-:Y:S02]  /*6d00*/  IMAD R0, R18, 0x100, R14 ;  /* 0x0000010012007824 */ /* 0x002fe400078e020e */
[----:B------:R1:W-:Y:S04]  /*6d10*/  STS.U16 [R29+UR4+0x1e000], R3 ;  /* 0x01e000031d007988 */ /* 0x0003e80008000404 */
[----:B0-----:R-:W5:Y:S04]  /*6d20*/  LDL.LU R8, [R1+0xd4] ;  /* 0x0000d40001087983 */ /* 0x001f680000300800 */
[----:B------:R-:W5:Y:S04]  /*6d30*/  LDL.LU R16, [R1+0x298] ;  /* 0x0002980001107983 */ /* 0x000f680000300800 */
[----:B------:R-:W5:Y:S01]  /*6d40*/  LDL.LU R11, [R1+0x294] ;  /* 0x00029400010b7983 */ /* 0x000f620000300800 */
[----:B-1----:R-:W-:-:S02]  /*6d50*/  PRMT R3, R7, 0x7610, R3 ;  /* 0x0000761007037816 */ /* 0x002fc40000000003 */
[----:B------:R-:W-:Y:S01]  /*6d60*/  F2FP.F16.E4M3.UNPACK_B R0, R0 ;  /* 0x00000000ff00723e */ /* 0x000fe200020006ff */
[----:B------:R-:W5:Y:S04]  /*6d70*/  LDL.LU R14, [R1+0xd0] ;  /* 0x0000d000010e7983 */ /* 0x000f680000300800 */
[----:B------:R-:W5:Y:S04]  /*6d80*/  LDL.LU R18, [R1+0xcc] ;  /* 0x0000cc0001127983 */ /* 0x000f680000300800 */
[----:B------:R-:W-:Y:S01]  /*6d90*/  STL [R1+0x8], R17 ;  /* 0x0000081101007387 */ /* 0x000fe20000100800 */
[----:B------:R-:W-:Y:S01]  /*6da0*/  PRMT R6, R0, 0x7610, R6 ;  /* 0x0000761000067816 */ /* 0x000fe20000000006 */
[----:B--2---:R-:W-:-:S02]  /*6db0*/  IMAD R9, R24, 0x100, R15 ;  /* 0x0000010018097824 */ /* 0x004fc400078e020f */
[----:B------:R-:W2:Y:S04]  /*6dc0*/  LDL.LU R15, [R1+0x28c] ;  /* 0x00028c00010f7983 */ /* 0x000ea80000300800 */
[----:B------:R-:W-:Y:S04]  /*6dd0*/  STL [R1+0xdc], R9 ;  /* 0x0000dc0901007387 */ /* 0x000fe80000100800 */
[----:B------:R-:W2:Y:S01]  /*6de0*/  LDL.LU R24, [R1+0x284] ;  /* 0x0002840001187983 */ /* 0x000ea20000300800 */
[----:B------:R-:W-:-:S03]  /*6df0*/  IMAD R7, R23, 0x100, R12 ;  /* 0x0000010017077824 */ /* 0x000fc600078e020c */
[----:B------:R0:W-:Y:S04]  /*6e00*/  STL [R1+0x4], R0 ;  /* 0x0000040001007387 */ /* 0x0001e80000100800 */
[----:B------:R-:W-:Y:S04]  /*6e10*/  STL [R1+0xd8], R7 ;  /* 0x0000d80701007387 */ /* 0x000fe80000100800 */
[----:B------:R-:W2:Y:S04]  /*6e20*/  LDL.LU R12, [R1+0x280] ;  /* 0x00028000010c7983 */ /* 0x000ea80000300800 */
[----:B------:R-:W2:Y:S01]  /*6e30*/  LDL.LU R23, [R1+0x278] ;  /* 0x0002780001177983 */ /* 0x000ea20000300800 */
[----:B0-----:R-:W-:-:S03]  /*6e40*/  LEA R0, R21, R22, 0x8 ;  /* 0x0000001615007211 */ /* 0x001fc600078e40ff */
[----:B------:R-:W2:Y:S04]  /*6e50*/  LDL.LU R22, [R1+0x218] ;  /* 0x0002180001167983 */ /* 0x000ea80000300800 */
[----:B------:R-:W2:Y:S01]  /*6e60*/  LDL.LU R21, [R1+0xec] ;  /* 0x0000ec0001157983 */ /* 0x000ea20000300800 */
[----:B------:R-:W-:-:S03]  /*6e70*/  F2FP.F16.E4M3.UNPACK_B R0, R0 ;  /* 0x00000000ff00723e */ /* 0x000fc600020006ff */
[----:B------:R0:W-:Y:S04]  /*6e80*/  STS.U16 [R29+UR4+0x1f000], R2 ;  /* 0x01f000021d007988 */ /* 0x0001e80008000404 */
[----:B------:R-:W-:Y:S01]  /*6e90*/  STL [R1], R0 ;  /* 0x0000000001007387 */ /* 0x000fe20000100800 */
[----:B0-----:R-:W-:Y:S01]  /*6ea0*/  PRMT R2, R6, 0x7610, R2 ;  /* 0x0000761006027816 */ /* 0x001fe20000000002 */
[----:B---3--:R-:W-:Y:S02]  /*6eb0*/  IMAD R6, R13, 0x100, R10 ;  /* 0x000001000d067824 */ /* 0x008fe400078e020a */
[----:B------:R0:W-:Y:S04]  /*6ec0*/  STS.U16 [R29+UR4+0x20000], R3 ;  /* 0x020000031d007988 */ /* 0x0001e80008000404 */
[----:B------:R-:W-:Y:S04]  /*6ed0*/  STL [R1+0x10c], R6 ;  /* 0x00010c0601007387 */ /* 0x000fe80000100800 */
[----:B------:R-:W3:Y:S01]  /*6ee0*/  LDL.LU R9, [R1+0x270] ;  /* 0x0002700001097983 */ /* 0x000ee20000300800 */
[----:B0-----:R-:W-:-:S03]  /*6ef0*/  PRMT R3, R0, 0x7610, R3 ;  /* 0x0000761000037816 */ /* 0x001fc60000000003 */
[----:B------:R-:W3:Y:S01]  /*6f00*/  LDL.LU R17, [R1+0x26c] ;  /* 0x00026c0001117983 */ /* 0x000ee20000300800 */
[----:B----4-:R-:W-:-:S03]  /*6f10*/  IMAD R0, R19, 0x100, R20 ;  /* 0x0000010013007824 */ /* 0x010fc600078e0214 */
[----:B------:R5:W-:Y:S04]  /*6f20*/  STS.U16 [R29+UR4+0x21000], R2 ;  /* 0x021000021d007988 */ /* 0x000be80008000404 */
[----:B------:R-:W4:Y:S04]  /*6f30*/  LDL.LU R10, [R1+0x208] ;  /* 0x00020800010a7983 */ /* 0x000f280000300800 */
[----:B------:R-:W4:Y:S04]  /*6f40*/  LDL.LU R13, [R1+0x1f8] ;  /* 0x0001f800010d7983 */ /* 0x000f280000300800 */
[----:B------:R-:W4:Y:S04]  /*6f50*/  LDL.LU R20, [R1+0x1f0] ;  /* 0x0001f00001147983 */ /* 0x000f280000300800 */
[----:B------:R0:W-:Y:S01]  /*6f60*/  STS.U16 [R29+UR4], R4 ;  /* 0x000000041d007988 */ /* 0x0001e20008000404 */
[----:B-----5:R-:W-:-:S03]  /*6f70*/  IMAD R2, R8, 0x100, R5 ;  /* 0x0000010008027824 */ /* 0x020fc600078e0205 */
[----:B------:R-:W5:Y:S01]  /*6f80*/  LDL.LU R19, [R1+0xc8] ;  /* 0x0000c80001137983 */ /* 0x000f620000300800 */
[----:B------:R-:W-:Y:S02]  /*6f90*/  LEA R5, R11, R16, 0x8 ;  /* 0x000000100b057211 */ /* 0x000fe400078e40ff */
[----:B0-----:R-:W-:Y:S01]  /*6fa0*/  PRMT R4, R3, 0x7610, R4 ;  /* 0x0000761003047816 */ /* 0x001fe20000000004 */
[----:B------:R-:W5:Y:S04]  /*6fb0*/  LDL.LU R16, [R1+0x268] ;  /* 0x0002680001107983 */ /* 0x000f680000300800 */
[----:B------:R-:W-:Y:S04]  /*6fc0*/  STL [R1+0xd4], R5 ;  /* 0x0000d40501007387 */ /* 0x000fe80000100800 */
[----:B------:R-:W5:Y:S01]  /*6fd0*/  LDL.LU R11, [R1+0x25c] ;  /* 0x00025c00010b7983 */ /* 0x000f620000300800 */
[----:B------:R-:W-:-:S03]  /*6fe0*/  IMAD R3, R18, 0x100, R14 ;  /* 0x0000010012037824 */ /* 0x000fc600078e020e */
[----:B------:R2:W-:Y:S04]  /*6ff0*/  STS.U16 [R29+UR4+0x22000], R4 ;  /* 0x022000041d007988 */ /* 0x0005e80008000404 */
[----:B------:R-:W5:Y:S04]  /*7000*/  LDL.LU R14, [R1+0xc4] ;  /* 0x0000c400010e7983 */ /* 0x000f680000300800 */
[----:B------:R-:W5:Y:S01]  /*7010*/  LDL.LU R18, [R1+0xc0] ;  /* 0x0000c00001127983 */ /* 0x000f620000300800 */
[----:B--2---:R-:W-:-:S03]  /*7020*/  IMAD R4, R24, 0x100, R15 ;  /* 0x0000010018047824 */ /* 0x004fc600078e020f */
[----:B------:R-:W2:Y:S04]  /*7030*/  LDL.LU R15, [R1+0x258] ;  /* 0x00025800010f7983 */ /* 0x000ea80000300800 */
[----:B------:R-:W2:Y:S04]  /*7040*/  LDL.LU R24, [R1+0x254] ;  /* 0x0002540001187983 */ /* 0x000ea80000300800 */
[----:B------:R0:W-:Y:S01]  /*7050*/  STL [R1+0xd0], R4 ;  /* 0x0000d00401007387 */ /* 0x0001e20000100800 */
[----:B------:R-:W-:-:S03]  /*7060*/  IMAD R5, R23, 0x100, R12 ;  /* 0x0000010017057824 */ /* 0x000fc600078e020c */
[----:B------:R-:W2:Y:S04]  /*7070*/  LDL.LU R12, [R1+0x244] ;  /* 0x00024400010c7983 */ /* 0x000ea80000300800 */
[----:B------:R4:W-:Y:S04]  /*7080*/  STL [R1+0xcc], R5 ;  /* 0x0000cc0501007387 */ /* 0x0009e80000100800 */
[----:B------:R-:W2:Y:S01]  /*7090*/  LDL.LU R23, [R1+0x23c] ;  /* 0x00023c0001177983 */ /* 0x000ea20000300800 */
[----:B0-----:R-:W-:-:S03]  /*70a0*/  LEA R4, R21, R22, 0x8 ;  /* 0x0000001615047211 */ /* 0x001fc600078e40ff */
[----:B------:R-:W2:Y:S04]  /*70b0*/  LDL.LU R22, [R1+0x1d4] ;  /* 0x0001d40001167983 */ /* 0x000ea80000300800 */
[----:B------:R-:W2:Y:S01]  /*70c0*/  LDL.LU R21, [R1+0xe8] ;  /* 0x0000e80001157983 */ /* 0x000ea20000300800 */
[----:B---3--:R-:W-:-:S05]  /*70d0*/  IMAD R6, R17, 0x100, R9 ;  /* 0x0000010011067824 */ /* 0x008fca00078e0209 */
[----:B------:R5:W-:Y:S04]  /*70e0*/  STL [R1+0xec], R6 ;  /* 0x0000ec0601007387 */ /* 0x000be80000100800 */
[----:B------:R-:W3:Y:S01]  /*70f0*/  LDL.LU R9, [R1+0x22c] ;  /* 0x00022c0001097983 */ /* 0x000ee20000300800 */
[----:B----4-:R-:W-:-:S03]  /*7100*/  IMAD R5, R13, 0x100, R10 ;  /* 0x000001000d057824 */ /* 0x010fc600078e020a */
[----:B------:R-:W3:Y:S04]  /*7110*/  LDL.LU R17, [R1+0x228] ;  /* 0x0002280001117983 */ /* 0x000ee80000300800 */
[----:B------:R-:W4:Y:S04]  /*7120*/  LDL.LU R10, [R1+0x1c8] ;  /* 0x0001c800010a7983 */ /* 0x000f280000300800 */
[----:B------:R-:W4:Y:S01]  /*7130*/  LDL.LU R13, [R1+0x1bc] ;  /* 0x0001bc00010d7983 */ /* 0x000f220000300800 */
[----:B-----5:R-:W-:-:S03]  /*7140*/  IMAD R6, R19, 0x100, R20 ;  /* 0x0000010013067824 */ /* 0x020fc600078e0214 */
[----:B------:R-:W5:Y:S04]  /*7150*/  LDL.LU R20, [R1+0x1b0] ;  /* 0x0001b00001147983 */ /* 0x000f680000300800 */
[----:B------:R-:W5:Y:S01]  /*7160*/  LDL.LU R19, [R1+0xbc] ;  /* 0x0000bc0001137983 */ /* 0x000f620000300800 */
[----:B------:R-:W-:-:S03]  /*7170*/  LEA R8, R11, R16, 0x8 ;  /* 0x000000100b087211 */ /* 0x000fc600078e40ff */
[----:B------:R-:W5:Y:S04]  /*7180*/  LDL.LU R16, [R1+0x224] ;  /* 0x0002240001107983 */ /* 0x000f680000300800 */
[----:B------:R2:W-:Y:S04]  /*7190*/  STL [R1+0xc8], R8 ;  /* 0x0000c80801007387 */ /* 0x0005e80000100800 */
[----:B------:R-:W5:Y:S01]  /*71a0*/  LDL.LU R11, [R1+0x21c] ;  /* 0x00021c00010b7983 */ /* 0x000f620000300800 */
[----:B------:R-:W-:-:S03]  /*71b0*/  IMAD R7, R18, 0x100, R14 ;  /* 0x0000010012077824 */ /* 0x000fc600078e020e */
        /* <DEDUP_REMOVED lines=8> */
[----:B------:R1:W-:Y:S01]  /*7240*/  STL [R1+0xc0], R23 ;  /* 0x0000c01701007387 */ /* 0x0003e20000100800 */
[----:B0-----:R-:W-:-:S03]  /*7250*/  LEA R8, R21, R22, 0x8 ;  /* 0x0000001615087211 */ /* 0x001fc600078e40ff */
[----:B-1----:R-:W2:Y:S04]  /*7260*/  LDL.LU R23, [R1+0x1f4] ;  /* 0x0001f40001177983 */ /* 0x002ea80000300800 */
[----:B------:R-:W2:Y:S04]  /*7270*/  LDL.LU R22, [R1+0x19c] ;  /* 0x00019c0001167983 */ /* 0x000ea80000300800 */
[----:B------:R-:W2:Y:S01]  /*7280*/  LDL.LU R21, [R1+0xe4] ;  /* 0x0000e40001157983 */ /* 0x000ea20000300800 */
[----:B------:R-:W-:Y:S02]  /*7290*/  F2FP.F16.E4M3.UNPACK_B R6, R6 ;  /* 0x00000006ff06723e */ /* 0x000fe400020006ff */
[----:B------:R-:W-:-:S03]  /*72a0*/  F2FP.F16.E4M3.UNPACK_B R7, R7 ;  /* 0x00000007ff07723e */ /* 0x000fc600020006ff */
[----:B------:R-:W-:Y:S01]  /*72b0*/  STL [R1+0xebc], R6 ;  /* 0x000ebc0601007387 */ /* 0x000fe20000100800 */
[----:B---3--:R-:W-:-:S03]  /*72c0*/  IMAD R17, R17, 0x100, R9 ;  /* 0x0000010011117824 */ /* 0x008fc600078e0209 */
[----:B------:R-:W-:Y:S04]  /*72d0*/  STS.U16 [R29+UR4+0x29000], R7 ;  /* 0x029000071d007988 */ /* 0x000fe80008000404 */
[----:B------:R0:W-:Y:S01]  /*72e0*/  STL [R1+0xe8], R17 ;  /* 0x0000e81101007387 */ /* 0x0001e20000100800 */
[----:B----4-:R-:W-:-:S03]  /*72f0*/  IMAD R9, R13, 0x100, R10 ;  /* 0x000001000d097824 */ /* 0x010fc600078e020a */
[----:B------:R1:W-:Y:S01]  /*7300*/  STL [R1+0xec0], R7 ;  /* 0x000ec00701007387 */ /* 0x0003e20000100800 */
[----:B------:R-:W-:-:S03]  /*7310*/  F2FP.F16.E4M3.UNPACK_B R8, R8 ;  /* 0x00000008ff08723e */ /* 0x000fc600020006ff */
[----:B0-----:R-:W3:Y:S01]  /*7320*/  LDL.LU R17, [R1+0x1e8] ;  /* 0x0001e80001117983 */ /* 0x001ee20000300800 */
[----:B-----5:R-:W-:-:S03]  /*7330*/  IMAD R10, R19, 0x100, R20 ;  /* 0x00000100130a7824 */ /* 0x020fc600078e0214 */
[----:B------:R-:W3:Y:S04]  /*7340*/  LDL.LU R13, [R1+0x1e4] ;  /* 0x0001e400010d7983 */ /* 0x000ee80000300800 */
[----:B------:R-:W4:Y:S04]  /*7350*/  LDL.LU R20, [R1+0x198] ;  /* 0x0001980001147983 */ /* 0x000f280000300800 */
[----:B------:R-:W4:Y:S01]  /*7360*/  LDL.LU R19, [R1+0x194] ;  /* 0x0001940001137983 */ /* 0x000f220000300800 */
[----:B------:R-:W-:Y:S02]  /*7370*/  F2FP.F16.E4M3.UNPACK_B R9, R9 ;  /* 0x00000009ff09723e */ /* 0x000fe400020006ff */
[----:B-1----:R-:W-:Y:S01]  /*7380*/  LEA R7, R11, R16, 0x8 ;  /* 0x000000100b077211 */ /* 0x002fe200078e40ff */
[----:B------:R-:W-:-:S02]  /*7390*/  IMAD R11, R18, 0x100, R14 ;  /* 0x00000100120b7824 */ /* 0x000fc400078e020e */
[----:B------:R-:W5:Y:S04]  /*73a0*/  LDL.LU R14, [R1+0x190] ;  /* 0x00019000010e7983 */ /* 0x000f680000300800 */
[----:B------:R2:W-:Y:S04]  /*73b0*/  STL [R1+0xbc], R7 ;  /* 0x0000bc0701007387 */ /* 0x0005e80000100800 */
[----:B------:R-:W5:Y:S04]  /*73c0*/  LDL.LU R18, [R1+0xb0] ;  /* 0x0000b00001127983 */ /* 0x000f680000300800 */
[----:B------:R-:W-:Y:S01]  /*73d0*/  STL [R1+0xec4], R8 ;  /* 0x000ec40801007387 */ /* 0x000fe20000100800 */
[----:B------:R-:W-:-:S03]  /*73e0*/  F2FP.F16.E4M3.UNPACK_B R10, R10 ;  /* 0x0000000aff0a723e */ /* 0x000fc600020006ff */
[----:B------:R-:W-:Y:S04]  /*73f0*/  STS.U16 [R29+UR4+0x2b000], R9 ;  /* 0x02b000091d007988 */ /* 0x000fe80008000404 */
[----:B------:R-:W-:Y:S04]  /*7400*/  STS.U16 [R29+UR4+0x2a000], R8 ;  /* 0x02a000081d007988 */ /* 0x000fe80008000404 */
[----:B------:R-:W-:Y:S01]  /*7410*/  STS.U16 [R29+UR4+0x2c000], R10 ;  /* 0x02c0000a1d007988 */ /* 0x000fe20008000404 */
[----:B--2---:R-:W-:-:S03]  /*7420*/  IMAD R7, R24, 0x100, R15 ;  /* 0x0000010018077824 */ /* 0x004fc600078e020f */
[----:B------:R-:W2:Y:S04]  /*7430*/  LDL.LU R24, [R1+0x1dc] ;  /* 0x0001dc0001187983 */ /* 0x000ea80000300800 */
[----:B------:R-:W2:Y:S04]  /*7440*/  LDL.LU R15, [R1+0xa8] ;  /* 0x0000a800010f7983 */ /* 0x000ea80000300800 */
[----:B------:R-:W-:Y:S04]  /*7450*/  STL [R1+0xb8], R7 ;  /* 0x0000b80701007387 */ /* 0x000fe80000100800 */
[----:B------:R0:W-:Y:S04]  /*7460*/  STL [R1+0xec8], R9 ;  /* 0x000ec80901007387 */ /* 0x0001e80000100800 */
[----:B0-----:R-:W2:Y:S01]  /*7470*/  LDL.LU R9, [R1+0xac] ;  /* 0x0000ac0001097983 */ /* 0x001ea20000300800 */
[----:B------:R-:W-:-:S03]  /*7480*/  IMAD R7, R23, 0x100, R12 ;  /* 0x0000010017077824 */ /* 0x000fc600078e020c */
[----:B------:R-:W2:Y:S04]  /*7490*/  LDL.LU R23, [R1+0x1d0] ;  /* 0x0001d00001177983 */ /* 0x000ea80000300800 */
[----:B------:R-:W-:Y:S01]  /*74a0*/  STL [R1+0xb4], R7 ;  /* 0x0000b40701007387 */ /* 0x000fe20000100800 */
[----:B------:R-:W-:-:S03]  /*74b0*/  LEA R12, R21, R22, 0x8 ;  /* 0x00000016150c7211 */ /* 0x000fc600078e40ff */
[----:B------:R-:W2:Y:S04]  /*74c0*/  LDL.LU R22, [R1+0x1cc] ;  /* 0x0001cc0001167983 */ /* 0x000ea80000300800 */
[----:B------:R-:W2:Y:S04]  /*74d0*/  LDL.LU R21, [R1+0x1c0] ;  /* 0x0001c00001157983 */ /* 0x000ea80000300800 */
[----:B------:R-:W2:Y:S04]  /*74e0*/  LDL.LU R8, [R1+0x1b4] ;  /* 0x0001b40001087983 */ /* 0x000ea80000300800 */
[----:B------:R0:W-:Y:S04]  /*74f0*/  STL [R1+0xecc], R10 ;  /* 0x000ecc0a01007387 */ /* 0x0001e80000100800 */
[----:B0-----:R-:W2:Y:S01]  /*7500*/  LDL.LU R10, [R1+0x1d8] ;  /* 0x0001d800010a7983 */ /* 0x001ea20000300800 */
[----:B------:R-:W-:Y:S01]  /*7510*/  F2FP.F16.E4M3.UNPACK_B R11, R11 ;  /* 0x0000000bff0b723e */ /* 0x000fe200020006ff */
[----:B---3--:R-:W-:-:S05]  /*7520*/  IMAD R7, R13, 0x100, R17 ;  /* 0x000001000d077824 */ /* 0x008fca00078e0211 */
[----:B------:R0:W-:Y:S01]  /*7530*/  STL [R1+0xe4], R7 ;  /* 0x0000e40701007387 */ /* 0x0001e20000100800 */
[----:B----4-:R-:W-:-:S03]  /*7540*/  IMAD R13, R19, 0x100, R20 ;  /* 0x00000100130d7824 */ /* 0x010fc600078e0214 */
[----:B------:R-:W3:Y:S04]  /*7550*/  LDL.LU R20, [R1+0x18c] ;  /* 0x00018c0001147983 */ /* 0x000ee80000300800 */
[----:B------:R-:W3:Y:S04]  /*7560*/  LDL.LU R16, [R1+0xe0] ;  /* 0x0000e00001107983 */ /* 0x000ee80000300800 */
[----:B------:R-:W4:Y:S04]  /*7570*/  LDL.LU R19, [R1+0x1ac] ;  /* 0x0001ac0001137983 */ /* 0x000f280000300800 */
[----:B0-----:R-:W3:Y:S01]  /*7580*/  LDL.LU R7, [R1+0x188] ;  /* 0x0001880001077983 */ /* 0x001ee20000300800 */
[----:B------:R-:W-:-:S03]  /*7590*/  F2FP.F16.E4M3.UNPACK_B R12, R12 ;  /* 0x0000000cff0c723e */ /* 0x000fc600020006ff */
[----:B------:R-:W3:Y:S04]  /*75a0*/  LDL.LU R17, [R1+0x184] ;  /* 0x0001840001117983 */ /* 0x000ee80000300800 */
[----:B------:R-:W-:Y:S04]  /*75b0*/  STL [R1+0xed0], R11 ;  /* 0x000ed00b01007387 */ /* 0x000fe80000100800 */
[----:B------:R0:W-:Y:S01]  /*75c0*/  STS.U16 [R29+UR4+0x2d000], R11 ;  /* 0x02d0000b1d007988 */ /* 0x0001e20008000404 */
[----:B-----5:R-:W-:-:S03]  /*75d0*/  IMAD R14, R18, 0x100, R14 ;  /* 0x00000100120e7824 */ /* 0x020fc600078e020e */
[----:B------:R-:W5:Y:S04]  /*75e0*/  LDL.LU R18, [R1+0x17c] ;  /* 0x00017c0001127983 */ /* 0x000f680000300800 */
[----:B0-----:R-:W4:Y:S04]  /*75f0*/  LDL.LU R11, [R1+0xa4] ;  /* 0x0000a400010b7983 */ /* 0x001f280000300800 */
[----:B------:R-:W-:Y:S01]  /*7600*/  STS.U16 [R29+UR4+0x2e000], R12 ;  /* 0x02e0000c1d007988 */ /* 0x000fe20008000404 */
[----:B--2---:R-:W-:Y:S01]  /*7610*/  IMAD R15, R15, 0x100, R9 ;  /* 0x000001000f0f7824 */ /* 0x004fe200078e0209 */
[----:B------:R-:W-:-:S02]  /*7620*/  LEA R10, R10, R24, 0x8 ;  /* 0x000000180a0a7211 */ /* 0x000fc400078e40ff */
[----:B------:R-:W2:Y:S04]  /*7630*/  LDL.LU R24, [R1+0xf14] ;  /* 0x000f140001187983 */ /* 0x000ea80000300800 */
[----:B------:R0:W-:Y:S04]  /*7640*/  STL [R1+0xb0], R10 ;  /* 0x0000b00a01007387 */ /* 0x0001e80000100800 */
[----:B0-----:R-:W2:Y:S04]  /*7650*/  LDL.LU R10, [R1+0x1a8] ;  /* 0x0001a800010a7983 */ /* 0x001ea80000300800 */
[----:B------:R-:W2:Y:S04]  /*7660*/  LDL.LU R9, [R1+0x1a0] ;  /* 0x0001a00001097983 */ /* 0x000ea80000300800 */
[----:B------:R0:W-:Y:S04]  /*7670*/  STL [R1+0xed4], R12 ;  /* 0x000ed40c01007387 */ /* 0x0001e80000100800 */
[----:B0-----:R-:W4:Y:S01]  /*7680*/  LDL.LU R12, [R1+0x1a4] ;  /* 0x0001a400010c7983 */ /* 0x001f220000300800 */
[----:B------:R-:W-:Y:S01]  /*7690*/  IMAD R22, R22, 0x100, R23 ;  /* 0x0000010016167824 */ /* 0x000fe200078e0217 */
[----:B------:R-:W-:Y:S01]  /*76a0*/  F2FP.F16.E4M3.UNPACK_B R13, R13 ;  /* 0x0000000dff0d723e */ /* 0x000fe200020006ff */
[----:B------:R-:W-:Y:S01]  /*76b0*/  IMAD R8, R8, 0x100, R21 ;  /* 0x0000010008087824 */ /* 0x000fe200078e0215 */
[----:B------:R-:W2:Y:S01]  /*76c0*/  LDL.LU R23, [R1+0xf10] ;  /* 0x000f100001177983 */ /* 0x000ea20000300800 */
[----:B------:R-:W-:-:S03]  /*76d0*/  F2FP.F16.E4M3.UNPACK_B R14, R14 ;  /* 0x0000000eff0e723e */ /* 0x000fc600020006ff */
[----:B------:R0:W-:Y:S04]  /*76e0*/  STL [R1+0xa8], R22 ;  /* 0x0000a81601007387 */ /* 0x0001e80000100800 */
[----:B------:R-:W-:Y:S04]  /*76f0*/  STS.U16 [R29+UR4+0x2f000], R13 ;  /* 0x02f0000d1d007988 */ /* 0x000fe80008000404 */
[----:B0-----:R-:W2:Y:S04]  /*7700*/  LDL.LU R22, [R1+0xf0c] ;  /* 0x000f0c0001167983 */ /* 0x001ea80000300800 */
[----:B------:R0:W-:Y:S01]  /*7710*/  STL [R1+0xed8], R13 ;  /* 0x000ed80d01007387 */ /* 0x0001e20000100800 */
[----:B---3--:R-:W-:-:S03]  /*7720*/  LEA R16, R16, R20, 0x8 ;  /* 0x0000001410107211 */ /* 0x008fc600078e40ff */
[----:B------:R-:W-:Y:S04]  /*7730*/  STS.U16 [R29+UR4+0x30000], R14 ;  /* 0x0300000e1d007988 */ /* 0x000fe80008000404 */
[----:B0-----:R-:W3:Y:S04]  /*7740*/  LDL.LU R13, [R1+0x178] ;  /* 0x00017800010d7983 */ /* 0x001ee80000300800 */
[----:B------:R-:W2:Y:S04]  /*7750*/  LDL.LU R21, [R1+0xf08] ;  /* 0x000f080001157983 */ /* 0x000ea80000300800 */
[----:B------:R0:W-:Y:S04]  /*7760*/  STL [R1+0xac], R8 ;  /* 0x0000ac0801007387 */ /* 0x0001e80000100800 */
[----:B0-----:R-:W2:Y:S04]  /*7770*/  LDL.LU R8, [R1+0x174] ;  /* 0x0001740001087983 */ /* 0x001ea80000300800 */
[----:B------:R0:W-:Y:S04]  /*7780*/  STL [R1+0xedc], R14 ;  /* 0x000edc0e01007387 */ /* 0x0001e80000100800 */
[----:B0-----:R-:W5:Y:S04]  /*7790*/  LDL.LU R14, [R1+0x180] ;  /* 0x00018000010e7983 */ /* 0x001f680000300800 */
[----:B------:R-:W3:Y:S01]  /*77a0*/  LDL.LU R20, [R1+0xf04] ;  /* 0x000f040001147983 */ /* 0x000ee20000300800 */
[----:B------:R-:W-:-:S02]  /*77b0*/  IMAD R17, R17, 0x100, R7 ;  /* 0x0000010011117824 */ /* 0x000fc400078e0207 */
[----:B----4-:R-:W-:Y:S02]  /*77c0*/  IMAD R12, R12, 0x100, R19 ;  /* 0x000001000c0c7824 */ /* 0x010fe400078e0213 */
[----:B------:R-:W4:Y:S04]  /*77d0*/  LDL.LU R19, [R1+0xf00] ;  /* 0x000f000001137983 */ /* 0x000f280000300800 */
[----:B------:R0:W-:Y:S04]  /*77e0*/  STL [R1+0xe0], R12 ;  /* 0x0000e00c01007387 */ /* 0x0001e80000100800 */
[----:B0-----:R-:W4:Y:S04]  /*77f0*/  LDL.LU R12, [R1+0x104] ;  /* 0x00010400010c7983 */ /* 0x001f280000300800 */
[----:B------:R-:W4:Y:S01]  /*7800*/  LDL.LU R7, [R1+0x100] ;  /* 0x0001000001077983 */ /* 0x000f220000300800 */
[----:B------:R-:W-:-:S02]  /*7810*/  F2FP.F16.E4M3.UNPACK_B R15, R15 ;  /* 0x0000000fff0f723e */ /* 0x000fc400020006ff */
[----:B------:R-:W-:Y:S02]  /*7820*/  F2FP.F16.E4M3.UNPACK_B R16, R16 ;  /* 0x00000010ff10723e */ /* 0x000fe400020006ff */
[----:B------:R-:W-:Y:S01]  /*7830*/  F2FP.F16.E4M3.UNPACK_B R17, R17 ;  /* 0x00000011ff11723e */ /* 0x000fe200020006ff */
[----:B------:R-:W-:Y:S01]  /*7840*/  STL [R1+0xee0], R15 ;  /* 0x000ee00f01007387 */ /* 0x000fe20000100800 */
[----:B--2---:R-:W-:Y:S02]  /*7850*/  IMAD R21, R21, 0x100, R8 ;  /* 0x0000010015157824 */ /* 0x004fe400078e0208 */
[----:B-----5:R-:W-:Y:S02]  /*7860*/  IMAD R18, R18, 0x100, R14 ;  /* 0x0000010012127824 */ /* 0x020fe400078e020e */
[----:B------:R-:W-:-:S03]  /*7870*/  IMAD R14, R9, 0x100, R10 ;  /* 0x00000100090e7824 */ /* 0x000fc600078e020a */
[----:B------:R-:W-:Y:S01]  /*7880*/  F2FP.F16.E4M3.UNPACK_B R18, R18 ;  /* 0x00000012ff12723e */ /* 0x000fe200020006ff */
[----:B---3--:R-:W-:Y:S01]  /*7890*/  IMAD R20, R20, 0x100, R13 ;  /* 0x0000010014147824 */ /* 0x008fe200078e020d */
[----:B----4-:R-:W-:Y:S02]  /*78a0*/  LEA R19, R19, R11, 0x8 ;  /* 0x0000000b13137211 */ /* 0x010fe400078e40ff */
[----:B------:R-:W2:Y:S02]  /*78b0*/  LDL.LU R11, [R1+0xfc] ;  /* 0x0000fc00010b7983 */ /* 0x000ea40000300800 */
[----:B------:R-:W-:Y:S02]  /*78c0*/  F2FP.F16.E4M3.UNPACK_B R19, R19 ;  /* 0x00000013ff13723e */ /* 0x000fe400020006ff */
[----:B------:R-:W3:Y:S04]  /*78d0*/  LDL.LU R10, [R1+0xf8] ;  /* 0x0000f800010a7983 */ /* 0x000ee80000300800 */
[----:B------:R-:W4:Y:S04]  /*78e0*/  LDL.LU R9, [R1+0xf4] ;  /* 0x0000f40001097983 */ /* 0x000f280000300800 */
[----:B------:R0:W-:Y:S04]  /*78f0*/  STL [R1+0xa4], R14 ;  /* 0x0000a40e01007387 */ /* 0x0001e80000100800 */
[----:B------:R-:W-:Y:S04]  /*7900*/  STL [R1+0xee4], R16 ;  /* 0x000ee41001007387 */ /* 0x000fe80000100800 */
[----:B------:R-:W-:Y:S04]  /*7910*/  STL [R1+0xee8], R17 ;  /* 0x000ee81101007387 */ /* 0x000fe80000100800 */
[----:B------:R-:W-:Y:S01]  /*7920*/  STL [R1+0xeec], R18 ;  /* 0x000eec1201007387 */ /* 0x000fe20000100800 */
[----:B------:R-:W-:-:S03]  /*7930*/  IMAD R23, R23, 0x100, R7 ;  /* 0x0000010017177824 */ /* 0x000fc600078e0207 */
[----:B------:R-:W5:Y:S04]  /*7940*/  LDL.LU R8, [R1+0xf0] ;  /* 0x0000f00001087983 */ /* 0x000f680000300800 */
[----:B------:R-:W-:Y:S04]  /*7950*/  STL [R1+0xef0], R19 ;  /* 0x000ef01301007387 */ /* 0x000fe80000100800 */
[----:B0-----:R-:W5:Y:S04]  /*7960*/  LDL.LU R14, [R1+0xc] ;  /* 0x00000c00010e7983 */ /* 0x001f680000300800 */
[----:B------:R-:W5:Y:S04]  /*7970*/  LDL.LU R13, [R1+0x94] ;  /* 0x00009400010d7983 */ /* 0x000f680000300800 */
[----:B------:R-:W5:Y:S01]  /*7980*/  LDL.LU R7, [R1+0x38] ;  /* 0x0000380001077983 */ /* 0x000f620000300800 */
[----:B------:R-:W-:-:S02]  /*7990*/  LEA R22, R22, R12, 0x8 ;  /* 0x0000000c16167211 */ /* 0x000fc400078e40ff */
[----:B------:R-:W-:Y:S02]  /*79a0*/  F2FP.F16.E4M3.UNPACK_B R20, R20 ;  /* 0x00000014ff14723e */ /* 0x000fe400020006ff */
[----:B------:R-:W-:Y:S02]  /*79b0*/  F2FP.F16.E4M3.UNPACK_B R21, R21 ;  /* 0x00000015ff15723e */ /* 0x000fe400020006ff */
[----:B------:R-:W-:Y:S01]  /*79c0*/  F2FP.F16.E4M3.UNPACK_B R22, R22 ;  /* 0x00000016ff16723e */ /* 0x000fe200020006ff */
[----:B------:R-:W-:Y:S04]  /*79d0*/  STL [R1+0xef4], R20 ;  /* 0x000ef41401007387 */ /* 0x000fe80000100800 */
[----:B------:R-:W-:Y:S04]  /*79e0*/  STL [R1+0xef8], R21 ;  /* 0x000ef81501007387 */ /* 0x000fe80000100800 */
[----:B------:R0:W-:Y:S04]  /*79f0*/  STS.U16 [R29+UR4+0x35000], R19 ;  /* 0x035000131d007988 */ /* 0x0001e80008000404 */
[----:B------:R-:W-:Y:S04]  /*7a00*/  STL [R1+0xefc], R22 ;  /* 0x000efc1601007387 */ /* 0x000fe80000100800 */
[----:B------:R1:W-:Y:S04]  /*7a10*/  STS.U16 [R29+UR4+0x34000], R18 ;  /* 0x034000121d007988 */ /* 0x0003e80008000404 */
[----:B0-----:R-:W5:Y:S04]  /*7a20*/  LDL.LU.S16 R19, [R1+0x92] ;  /* 0x0000920001137983 */ /* 0x001f680000300600 */
[----:B-1----:R-:W5:Y:S04]  /*7a30*/  LDL.LU.S16 R18, [R1+0x8e] ;  /* 0x00008e0001127983 */ /* 0x002f680000300600 */
[----:B------:R-:W5:Y:S04]  /*7a40*/  LDL.LU.S16 R12, [R1+0x8a] ;  /* 0x00008a00010c7983 */ /* 0x000f680000300600 */
[----:B------:R-:W-:Y:S04]  /*7a50*/  STS.U16 [R29+UR4+0x28000], R6 ;  /* 0x028000061d007988 */ /* 0x000fe80008000404 */
[----:B------:R0:W-:Y:S04]  /*7a60*/  STS.U16 [R29+UR4+0x33000], R17 ;  /* 0x033000111d007988 */ /* 0x0001e80008000404 */
[----:B------:R1:W-:Y:S04]  /*7a70*/  STS.U16 [R29+UR4+0x32000], R16 ;  /* 0x032000101d007988 */ /* 0x0003e80008000404 */
[----:B------:R0:W-:Y:S01]  /*7a80*/  STS.U16 [R29+UR4+0x31000], R15 ;  /* 0x0310000f1d007988 */ /* 0x0001e20008000404 */
[----:B--2---:R-:W-:-:S03]  /*7a90*/  IMAD R24, R24, 0x100, R11 ;  /* 0x0000010018187824 */ /* 0x004fc600078e020b */
[----:B------:R-:W2:Y:S01]  /*7aa0*/  LDL.LU.S16 R11, [R1+0x86] ;  /* 0x00008600010b7983 */ /* 0x000ea20000300600 */
[----:B---3--:R-:W-:-:S03]  /*7ab0*/  IMAD R25, R25, 0x100, R10 ;  /* 0x0000010019197824 */ /* 0x008fc600078e020a */
[----:B------:R-:W3:Y:S01]  /*7ac0*/  LDL.LU.S16 R10, [R1+0x82] ;  /* 0x00008200010a7983 */ /* 0x000ee20000300600 */
[----:B----4-:R-:W-:-:S03]  /*7ad0*/  LEA R26, R26, R9, 0x8 ;  /* 0x000000091a1a7211 */ /* 0x010fc600078e40ff */
[----:B------:R-:W4:Y:S01]  /*7ae0*/  LDL.LU.S16 R9, [R1+0x7e] ;  /* 0x00007e0001097983 */ /* 0x000f220000300600 */
[----:B-----5:R-:W-:-:S03]  /*7af0*/  IMAD R27, R27, 0x100, R8 ;  /* 0x000001001b1b7824 */ /* 0x020fc600078e0208 */
[----:B------:R-:W5:Y:S04]  /*7b00*/  LDL.LU.S16 R8, [R1+0x7a] ;  /* 0x00007a0001087983 */ /* 0x000f680000300600 */
[----:B0-----:R-:W5:Y:S01]  /*7b10*/  LDL.LU.S16 R17, [R1+0x76] ;  /* 0x0000760001117983 */ /* 0x001f620000300600 */
[----:B------:R-:W-:-:S05]  /*7b20*/  IMAD R7, R7, 0x100, R13 ;  /* 0x0000010007077824 */ /* 0x000fca00078e020d */
[----:B------:R-:W-:Y:S01]  /*7b30*/  F2FP.F16.E4M3.UNPACK_B R6, R7 ;  /* 0x00000007ff06723e */ /* 0x000fe200020006ff */
[----:B------:R-:W-:-:S04]  /*7b40*/  IMAD R28, R28, 0x100, R14 ;  /* 0x000001001c1c7824 */ /* 0x000fc800078e020e */
[----:B------:R-:W-:Y:S04]  /*7b50*/  STL [R1+0x38], R6 ;  /* 0x0000380601007387 */ /* 0x000fe80000100800 */
[----:B-1----:R-:W5:Y:S04]  /*7b60*/  LDL.LU.S16 R16, [R1+0x72] ;  /* 0x0000720001107983 */ /* 0x002f680000300600 */
[----:B------:R-:W5:Y:S04]  /*7b70*/  LDL.LU.S16 R15, [R1+0x6e] ;  /* 0x00006e00010f7983 */ /* 0x000f680000300600 */
[----:B------:R-:W5:Y:S04]  /*7b80*/  LDL.LU.S16 R14, [R1+0x6a] ;  /* 0x00006a00010e7983 */ /* 0x000f680000300600 */
[----:B------:R-:W5:Y:S01]  /*7b90*/  LDL.LU.S16 R7, [R1+0x66] ;  /* 0x0000660001077983 */ /* 0x000f620000300600 */
[----:B------:R-:W-:-:S02]  /*7ba0*/  F2FP.F16.E4M3.UNPACK_B R0, R0 ;  /* 0x00000000ff00723e */ /* 0x000fc400020006ff */
[----:B------:R-:W-:Y:S01]  /*7bb0*/  F2FP.F16.E4M3.UNPACK_B R2, R2 ;  /* 0x00000002ff02723e */ /* 0x000fe200020006ff */
[----:B------:R0:W-:Y:S01]  /*7bc0*/  STS.U16 [R29+UR4+0x36000], R20 ;  /* 0x036000141d007988 */ /* 0x0001e20008000404 */
[----:B------:R-:W-:Y:S02]  /*7bd0*/  F2FP.F16.E4M3.UNPACK_B R3, R3 ;  /* 0x00000003ff03723e */ /* 0x000fe400020006ff */
[----:B------:R-:W-:Y:S01]  /*7be0*/  F2FP.F16.E4M3.UNPACK_B R4, R4 ;  /* 0x00000004ff04723e */ /* 0x000fe200020006ff */
[----:B------:R1:W-:Y:S01]  /*7bf0*/  STS.U16 [R29+UR4+0x23000], R0 ;  /* 0x023000001d007988 */ /* 0x0003e20008000404 */
[----:B------:R-:W-:Y:S02]  /*7c00*/  F2FP.F16.E4M3.UNPACK_B R5, R5 ;  /* 0x00000005ff05723e */ /* 0x000fe400020006ff */
[----:B------:R-:W-:Y:S01]  /*7c10*/  F2FP.F16.E4M3.UNPACK_B R23, R23 ;  /* 0x00000017ff17723e */ /* 0x000fe200020006ff */
[----:B------:R-:W-:Y:S01]  /*7c20*/  STS.U16 [R29+UR4+0x37000], R21 ;  /* 0x037000151d007988 */ /* 0x000fe20008000404 */
[----:B0-----:R-:W-:-:S03]  /*7c30*/  PRMT R20, R6, 0x7610, R20 ;  /* 0x0000761006147816 */ /* 0x001fc60000000014 */
[----:B------:R0:W-:Y:S01]  /*7c40*/  STS.U16 [R29+UR4+0x24000], R2 ;  /* 0x024000021d007988 */ /* 0x0001e20008000404 */
[----:B------:R-:W-:Y:S02]  /*7c50*/  F2FP.F16.E4M3.UNPACK_B R24, R24 ;  /* 0x00000018ff18723e */ /* 0x000fe400020006ff */
[----:B------:R-:W-:Y:S01]  /*7c60*/  F2FP.F16.E4M3.UNPACK_B R25, R25 ;  /* 0x00000019ff19723e */ /* 0x000fe200020006ff */
[----:B------:R0:W-:Y:S01]  /*7c70*/  STS.U16 [R29+UR4+0x25000], R3 ;  /* 0x025000031d007988 */ /* 0x0001e20008000404 */
[----:B------:R-:W-:Y:S02]  /*7c80*/  F2FP.F16.E4M3.UNPACK_B R26, R26 ;  /* 0x0000001aff1a723e */ /* 0x000fe400020006ff */
[----:B------:R-:W-:Y:S01]  /*7c90*/  F2FP.F16.E4M3.UNPACK_B R27, R27 ;  /* 0x0000001bff1b723e */ /* 0x000fe200020006ff */
[----:B------:R-:W-:Y:S01]  /*7ca0*/  STS.U16 [R29+UR4+0x38000], R22 ;  /* 0x038000161d007988 */ /* 0x000fe20008000404 */
[----:B------:R-:W-:Y:S02]  /*7cb0*/  F2FP.F16.E4M3.UNPACK_B R28, R28 ;  /* 0x0000001cff1c723e */ /* 0x000fe400020006ff */
[----:B-1----:R-:W-:Y:S01]  /*7cc0*/  PRMT R0, R20, 0x7610, R0 ;  /* 0x0000761014007816 */ /* 0x002fe20000000000 */
[----:B------:R1:W-:Y:S01]  /*7cd0*/  STS.U16 [R29+UR4+0x26000], R4 ;  /* 0x026000041d007988 */ /* 0x0003e20008000404 */
[----:B------:R-:W-:-:S02]  /*7ce0*/  LOP3.LUT R6, R29, 0x20, RZ, 0x3c, !PT ;  /* 0x000000201d067812 */ /* 0x000fc400078e3cff */
[----:B0-----:R-:W-:Y:S01]  /*7cf0*/  PRMT R2, R19, 0x7610, R2 ;  /* 0x0000761013027816 */ /* 0x001fe20000000002 */
[----:B------:R-:W5:Y:S01]  /*7d00*/  LDL.LU.S16 R13, [R1+0x62] ;  /* 0x00006200010d7983 */ /* 0x000f620000300600 */
[----:B------:R-:W-:-:S03]  /*7d10*/  PRMT R3, R18, 0x7610, R3 ;  /* 0x0000761012037816 */ /* 0x000fc60000000003 */
[----:B------:R-:W-:Y:S01]  /*7d20*/  STS.U16 [R29+UR4+0x27000], R5 ;  /* 0x027000051d007988 */ /* 0x000fe20008000404 */
[----:B-1----:R-:W-:-:S03]  /*7d30*/  PRMT R4, R12, 0x7610, R4 ;  /* 0x000076100c047816 */ /* 0x002fc60000000004 */
[----:B------:R-:W-:Y:S04]  /*7d40*/  STS.U16 [R29+UR4+0x39000], R23 ;  /* 0x039000171d007988 */ /* 0x000fe80008000404 */
[----:B------:R-:W-:Y:S04]  /*7d50*/  STS.U16 [R29+UR4+0x3a000], R24 ;  /* 0x03a000181d007988 */ /* 0x000fe80008000404 */
[----:B------:R-:W-:Y:S04]  /*7d60*/  STS.U16 [R29+UR4+0x3b000], R25 ;  /* 0x03b000191d007988 */ /* 0x000fe80008000404 */
[----:B------:R-:W-:Y:S04]  /*7d70*/  STS.U16 [R29+UR4+0x3c000], R26 ;  /* 0x03c0001a1d007988 */ /* 0x000fe80008000404 */
[----:B------:R-:W-:Y:S04]  /*7d80*/  STS.U16 [R29+UR4+0x3d000], R27 ;  /* 0x03d0001b1d007988 */ /* 0x000fe80008000404 */
[----:B------:R-:W-:Y:S04]  /*7d90*/  STS.U16 [R29+UR4+0x3e000], R28 ;  /* 0x03e0001c1d007988 */ /* 0x000fe80008000404 */
[----:B------:R2:W-:Y:S04]  /*7da0*/  STS.U16 [R29+UR4+0x3f000], R0 ;  /* 0x03f000001d007988 */ /* 0x0005e80008000404 */
[----:B------:R3:W-:Y:S04]  /*7db0*/  STS.U16 [R6+UR4+0x400], R2 ;  /* 0x0004000206007988 */ /* 0x0007e80008000404 */
[----:B------:R4:W-:Y:S04]  /*7dc0*/  STS.U16 [R6+UR4+0x1400], R3 ;  /* 0x0014000306007988 */ /* 0x0009e80008000404 */
[----:B------:R5:W-:Y:S04]  /*7dd0*/  STS.U16 [R6+UR4+0x2400], R4 ;  /* 0x0024000406007988 */ /* 0x000be80008000404 */
[----:B------:R-:W5:Y:S01]  /*7de0*/  LDL.LU.S16 R12, [R1+0x5e] ;  /* 0x00005e00010c7983 */ /* 0x000f620000300600 */
[----:B--2---:R-:W-:-:S03]  /*7df0*/  PRMT R0, R11, 0x7610, R0 ;  /* 0x000076100b007816 */ /* 0x004fc60000000000 */
[----:B------:R-:W2:Y:S01]  /*7e00*/  LDL.LU.S16 R11, [R1+0x5a] ;  /* 0x00005a00010b7983 */ /* 0x000ea20000300600 */
[----:B---3--:R-:W-:-:S03]  /*7e10*/  PRMT R2, R10, 0x7610, R2 ;  /* 0x000076100a027816 */ /* 0x008fc60000000002 */
[----:B------:R-:W3:Y:S01]  /*7e20*/  LDL.LU.S16 R10, [R1+0x56] ;  /* 0x00005600010a7983 */ /* 0x000ee20000300600 */
[----:B----4-:R-:W-:-:S03]  /*7e30*/  PRMT R3, R9, 0x7610, R3 ;  /* 0x0000761009037816 */ /* 0x010fc60000000003 */
[----:B------:R-:W-:Y:S04]  /*7e40*/  STS.U16 [R6+UR4+0x3400], R0 ;  /* 0x0034000006007988 */ /* 0x000fe80008000404 */
[----:B------:R-:W4:Y:S04]  /*7e50*/  LDL.LU.S16 R9, [R1+0x52] ;  /* 0x0000520001097983 */ /* 0x000f280000300600 */
[----:B------:R-:W-:Y:S04]  /*7e60*/  STS.U16 [R6+UR4+0x4400], R2 ;  /* 0x0044000206007988 */ /* 0x000fe80008000404 */
[----:B------:R-:W-:Y:S01]  /*7e70*/  STS.U16 [R6+UR4+0x5400], R3 ;  /* 0x0054000306007988 */ /* 0x000fe20008000404 */
[----:B-----5:R-:W-:-:S03]  /*7e80*/  PRMT R4, R8, 0x7610, R4 ;  /* 0x0000761008047816 */ /* 0x020fc60000000004 */
[----:B------:R-:W5:Y:S04]  /*7e90*/  LDL.LU.S16 R8, [R1+0x4e] ;  /* 0x00004e0001087983 */ /* 0x000f680000300600 */
[----:B------:R0:W-:Y:S02]  /*7ea0*/  STS.U16 [R6+UR4+0x6400], R4 ;  /* 0x0064000406007988 */ /* 0x0001e40008000404 */
[----:B0-----:R-:W-:Y:S02]  /*7eb0*/  PRMT R4, R7, 0x7610, R4 ;  /* 0x0000761007047816 */ /* 0x001fe40000000004 */
[----:B------:R-:W5:Y:S01]  /*7ec0*/  LDL.LU.S16 R7, [R1+0x4a] ;  /* 0x00004a0001077983 */ /* 0x000f620000300600 */
[----:B------:R-:W-:-:S03]  /*7ed0*/  PRMT R5, R17, 0x7610, R5 ;  /* 0x0000761011057816 */ /* 0x000fc60000000005 */
[----:B------:R-:W5:Y:S04]  /*7ee0*/  LDL.LU.S16 R22, [R1+0x46] ;  /* 0x0000460001167983 */ /* 0x000f680000300600 */
[----:B------:R-:W5:Y:S01]  /*7ef0*/  LDL.LU.S16 R21, [R1+0x42] ;  /* 0x0000420001157983 */ /* 0x000f620000300600 */
[----:B------:R-:W-:-:S03]  /*7f00*/  PRMT R0, R16, 0x7610, R0 ;  /* 0x0000761010007816 */ /* 0x000fc60000000000 */
[----:B------:R-:W5:Y:S01]  /*7f10*/  LDL.LU.S16 R20, [R1+0x3e] ;  /* 0x00003e0001147983 */ /* 0x000f620000300600 */
[----:B------:R-:W-:-:S03]  /*7f20*/  PRMT R2, R15, 0x7610, R2 ;  /* 0x000076100f027816 */ /* 0x000fc60000000002 */
[----:B------:R-:W5:Y:S01]  /*7f30*/  LDL.LU.S16 R19, [R1+0x36] ;  /* 0x0000360001137983 */ /* 0x000f620000300600 */
[----:B------:R-:W-:-:S03]  /*7f40*/  PRMT R3, R14, 0x7610, R3 ;  /* 0x000076100e037816 */ /* 0x000fc60000000003 */
[----:B------:R-:W5:Y:S04]  /*7f50*/  LDL.LU.S16 R18, [R1+0x32] ;  /* 0x0000320001127983 */ /* 0x000f680000300600 */
[----:B------:R-:W5:Y:S04]  /*7f60*/  LDL.LU.S16 R17, [R1+0x2e] ;  /* 0x00002e0001117983 */ /* 0x000f680000300600 */
[----:B------:R-:W5:Y:S04]  /*7f70*/  LDL.LU.S16 R16, [R1+0x2a] ;  /* 0x00002a0001107983 */ /* 0x000f680000300600 */
[----:B------:R0:W-:Y:S04]  /*7f80*/  STS.U16 [R6+UR4+0x7400], R5 ;  /* 0x0074000506007988 */ /* 0x0001e80008000404 */
[----:B------:R-:W5:Y:S04]  /*7f90*/  LDL.LU.S16 R15, [R1+0x26] ;  /* 0x00002600010f7983 */ /* 0x000f680000300600 */
[----:B------:R-:W5:Y:S01]  /*7fa0*/  LDL.LU.S16 R14, [R1+0x22] ;  /* 0x00002200010e7983 */ /* 0x000f620000300600 */
[----:B0-----:R-:W-:-:S03]  /*7fb0*/  PRMT R5, R13, 0x7610, R5 ;  /* 0x000076100d057816 */ /* 0x001fc60000000005 */
[----:B------:R0:W-:Y:S04]  /*7fc0*/  STS.U16 [R6+UR4+0x8400], R0 ;  /* 0x0084000006007988 */ /* 0x0001e80008000404 */
[----:B------:R-:W5:Y:S04]  /*7fd0*/  LDL.LU.S16 R13, [R1+0x1e] ;  /* 0x00001e00010d7983 */ /* 0x000f680000300600 */
[----:B------:R2:W-:Y:S04]  /*7fe0*/  STS.U16 [R6+UR4+0x9400], R2 ;  /* 0x0094000206007988 */ /* 0x0005e80008000404 */
[----:B------:R3:W-:Y:S04]  /*7ff0*/  STS.U16 [R6+UR4+0xa400], R3 ;  /* 0x00a4000306007988 */ /* 0x0007e80008000404 */
[----:B------:R4:W-:Y:S04]  /*8000*/  STS.U16 [R6+UR4+0xb400], R4 ;  /* 0x00b4000406007988 */ /* 0x0009e80008000404 */
[----:B------:R5:W-:Y:S01]  /*8010*/  STS.U16 [R6+UR4+0xc400], R5 ;  /* 0x00c4000506007988 */ /* 0x000be20008000404 */
[----:B0-----:R-:W-:-:S03]  /*8020*/  PRMT R0, R12, 0x7610, R0 ;  /* 0x000076100c007816 */ /* 0x001fc60000000000 */
[----:B------:R-:W5:Y:S04]  /*8030*/  LDL.LU.S16 R12, [R1+0x1a] ;  /* 0x00001a00010c7983 */ /* 0x000f680000300600 */
[----:B------:R0:W-:Y:S01]  /*8040*/  STS.U16 [R6+UR4+0xd400], R0 ;  /* 0x00d4000006007988 */ /* 0x0001e20008000404 */
[----:B--2---:R-:W-:-:S03]  /*8050*/  PRMT R2, R11, 0x7610, R2 ;  /* 0x000076100b027816 */ /* 0x004fc60000000002 */
[----:B------:R-:W2:Y:S01]  /*8060*/  LDL.LU.S16 R11, [R1+0x16] ;  /* 0x00001600010b7983 */ /* 0x000ea20000300600 */
[----:B---3--:R-:W-:-:S03]  /*8070*/  PRMT R3, R10, 0x7610, R3 ;  /* 0x000076100a037816 */ /* 0x008fc60000000003 */
[----:B------:R-:W3:Y:S01]  /*8080*/  LDL.LU.S16 R10, [R1+0x12] ;  /* 0x00001200010a7983 */ /* 0x000ee20000300600 */
[----:B----4-:R-:W-:-:S03]  /*8090*/  PRMT R4, R9, 0x7610, R4 ;  /* 0x0000761009047816 */ /* 0x010fc60000000004 */
[----:B------:R-:W4:Y:S01]  /*80a0*/  LDL.LU.S16 R9, [R1+0xa] ;  /* 0x00000a0001097983 */ /* 0x000f220000300600 */
[----:B-----5:R-:W-:-:S03]  /*80b0*/  PRMT R5, R8, 0x7610, R5 ;  /* 0x0000761008057816 */ /* 0x020fc60000000005 */
[----:B------:R-:W5:Y:S01]  /*80c0*/  LDL.LU.S16 R8, [R1+0x6] ;  /* 0x0000060001087983 */ /* 0x000f620000300600 */
[----:B0-----:R-:W-:-:S03]  /*80d0*/  PRMT R0, R7, 0x7610, R0 ;  /* 0x0000761007007816 */ /* 0x001fc60000000000 */
[----:B------:R-:W5:Y:S04]  /*80e0*/  LDL.LU.S16 R7, [R1+0x2] ;  /* 0x0000020001077983 */ /* 0x000f680000300600 */
[----:B------:R0:W-:Y:S04]  /*80f0*/  STS.U16 [R6+UR4+0xe400], R2 ;  /* 0x00e4000206007988 */ /* 0x0001e80008000404 */
[----:B------:R1:W-:Y:S04]  /*8100*/  STS.U16 [R6+UR4+0xf400], R3 ;  /* 0x00f4000306007988 */ /* 0x0003e80008000404 */
[----:B------:R1:W-:Y:S01]  /*8110*/  STS.U16 [R6+UR4+0x10400], R4 ;  /* 0x0104000406007988 */ /* 0x0003e20008000404 */
[----:B0-----:R-:W-:-:S03]  /*8120*/  PRMT R2, R22, 0x7610, R2 ;  /* 0x0000761016027816 */ /* 0x001fc60000000002 */
[----:B------:R0:W-:Y:S01]  /*8130*/  STS.U16 [R6+UR4+0x11400], R5 ;  /* 0x0114000506007988 */ /* 0x0001e20008000404 */
[----:B-1----:R-:W-:-:S03]  /*8140*/  PRMT R3, R21, 0x7610, R3 ;  /* 0x0000761015037816 */ /* 0x002fc60000000003 */
[----:B------:R1:W-:Y:S01]  /*8150*/  STS.U16 [R6+UR4+0x12400], R0 ;  /* 0x0124000006007988 */ /* 0x0003e20008000404 */
[----:B------:R-:W-:-:S03]  /*8160*/  PRMT R4, R20, 0x7610, R4 ;  /* 0x0000761014047816 */ /* 0x000fc60000000004 */
        /* <DEDUP_REMOVED lines=14> */
[----:B------:R3:W-:Y:S04]  /*8250*/  STS.U16 [R6+UR4+0x1a400], R4 ;  /* 0x01a4000406007988 */ /* 0x0007e80008000404 */
[----:B------:R-:W5:Y:S04]  /*8260*/  LDL.LU R22, [R1+0xefc] ;  /* 0x000efc0001167983 */ /* 0x000f680000300800 */
[----:B------:R4:W-:Y:S04]  /*8270*/  STS.U16 [R6+UR4+0x1b400], R5 ;  /* 0x01b4000506007988 */ /* 0x0009e80008000404 */
[----:B------:R-:W5:Y:S04]  /*8280*/  LDL.LU R21, [R1+0xef8] ;  /* 0x000ef80001157983 */ /* 0x000f680000300800 */
[----:B------:R5:W-:Y:S04]  /*8290*/  STS.U16 [R6+UR4+0x1c400], R0 ;  /* 0x01c4000006007988 */ /* 0x000be80008000404 */
[----:B------:R-:W5:Y:S04]  /*82a0*/  LDL.LU R20, [R1+0xef4] ;  /* 0x000ef40001147983 */ /* 0x000f680000300800 */
[----:B------:R-:W5:Y:S01]  /*82b0*/  LDL.LU R19, [R1+0xef0] ;  /* 0x000ef00001137983 */ /* 0x000f620000300800 */
[----:B-1----:R-:W-:-:S03]  /*82c0*/  PRMT R2, R12, 0x7610, R2 ;  /* 0x000076100c027816 */ /* 0x002fc60000000002 */
[----:B------:R-:W5:Y:S04]  /*82d0*/  LDL.LU R18, [R1+0xeec] ;  /* 0x000eec0001127983 */ /* 0x000f680000300800 */
[----:B------:R-:W-:Y:S04]  /*82e0*/  STS.U16 [R6+UR4+0x1d400], R2 ;  /* 0x01d4000206007988 */ /* 0x000fe80008000404 */
[----:B------:R-:W5:Y:S04]  /*82f0*/  LDL.LU R17, [R1+0xee8] ;  /* 0x000ee80001117983 */ /* 0x000f680000300800 */
[----:B------:R-:W5:Y:S04]  /*8300*/  LDL.LU R16, [R1+0xee4] ;  /* 0x000ee40001107983 */ /* 0x000f680000300800 */
[----:B------:R-:W5:Y:S04]  /*8310*/  LDL.LU R15, [R1+0xee0] ;  /* 0x000ee000010f7983 */ /* 0x000f680000300800 */
[----:B------:R-:W5:Y:S04]  /*8320*/  LDL.LU R14, [R1+0xedc] ;  /* 0x000edc00010e7983 */ /* 0x000f680000300800 */
[----:B------:R-:W5:Y:S04]  /*8330*/  LDL.LU R13, [R1+0xed8] ;  /* 0x000ed800010d7983 */ /* 0x000f680000300800 */
[----:B------:R-:W5:Y:S01]  /*8340*/  LDL.LU R12, [R1+0xed4] ;  /* 0x000ed400010c7983 */ /* 0x000f620000300800 */
[----:B--2---:R-:W-:-:S03]  /*8350*/  PRMT R3, R11, 0x7610, R3 ;  /* 0x000076100b037816 */ /* 0x004fc60000000003 */
[----:B------:R-:W2:Y:S01]  /*8360*/  LDL.LU R11, [R1+0xed0] ;  /* 0x000ed000010b7983 */ /* 0x000ea20000300800 */
[----:B---3--:R-:W-:-:S03]  /*8370*/  PRMT R4, R10, 0x7610, R4 ;  /* 0x000076100a047816 */ /* 0x008fc60000000004 */
[----:B------:R0:W-:Y:S01]  /*8380*/  STS.U16 [R6+UR4+0x1e400], R3 ;  /* 0x01e4000306007988 */ /* 0x0001e20008000404 */
[----:B----4-:R-:W-:-:S03]  /*8390*/  PRMT R5, R9, 0x7610, R5 ;  /* 0x0000761009057816 */ /* 0x010fc60000000005 */
[----:B------:R-:W-:Y:S04]  /*83a0*/  STS.U16 [R6+UR4+0x1f400], R4 ;  /* 0x01f4000406007988 */ /* 0x000fe80008000404 */
[----:B------:R1:W-:Y:S04]  /*83b0*/  STS.U16 [R6+UR4+0x20400], R5 ;  /* 0x0204000506007988 */ /* 0x0003e80008000404 */
[----:B------:R-:W3:Y:S04]  /*83c0*/  LDL.LU R10, [R1+0xecc] ;  /* 0x000ecc00010a7983 */ /* 0x000ee80000300800 */
[----:B------:R-:W4:Y:S01]  /*83d0*/  LDL.LU R9, [R1+0xec8] ;  /* 0x000ec80001097983 */ /* 0x000f220000300800 */
[----:B-----5:R-:W-:-:S03]  /*83e0*/  PRMT R0, R8, 0x7610, R0 ;  /* 0x0000761008007816 */ /* 0x020fc60000000000 */
[----:B------:R-:W5:Y:S01]  /*83f0*/  LDL.LU R8, [R1+0xec4] ;  /* 0x000ec40001087983 */ /* 0x000f620000300800 */
[----:B0-----:R-:W-:-:S03]  /*8400*/  PRMT R3, R0, 0x7632, R3 ;  /* 0x0000763200037816 */ /* 0x001fc60000000003 */
[----:B------:R-:W-:Y:S01]  /*8410*/  STS.U16 [R6+UR4+0x21400], R0 ;  /* 0x0214000006007988 */ /* 0x000fe20008000404 */
[----:B-1----:R-:W-:Y:S02]  /*8420*/  PRMT R5, R3, 0x7632, R5 ;  /* 0x0000763203057816 */ /* 0x002fe40000000005 */
[----:B------:R-:W-:Y:S02]  /*8430*/  PRMT R2, R7, 0x7610, R2 ;  /* 0x0000761007027816 */ /* 0x000fe40000000002 */
[----:B------:R-:W2:Y:S02]  /*8440*/  LDL.LU R7, [R1+0xec0] ;  /* 0x000ec00001077983 */ /* 0x000ea40000300800 */
[----:B------:R-:W-:Y:S02]  /*8450*/  PRMT R4, R2, 0x7632, R4 ;  /* 0x0000763202047816 */ /* 0x000fe40000000004 */
[----:B------:R-:W-:Y:S04]  /*8460*/  STS.U16 [R6+UR4+0x22400], R2 ;  /* 0x0224000206007988 */ /* 0x000fe80008000404 */
[----:B------:R-:W-:Y:S04]  /*8470*/  STS.U16 [R6+UR4+0x23400], R3 ;  /* 0x0234000306007988 */ /* 0x000fe80008000404 */
[----:B------:R-:W-:Y:S04]  /*8480*/  STS.U16 [R6+UR4+0x24400], R4 ;  /* 0x0244000406007988 */ /* 0x000fe80008000404 */
[----:B------:R0:W-:Y:S04]  /*8490*/  STS.U16 [R6+UR4+0x25400], R5 ;  /* 0x0254000506007988 */ /* 0x0001e80008000404 */
[----:B0-----:R-:W3:Y:S01]  /*84a0*/  LDL.LU R6, [R1+0xebc] ;  /* 0x000ebc0001067983 */ /* 0x001ee20000300800 */
[----:B------:R-:W-:-:S02]  /*84b0*/  PRMT R0, R4, 0x7632, R0 ;  /* 0x0000763204007816 */ /* 0x000fc40000000000 */
[----:B--2---:R-:W-:Y:S01]  /*84c0*/  PRMT R4, R7, 0x7632, R4 ;  /* 0x0000763207047816 */ /* 0x004fe20000000004 */
[----:B---3--:R-:W-:Y:S04]  /*84d0*/  STL [R1+0xdb0], R6 ;  /* 0x000db00601007387 */ /* 0x008fe80000100800 */
[----:B------:R-:W-:Y:S04]  /*84e0*/  STL [R1+0xdf4], R6 ;  /* 0x000df40601007387 */ /* 0x000fe80000100800 */
[----:B------:R-:W-:Y:S04]  /*84f0*/  STL [R1+0xdf8], R6 ;  /* 0x000df80601007387 */ /* 0x000fe80000100800 */
[----:B------:R-:W-:Y:S04]  /*8500*/  STL [R1+0xe4c], R6 ;  /* 0x000e4c0601007387 */ /* 0x000fe80000100800 */
[----:B------:R-:W-:Y:S04]  /*8510*/  STL [R1+0xe68], R6 ;  /* 0x000e680601007387 */ /* 0x000fe80000100800 */
[----:B------:R-:W-:Y:S04]  /*8520*/  STL [R1+0xea4], R6 ;  /* 0x000ea40601007387 */ /* 0x000fe80000100800 */
[----:B------:R-:W-:Y:S04]  /*8530*/  STL [R1+0xdbc], R7 ;  /* 0x000dbc0701007387 */ /* 0x000fe80000100800 */
[----:B------:R-:W-:Y:S04]  /*8540*/  STL [R1+0xe30], R7 ;  /* 0x000e300701007387 */ /* 0x000fe80000100800 */
[----:B------:R-:W-:Y:S04]  /*8550*/  STL [R1+0xe48], R7 ;  /* 0x000e480701007387 */ /* 0x000fe80000100800 */
[----:B------:R0:W-:Y:S04]  /*8560*/  STL [R1+0xe84], R7 ;  /* 0x000e840701007387 */ /* 0x0001e80000100800 */
[----:B0-----:R-:W2:Y:S04]  /*8570*/  LDL.LU R7, [R1+0x11c] ;  /* 0x00011c0001077983 */ /* 0x001ea80000300800 */
[----:B--2---:R-:W-:Y:S04]  /*8580*/  STL [R1+0xe88], R7 ;  /* 0x000e880701007387 */ /* 0x004fe80000100800 */
[----:B------:R0:W-:Y:S04]  /*8590*/  STL [R1+0xe98], R7 ;  /* 0x000e980701007387 */ /* 0x0001e80000100800 */
[----:B0-----:R-:W2:Y:S01]  /*85a0*/  LDL.LU R7, [R1+0x16c] ;  /* 0x00016c0001077983 */ /* 0x001ea20000300800 */
[----:B------:R-:W-:-:S02]  /*85b0*/  PRMT R2, R5, 0x7632, R2 ;  /* 0x0000763205027816 */ /* 0x000fc40000000002 */
[----:B-----5:R-:W-:Y:S01]  /*85c0*/  PRMT R5, R8, 0x7632, R5 ;  /* 0x0000763208057816 */ /* 0x020fe20000000005 */
[----:B--2---:R-:W-:Y:S04]  /*85d0*/  STL [R1+0xe9c], R7 ;  /* 0x000e9c0701007387 */ /* 0x004fe80000100800 */
[----:B------:R-:W-:Y:S04]  /*85e0*/  STL [R1+0xdc0], R8 ;  /* 0x000dc00801007387 */ /* 0x000fe80000100800 */
[----:B------:R-:W-:Y:S04]  /*85f0*/  STL [R1+0xdd0], R8 ;  /* 0x000dd00801007387 */ /* 0x000fe80000100800 */
[----:B------:R-:W-:Y:S04]  /*8600*/  STL [R1+0xe10], R8 ;  /* 0x000e100801007387 */ /* 0x000fe80000100800 */
[----:B------:R-:W-:Y:S04]  /*8610*/  STL [R1+0xe54], R8 ;  /* 0x000e540801007387 */ /* 0x000fe80000100800 */
[----:B------:R-:W-:Y:S04]  /*8620*/  STL [R1+0xea0], R8 ;  /* 0x000ea00801007387 */ /* 0x000fe80000100800 */
[----:B------:R0:W-:Y:S04]  /*8630*/  STL [R1+0xeb4], R8 ;  /* 0x000eb40801007387 */ /* 0x0001e80000100800 */
[----:B0-----:R-:W2:Y:S01]  /*8640*/  LDL.LU R8, [R1+0x9c] ;  /* 0x00009c0001087983 */ /* 0x001ea20000300800 */
[----:B------:R-:W-:-:S02]  /*8650*/  PRMT R3, R6, 0x7632, R3 ;  /* 0x0000763206037816 */ /* 0x000fc40000000003 */
[----:B------:R-:W-:-:S05]  /*8660*/  LOP3.LUT R6, R29, 0x20, RZ, 0x3c, !PT ;  /* 0x000000201d067812 */ /* 0x000fca00078e3cff */
[----:B------:R-:W-:Y:S04]  /*8670*/  STS.U16 [R6+UR4+0x26400], R0 ;  /* 0x0264000006007988 */ /* 0x000fe80008000404 */
[----:B------:R-:W-:Y:S04]  /*8680*/  STS.U16 [R6+UR4+0x27400], R2 ;  /* 0x0274000206007988 */ /* 0x000fe80008000404 */
[----:B------:R-:W-:Y:S04]  /*8690*/  STS.U16 [R6+UR4+0x28400], R3 ;  /* 0x0284000306007988 */ /* 0x000fe80008000404 */
[----:B------:R-:W-:Y:S04]  /*86a0*/  STS.U16 [R6+UR4+0x29400], R4 ;  /* 0x0294000406007988 */ /* 0x000fe80008000404 */
[----:B------:R-:W-:Y:S04]  /*86b0*/  STS.U16 [R6+UR4+0x2a400], R5 ;  /* 0x02a4000506007988 */ /* 0x000fe80008000404 */
[----:B--2---:R0:W-:Y:S04]  /*86c0*/  STL [R1+0xeb8], R8 ;  /* 0x000eb80801007387 */ /* 0x0041e80000100800 */
[----:B0-----:R-:W2:Y:S04]  /*86d0*/  LDL.LU R8, [R1+0x98] ;  /* 0x0000980001087983 */ /* 0x001ea80000300800 */
[----:B------:R-:W3:Y:S04]  /*86e0*/  LDL.LU R6, [R1+0xa0] ;  /* 0x0000a00001067983 */ /* 0x000ee80000300800 */
[----:B---3--:R-:W-:Y:S04]  /*86f0*/  STL [R1+0xea8], R6 ;  /* 0x000ea80601007387 */ /* 0x008fe80000100800 */
[----:B------:R-:W3:Y:S04]  /*8700*/  LDL.LU R7, [R1+0x114] ;  /* 0x0001140001077983 */ /* 0x000ee80000300800 */
[----:B---3--:R0:W-:Y:S04]  /*8710*/  STL [R1+0xeac], R7 ;  /* 0x000eac0701007387 */ /* 0x0081e80000100800 */
[----:B0-----:R-:W3:Y:S01]  /*8720*/  LDL.LU.S16 R7, [R1+0x3a] ;  /* 0x00003a0001077983 */ /* 0x001ee20000300600 */
[----:B----4-:R-:W-:-:S03]  /*8730*/  PRMT R0, R9, 0x7632, R0 ;  /* 0x0000763209007816 */ /* 0x010fc60000000000 */
[----:B---3--:R-:W-:Y:S04]  /*8740*/  STL [R1+0xeb0], R7 ;  /* 0x000eb00701007387 */ /* 0x008fe80000100800 */
[----:B------:R-:W-:Y:S04]  /*8750*/  STL [R1+0xdc4], R9 ;  /* 0x000dc40901007387 */ /* 0x000fe80000100800 */
[----:B------:R-:W-:Y:S04]  /*8760*/  STL [R1+0xdcc], R9 ;  /* 0x000dcc0901007387 */ /* 0x000fe80000100800 */
[----:B------:R-:W-:Y:S04]  /*8770*/  STL [R1+0xdd4], R9 ;  /* 0x000dd40901007387 */ /* 0x000fe80000100800 */
[----:B------:R-:W-:Y:S04]  /*8780*/  STL [R1+0xddc], R9 ;  /* 0x000ddc0901007387 */ /* 0x000fe80000100800 */
[----:B------:R-:W-:Y:S04]  /*8790*/  STL [R1+0xdf0], R9 ;  /* 0x000df00901007387 */ /* 0x000fe80000100800 */
[----:B------:R-:W-:Y:S04]  /*87a0*/  STL [R1+0xe2c], R9 ;  /* 0x000e2c0901007387 */ /* 0x000fe80000100800 */
[----:B------:R0:W-:Y:S04]  /*87b0*/  STL [R1+0xe70], R9 ;  /* 0x000e700901007387 */ /* 0x0001e80000100800 */
[----:B0-----:R-:W3:Y:S04]  /*87c0*/  LDL.LU R9, [R1+0x134] ;  /* 0x0001340001097983 */ /* 0x001ee80000300800 */
[----:B---3--:R-:W-:Y:S04]  /*87d0*/  STL [R1+0xe74], R9 ;  /* 0x000e740901007387 */ /* 0x008fe80000100800 */
[----:B------:R-:W-:Y:S04]  /*87e0*/  STL [R1+0xe7c], R9 ;  /* 0x000e7c0901007387 */ /* 0x000fe80000100800 */
[----:B------:R0:W-:Y:S04]  /*87f0*/  STL [R1+0xe90], R9 ;  /* 0x000e900901007387 */ /* 0x0001e80000100800 */
[----:B0-----:R-:W3:Y:S01]  /*8800*/  LDL.LU R9, [R1+0x110] ;  /* 0x0001100001097983 */ /* 0x001ee20000300800 */
[----:B------:R-:W-:-:S03]  /*8810*/  PRMT R3, R11, 0x7632, R3 ;  /* 0x000076320b037816 */ /* 0x000fc60000000003 */
[----:B---3--:R-:W-:Y:S04]  /*8820*/  STL [R1+0xe94], R9 ;  /* 0x000e940901007387 */ /* 0x008fe80000100800 */
[----:B------:R-:W-:Y:S04]  /*8830*/  STL [R1+0xe00], R10 ;  /* 0x000e000a01007387 */ /* 0x000fe80000100800 */
[----:B------:R-:W-:Y:S04]  /*8840*/  STL [R1+0xe5c], R10 ;  /* 0x000e5c0a01007387 */ /* 0x000fe80000100800 */
[----:B------:R-:W-:Y:S04]  /*8850*/  STL [R1+0xdd8], R11 ;  /* 0x000dd80b01007387 */ /* 0x000fe80000100800 */
[----:B------:R-:W-:Y:S04]  /*8860*/  STL [R1+0xe24], R11 ;  /* 0x000e240b01007387 */ /* 0x000fe80000100800 */
[----:B------:R-:W-:Y:S04]  /*8870*/  STL [R1+0xe38], R11 ;  /* 0x000e380b01007387 */ /* 0x000fe80000100800 */
[----:B------:R0:W-:Y:S04]  /*8880*/  STL [R1+0xe78], R11 ;  /* 0x000e780b01007387 */ /* 0x0001e80000100800 */
[----:B0-----:R-:W3:Y:S01]  /*8890*/  LDL.LU R11, [R1+0x150] ;  /* 0x00015000010b7983 */ /* 0x001ee20000300800 */
[----:B------:R-:W-:-:S02]  /*88a0*/  PRMT R2, R10, 0x7632, R2 ;  /* 0x000076320a027816 */ /* 0x000fc40000000002 */
[----:B------:R-:W-:Y:S02]  /*88b0*/  LOP3.LUT R10, R29, 0x20, RZ, 0x3c, !PT ;  /* 0x000000201d0a7812 */ /* 0x000fe400078e3cff */
[----:B------:R-:W-:Y:S02]  /*88c0*/  PRMT R4, R12, 0x7632, R4 ;  /* 0x000076320c047816 */ /* 0x000fe40000000004 */
[----:B------:R-:W-:Y:S01]  /*88d0*/  PRMT R5, R13, 0x7632, R5 ;  /* 0x000076320d057816 */ /* 0x000fe20000000005 */
[----:B------:R0:W-:Y:S04]  /*88e0*/  STS.U16 [R10+UR4+0x2b400], R0 ;  /* 0x02b400000a007988 */ /* 0x0001e80008000404 */
[----:B------:R1:W-:Y:S04]  /*88f0*/  STS.U16 [R10+UR4+0x2c400], R2 ;  /* 0x02c400020a007988 */ /* 0x0003e80008000404 */
[----:B------:R4:W-:Y:S01]  /*8900*/  STS.U16 [R10+UR4+0x2d400], R3 ;  /* 0x02d400030a007988 */ /* 0x0009e20008000404 */
[----:B0-----:R-:W-:-:S03]  /*8910*/  PRMT R0, R14, 0x7632, R0 ;  /* 0x000076320e007816 */ /* 0x001fc60000000000 */
[----:B------:R0:W-:Y:S01]  /*8920*/  STS.U16 [R10+UR4+0x2e400], R4 ;  /* 0x02e400040a007988 */ /* 0x0001e20008000404 */
[----:B-1----:R-:W-:-:S03]  /*8930*/  PRMT R2, R15, 0x7632, R2 ;  /* 0x000076320f027816 */ /* 0x002fc60000000002 */
[----:B------:R1:W-:Y:S01]  /*8940*/  STS.U16 [R10+UR4+0x2f400], R5 ;  /* 0x02f400050a007988 */ /* 0x0003e20008000404 */
[----:B----4-:R-:W-:-:S03]  /*8950*/  PRMT R3, R16, 0x7632, R3 ;  /* 0x0000763210037816 */ /* 0x010fc60000000003 */
        /* <DEDUP_REMOVED lines=8> */
[----:B------:R-:W-:Y:S01]  /*89e0*/  STS.U16 [R10+UR4+0x34400], R5 ;  /* 0x034400050a007988 */ /* 0x000fe20008000404 */
[----:B-1----:R-:W-:-:S03]  /*89f0*/  PRMT R3, R21, 0x7632, R3 ;  /* 0x0000763215037816 */ /* 0x002fc60000000003 */
[----:B------:R-:W-:Y:S01]  /*8a00*/  STS.U16 [R10+UR4+0x35400], R0 ;  /* 0x035400000a007988 */ /* 0x000fe20008000404 */
[----:B----4-:R-:W-:-:S03]  /*8a10*/  PRMT R4, R22, 0x7632, R4 ;  /* 0x0000763216047816 */ /* 0x010fc60000000004 */
[----:B------:R-:W-:Y:S04]  /*8a20*/  STS.U16 [R10+UR4+0x36400], R2 ;  /* 0x036400020a007988 */ /* 0x000fe80008000404 */
[----:B------:R-:W-:Y:S04]  /*8a30*/  STS.U16 [R10+UR4+0x37400], R3 ;  /* 0x037400030a007988 */ /* 0x000fe80008000404 */
[----:B------:R0:W-:Y:S02]  /*8a40*/  STS.U16 [R10+UR4+0x38400], R4 ;  /* 0x038400040a007988 */ /* 0x0001e40008000404 */
[----:B0-----:R-:W-:-:S02]  /*8a50*/  PRMT R4, R27, 0x7632, R4 ;  /* 0x000076321b047816 */ /* 0x001fc40000000004 */
[----:B--2---:R-:W-:Y:S01]  /*8a60*/  F2FP.F16.E4M3.UNPACK_B R27, R8 ;  /* 0x00000008ff1b723e */ /* 0x004fe200020006ff */
        /* <DEDUP_REMOVED lines=32> */
[----:B------:R-:W2:Y:S04]  /*8c70*/  LDL.LU R8, [R1+0xeb8] ;  /* 0x000eb80001087983 */ /* 0x000ea80000300800 */
[----:B------:R-:W-:Y:S01]  /*8c80*/  STL [R1+0x90], R27 ;  /* 0x0000901b01007387 */ /* 0x000fe20000100800 */
[----:B--2---:R-:W-:-:S03]  /*8c90*/  F2FP.F16.E4M3.UNPACK_B R7, R8 ;  /* 0x00000008ff07723e */ /* 0x004fc600020006ff */
[----:B------:R-:W2:Y:S04]  /*8ca0*/  LDL.LU R8, [R1+0xeb4] ;  /* 0x000eb40001087983 */ /* 0x000ea80000300800 */
[----:B------:R0:W-:Y:S01]  /*8cb0*/  STL [R1+0x8c], R7 ;  /* 0x00008c0701007387 */ /* 0x0001e20000100800 */
[----:B------:R-:W-:Y:S02]  /*8cc0*/  PRMT R5, R23, 0x7632, R5 ;  /* 0x0000763217057816 */ /* 0x000fe40000000005 */
[----:B--2---:R-:W-:Y:S02]  /*8cd0*/  PRMT R8, R7, 0x7610, R8 ;  /* 0x0000761007087816 */ /* 0x004fe40000000008 */
[----:B0-----:R-:W2:Y:S01]  /*8ce0*/  LDL.LU R7, [R1+0xeb0] ;  /* 0x000eb00001077983 */ /* 0x001ea20000300800 */
[----:B------:R-:W-:-:S02]  /*8cf0*/  PRMT R0, R24, 0x7632, R0 ;  /* 0x0000763218007816 */ /* 0x000fc40000000000 */
[----:B------:R-:W-:Y:S02]  /*8d00*/  PRMT R2, R25, 0x7632, R2 ;  /* 0x0000763219027816 */ /* 0x000fe40000000002 */
[----:B------:R-:W-:Y:S01]  /*8d10*/  PRMT R6, R27, 0x7610, R6 ;  /* 0x000076101b067816 */ /* 0x000fe20000000006 */
[----:B------:R-:W-:Y:S04]  /*8d20*/  STS.U16 [R10+UR4+0x39400], R5 ;  /* 0x039400050a007988 */ /* 0x000fe80008000404 */
[----:B------:R-:W-:Y:S04]  /*8d30*/  STS.U16 [R10+UR4+0x3a400], R0 ;  /* 0x03a400000a007988 */ /* 0x000fe80008000404 */
[----:B------:R0:W-:Y:S02]  /*8d40*/  STS.U16 [R10+UR4+0x3b400], R2 ;  /* 0x03b400020a007988 */ /* 0x0001e40008000404 */
[----:B0-----:R-:W-:-:S02]  /*8d50*/  PRMT R2, R6, 0x7610, R2 ;  /* 0x0000761006027816 */ /* 0x001fc40000000002 */
[----:B--2---:R-:W-:Y:S02]  /*8d60*/  PRMT R0, R7, 0x7610, R0 ;  /* 0x0000761007007816 */ /* 0x004fe40000000000 */
[----:B------:R-:W2:Y:S04]  /*8d70*/  LDL.LU R7, [R1+0xeac] ;  /* 0x000eac0001077983 */ /* 0x000ea80000300800 */
[----:B------:R-:W3:Y:S01]  /*8d80*/  LDL.LU R6, [R1+0xea8] ;  /* 0x000ea80001067983 */ /* 0x000ee20000300800 */
[----:B------:R-:W-:Y:S02]  /*8d90*/  PRMT R3, R26, 0x7632, R3 ;  /* 0x000076321a037816 */ /* 0x000fe40000000003 */
[----:B---3--:R-:W-:Y:S02]  /*8da0*/  F2FP.F16.E4M3.UNPACK_B R12, R6 ;  /* 0x00000006ff0c723e */ /* 0x008fe400020006ff */
[----:B------:R-:W3:Y:S04]  /*8db0*/  LDL.LU R6, [R1+0xea4] ;  /* 0x000ea40001067983 */ /* 0x000ee80000300800 */
[----:B------:R0:W-:Y:S04]  /*8dc0*/  STS.U16 [R10+UR4+0x3c400], R3 ;  /* 0x03c400030a007988 */ /* 0x0001e80008000404 */
[----:B------:R1:W-:Y:S01]  /*8dd0*/  STL [R1+0x88], R12 ;  /* 0x0000880c01007387 */ /* 0x0003e20000100800 */
[----:B0-----:R-:W-:-:S02]  /*8de0*/  PRMT R3, R8, 0x7610, R3 ;  /* 0x0000761008037816 */ /* 0x001fc40000000003 */
[----:B--2---:R-:W-:Y:S02]  /*8df0*/  F2FP.F16.E4M3.UNPACK_B R14, R7 ;  /* 0x00000007ff0e723e */ /* 0x004fe400020006ff */
[----:B---3--:R-:W-:Y:S02]  /*8e00*/  PRMT R6, R12, 0x7610, R6 ;  /* 0x000076100c067816 */ /* 0x008fe40000000006 */
[----:B-1----:R-:W2:Y:S04]  /*8e10*/  LDL.LU R12, [R1+0x168] ;  /* 0x00016800010c7983 */ /* 0x002ea80000300800 */
[----:B------:R-:W3:Y:S04]  /*8e20*/  LDL.LU R8, [R1+0xea0] ;  /* 0x000ea00001087983 */ /* 0x000ee80000300800 */
[----:B------:R-:W4:Y:S01]  /*8e30*/  LDL.LU R7, [R1+0xe9c] ;  /* 0x000e9c0001077983 */ /* 0x000f220000300800 */
[----:B------:R-:W-:-:S02]  /*8e40*/  PRMT R5, R28, 0x7632, R5 ;  /* 0x000076321c057816 */ /* 0x000fc40000000005 */
[----:B------:R-:W-:Y:S01]  /*8e50*/  LOP3.LUT R27, R29, 0x40, RZ, 0x3c, !PT ;  /* 0x000000401d1b7812 */ /* 0x000fe200078e3cff */
[----:B------:R-:W-:Y:S04]  /*8e60*/  STS.U16 [R10+UR4+0x3d400], R4 ;  /* 0x03d400040a007988 */ /* 0x000fe80008000404 */
[----:B------:R-:W-:Y:S04]  /*8e70*/  STS.U16 [R10+UR4+0x3e400], R5 ;  /* 0x03e400050a007988 */ /* 0x000fe80008000404 */
[----:B------:R0:W-:Y:S04]  /*8e80*/  STS.U16 [R10+UR4+0x3f400], R0 ;  /* 0x03f400000a007988 */ /* 0x0001e80008000404 */
[----:B------:R-:W-:Y:S04]  /*8e90*/  STL [R1+0x84], R14 ;  /* 0x0000840e01007387 */ /* 0x000fe80000100800 */
[----:B------:R1:W-:Y:S01]  /*8ea0*/  STS.U16 [R27+UR4+0x800], R2 ;  /* 0x000800021b007988 */ /* 0x0003e20008000404 */
[----:B0-----:R-:W-:-:S03]  /*8eb0*/  PRMT R0, R6, 0x7610, R0 ;  /* 0x0000761006007816 */ /* 0x001fc60000000000 */
[----:B------:R-:W5:Y:S04]  /*8ec0*/  LDL.LU R6, [R1+0x14c] ;  /* 0x00014c0001067983 */ /* 0x000f680000300800 */
[----:B------:R-:W2:Y:S01]  /*8ed0*/  LDL.LU R10, [R1+0x164] ;  /* 0x00016400010a7983 */ /* 0x000ea20000300800 */
[----:B---3--:R-:W-:-:S04]  /*8ee0*/  PRMT R8, R14, 0x7610, R8 ;  /* 0x000076100e087816 */ /* 0x008fc80000000008 */
[----:B-1----:R-:W-:Y:S02]  /*8ef0*/  PRMT R2, R8, 0x7610, R2 ;  /* 0x0000761008027816 */ /* 0x002fe40000000002 */
[----:B------:R-:W3:Y:S01]  /*8f00*/  LDL.LU R8, [R1+0x130] ;  /* 0x0001300001087983 */ /* 0x000ee20000300800 */
[----:B----4-:R-:W-:-:S03]  /*8f10*/  F2FP.F16.E4M3.UNPACK_B R9, R7 ;  /* 0x00000007ff09723e */ /* 0x010fc600020006ff */
[----:B------:R-:W4:Y:S04]  /*8f20*/  LDL.LU R14, [R1+0x12c] ;  /* 0x00012c00010e7983 */ /* 0x000f280000300800 */
[----:B------:R-:W2:Y:S04]  /*8f30*/  LDL.LU R7, [R1+0xe98] ;  /* 0x000e980001077983 */ /* 0x000ea80000300800 */
[----:B------:R0:W-:Y:S01]  /*8f40*/  STL [R1+0x80], R9 ;  /* 0x0000800901007387 */ /* 0x0001e20000100800 */
[----:B--2---:R-:W-:-:S03]  /*8f50*/  PRMT R7, R9, 0x7610, R7 ;  /* 0x0000761009077816 */ /* 0x004fc60000000007 */
[----:B0-----:R-:W2:Y:S02]  /*8f60*/  LDL.LU R9, [R1+0xe94] ;  /* 0x000e940001097983 */ /* 0x001ea40000300800 */
[----:B--2---:R-:W-:Y:S02]  /*8f70*/  F2FP.F16.E4M3.UNPACK_B R11, R9 ;  /* 0x00000009ff0b723e */ /* 0x004fe400020006ff */
[----:B------:R-:W2:Y:S04]  /*8f80*/  LDL.LU R9, [R1+0xe90] ;  /* 0x000e900001097983 */ /* 0x000ea80000300800 */
[----:B------:R0:W-:Y:S04]  /*8f90*/  STS.U16 [R27+UR4+0x2800], R0 ;  /* 0x002800001b007988 */ /* 0x0001e80008000404 */
[----:B------:R1:W-:Y:S01]  /*8fa0*/  STL [R1+0x7c], R11 ;  /* 0x00007c0b01007387 */ /* 0x0003e20000100800 */
[----:B0-----:R-:W-:-:S02]  /*8fb0*/  PRMT R0, R7, 0x7610, R0 ;  /* 0x0000761007007816 */ /* 0x001fc40000000000 */
[----:B--2---:R-:W-:Y:S02]  /*8fc0*/  PRMT R9, R11, 0x7610, R9 ;  /* 0x000076100b097816 */ /* 0x004fe40000000009 */
[----:B-1----:R0:W2:Y:S04]  /*8fd0*/  LDL.LU R11, [R1+0xe8c] ;  /* 0x000e8c00010b7983 */ /* 0x0020a80000300800 */
[----:B------:R-:W2:Y:S02]  /*8fe0*/  LDL.LU R7, [R1+0xe88] ;  /* 0x000e880001077983 */ /* 0x000ea40000300800 */
[----:B--2---:R-:W-:Y:S02]  /*8ff0*/  F2FP.F16.E4M3.UNPACK_B R11, R7 ;  /* 0x00000007ff0b723e */ /* 0x004fe400020006ff */
[----:B------:R-:W2:Y:S04]  /*9000*/  LDL.LU R7, [R1+0xe84] ;  /* 0x000e840001077983 */ /* 0x000ea80000300800 */
[----:B------:R1:W-:Y:S04]  /*9010*/  STS.U16 [R27+UR4+0x3800], R2 ;  /* 0x003800021b007988 */ /* 0x0003e80008000404 */
[----:B------:R0:W-:Y:S01]  /*9020*/  STL [R1+0x78], R11 ;  /* 0x0000780b01007387 */ /* 0x0001e20000100800 */
[----:B-1----:R-:W-:-:S02]  /*9030*/  PRMT R2, R9, 0x7610, R2 ;  /* 0x0000761009027816 */ /* 0x002fc40000000002 */
[----:B--2---:R-:W-:Y:S02]  /*9040*/  PRMT R7, R11, 0x7610, R7 ;  /* 0x000076100b077816 */ /* 0x004fe40000000007 */
[----:B0-----:R-:W2:Y:S04]  /*9050*/  LDL.LU R11, [R1+0xe80] ;  /* 0x000e8000010b7983 */ /* 0x001ea80000300800 */
[----:B------:R0:W2:Y:S02]  /*9060*/  LDL.LU R9, [R1+0xe7c] ;  /* 0x000e7c0001097983 */ /* 0x0000a40000300800 */
[----:B--2---:R-:W-:Y:S02]  /*9070*/  F2FP.F16.E4M3.UNPACK_B R9, R11 ;  /* 0x0000000bff09723e */ /* 0x004fe400020006ff */
[----:B------:R-:W2:Y:S04]  /*9080*/  LDL.LU R11, [R1+0xe78] ;  /* 0x000e7800010b7983 */ /* 0x000ea80000300800 */
[----:B------:R1:W-:Y:S01]  /*9090*/  STL [R1+0x74], R9 ;  /* 0x0000740901007387 */ /* 0x0003e20000100800 */
[----:B--2---:R-:W-:-:S03]  /*90a0*/  PRMT R11, R9, 0x7610, R11 ;  /* 0x00007610090b7816 */ /* 0x004fc6000000000b */
[----:B-1----:R-:W2:Y:S02]  /*90b0*/  LDL.LU R9, [R1+0xe74] ;  /* 0x000e740001097983 */ /* 0x002ea40000300800 */
[----:B--2---:R-:W-:Y:S02]  /*90c0*/  F2FP.F16.E4M3.UNPACK_B R13, R9 ;  /* 0x00000009ff0d723e */ /* 0x004fe400020006ff */
[----:B------:R-:W2:Y:S04]  /*90d0*/  LDL.LU R9, [R1+0xe70] ;  /* 0x000e700001097983 */ /* 0x000ea80000300800 */
[----:B------:R1:W-:Y:S04]  /*90e0*/  STS.U16 [R27+UR4+0x1800], R3 ;  /* 0x001800031b007988 */ /* 0x0003e80008000404 */
[----:B------:R-:W-:Y:S01]  /*90f0*/  STL [R1+0x70], R13 ;  /* 0x0000700d01007387 */ /* 0x000fe20000100800 */
[----:B------:R-:W-:-:S03]  /*9100*/  F2FP.F16.E4M3.UNPACK_B R28, R12 ;  /* 0x0000000cff1c723e */ /* 0x000fc600020006ff */
[----:B------:R0:W-:Y:S01]  /*9110*/  STS.U16 [R27+UR4+0x4800], R0 ;  /* 0x004800001b007988 */ /* 0x0001e20008000404 */
[----:B-1----:R-:W-:-:S03]  /*9120*/  PRMT R3, R7, 0x7610, R3 ;  /* 0x0000761007037816 */ /* 0x002fc60000000003 */
[----:B------:R-:W3:Y:S01]  /*9130*/  LDL.LU R7, [R1+0x160] ;  /* 0x0001600001077983 */ /* 0x000ee20000300800 */
[----:B0-----:R-:W-:Y:S02]  /*9140*/  PRMT R0, R11, 0x7610, R0 ;  /* 0x000076100b007816 */ /* 0x001fe40000000000 */
[----:B--2---:R-:W-:Y:S02]  /*9150*/  PRMT R9, R13, 0x7610, R9 ;  /* 0x000076100d097816 */ /* 0x004fe40000000009 */
[----:B------:R-:W2:Y:S02]  /*9160*/  LDL.LU R13, [R1+0x15c] ;  /* 0x00015c00010d7983 */ /* 0x000ea40000300800 */
[----:B------:R-:W-:Y:S02]  /*9170*/  PRMT R4, R9, 0x7610, R4 ;  /* 0x0000761009047816 */ /* 0x000fe40000000004 */
[----:B------:R-:W2:Y:S04]  /*9180*/  LDL.LU R11, [R1+0x128] ;  /* 0x00012800010b7983 */ /* 0x000ea80000300800 */
[----:B------:R-:W2:Y:S04]  /*9190*/  LDL.LU R9, [R1+0x124] ;  /* 0x0001240001097983 */ /* 0x000ea80000300800 */
[----:B------:R-:W2:Y:S01]  /*91a0*/  LDL.LU R12, [R1+0xe6c] ;  /* 0x000e6c00010c7983 */ /* 0x000ea20000300800 */
[----:B-----5:R-:W-:-:S03]  /*91b0*/  F2FP.F16.E4M3.UNPACK_B R15, R6 ;  /* 0x00000006ff0f723e */ /* 0x020fc600020006ff */
[----:B------:R0:W-:Y:S01]  /*91c0*/  STL [R1+0x6c], R28 ;  /* 0x00006c1c01007387 */ /* 0x0001e20000100800 */
[----:B--2---:R-:W-:-:S03]  /*91d0*/  PRMT R12, R28, 0x7610, R12 ;  /* 0x000076101c0c7816 */ /* 0x004fc6000000000c */
[----:B0-----:R-:W2:Y:S04]  /*91e0*/  LDL.LU R28, [R1+0x148] ;  /* 0x00014800011c7983 */ /* 0x001ea80000300800 */
[----:B------:R-:W5:Y:S04]  /*91f0*/  LDL.LU R6, [R1+0xe68] ;  /* 0x000e680001067983 */ /* 0x000f680000300800 */
[----:B------:R0:W-:Y:S04]  /*9200*/  STS.U16 [R27+UR4+0x7800], R0 ;  /* 0x007800001b007988 */ /* 0x0001e80008000404 */
[----:B------:R1:W-:Y:S01]  /*9210*/  STL [R1+0x68], R15 ;  /* 0x0000680f01007387 */ /* 0x0003e20000100800 */
[----:B0-----:R-:W-:-:S02]  /*9220*/  PRMT R0, R12, 0x7610, R0 ;  /* 0x000076100c007816 */ /* 0x001fc40000000000 */
[----:B-----5:R-:W-:Y:S02]  /*9230*/  PRMT R6, R15, 0x7610, R6 ;  /* 0x000076100f067816 */ /* 0x020fe40000000006 */
[----:B-1----:R0:W5:Y:S04]  /*9240*/  LDL.LU R15, [R1+0xe64] ;  /* 0x000e6400010f7983 */ /* 0x0021680000300800 */
[----:B------:R0:W2:Y:S02]  /*9250*/  LDL.LU R12, [R1+0xe60] ;  /* 0x000e6000010c7983 */ /* 0x0000a40000300800 */
[----:B--2---:R-:W-:Y:S02]  /*9260*/  F2FP.F16.E4M3.UNPACK_B R12, R10 ;  /* 0x0000000aff0c723e */ /* 0x004fe400020006ff */
[----:B------:R-:W2:Y:S04]  /*9270*/  LDL.LU R10, [R1+0xe5c] ;  /* 0x000e5c00010a7983 */ /* 0x000ea80000300800 */
[----:B------:R1:W-:Y:S01]  /*9280*/  STL [R1+0x64], R12 ;  /* 0x0000640c01007387 */ /* 0x0003e20000100800 */
[----:B--2---:R-:W-:-:S03]  /*9290*/  PRMT R10, R12, 0x7610, R10 ;  /* 0x000076100c0a7816 */ /* 0x004fc6000000000a */
[----:B-1----:R0:W3:Y:S02]  /*92a0*/  LDL.LU R12, [R1+0xe58] ;  /* 0x000e5800010c7983 */ /* 0x0020e40000300800 */
[----:B---3--:R-:W-:Y:S02]  /*92b0*/  F2FP.F16.E4M3.UNPACK_B R12, R8 ;  /* 0x00000008ff0c723e */ /* 0x008fe400020006ff */
[----:B------:R-:W2:Y:S04]  /*92c0*/  LDL.LU R8, [R1+0xe54] ;  /* 0x000e540001087983 */ /* 0x000ea80000300800 */
[----:B------:R-:W-:Y:S04]  /*92d0*/  STL [R1+0x60], R12 ;  /* 0x0000600c01007387 */ /* 0x000fe80000100800 */
[----:B------:R1:W-:Y:S02]  /*92e0*/  STS.U16 [R27+UR4+0x5800], R2 ;  /* 0x005800021b007988 */ /* 0x0003e40008000404 */
[----:B-1----:R-:W-:-:S02]  /*92f0*/  PRMT R2, R6, 0x7610, R2 ;  /* 0x0000761006027816 */ /* 0x002fc40000000002 */
[----:B--2---:R-:W-:Y:S02]  /*9300*/  PRMT R8, R12, 0x7610, R8 ;  /* 0x000076100c087816 */ /* 0x004fe40000000008 */
[----:B------:R0:W4:Y:S04]  /*9310*/  LDL.LU R12, [R1+0xe50] ;  /* 0x000e5000010c7983 */ /* 0x0001280000300800 */
[----:B------:R-:W2:Y:S04]  /*9320*/  LDL.LU R6, [R1+0xe4c] ;  /* 0x000e4c0001067983 */ /* 0x000ea80000300800 */
[----:B------:R1:W-:Y:S01]  /*9330*/  STS.U16 [R27+UR4+0x8800], R4 ;  /* 0x008800041b007988 */ /* 0x0003e20008000404 */
[----:B-----5:R-:W-:-:S03]  /*9340*/  F2FP.F16.E4M3.UNPACK_B R15, R7 ;  /* 0x00000007ff0f723e */ /* 0x020fc600020006ff */
[----:B------:R3:W-:Y:S04]  /*9350*/  STS.U16 [R27+UR4+0x6800], R3 ;  /* 0x006800031b007988 */ /* 0x0007e80008000404 */
[----:B------:R5:W-:Y:S01]  /*9360*/  STS.U16 [R27+UR4+0x9800], R0 ;  /* 0x009800001b007988 */ /* 0x000be20008000404 */
[----:B-1----:R-:W-:Y:S02]  /*9370*/  PRMT R4, R8, 0x7610, R4 ;  /* 0x0000761008047816 */ /* 0x002fe40000000004 */
[----:B---3--:R-:W-:Y:S02]  /*9380*/  PRMT R3, R10, 0x7610, R3 ;  /* 0x000076100a037816 */ /* 0x008fe40000000003 */
[----:B----4-:R-:W-:-:S04]  /*9390*/  F2FP.F16.E4M3.UNPACK_B R12, R14 ;  /* 0x0000000eff0c723e */ /* 0x010fc800020006ff */
[----:B--2---:R-:W-:Y:S01]  /*93a0*/  PRMT R6, R12, 0x7610, R6 ;  /* 0x000076100c067816 */ /* 0x004fe20000000006 */
[----:B------:R1:W-:Y:S04]  /*93b0*/  STL [R1+0x5c], R12 ;  /* 0x00005c0c01007387 */ /* 0x0003e80000100800 */
[----:B------:R-:W2:Y:S01]  /*93c0*/  LDL.LU R14, [R1+0x170] ;  /* 0x00017000010e7983 */ /* 0x000ea20000300800 */
[----:B-----5:R-:W-:-:S03]  /*93d0*/  PRMT R0, R6, 0x7610, R0 ;  /* 0x0000761006007816 */ /* 0x020fc60000000000 */
[----:B-1----:R-:W3:Y:S04]  /*93e0*/  LDL.LU R12, [R1+0x144] ;  /* 0x00014400010c7983 */ /* 0x002ee80000300800 */
[----:B------:R-:W4:Y:S04]  /*93f0*/  LDL.LU R8, [R1+0x120] ;  /* 0x0001200001087983 */ /* 0x000f280000300800 */
[----:B------:R-:W5:Y:S04]  /*9400*/  LDL.LU R10, [R1+0x140] ;  /* 0x00014000010a7983 */ /* 0x000f680000300800 */
[----:B------:R-:W2:Y:S04]  /*9410*/  LDL.LU R6, [R1+0x158] ;  /* 0x0001580001067983 */ /* 0x000ea80000300800 */
[----:B------:R-:W2:Y:S04]  /*9420*/  LDL.LU R7, [R1+0xe48] ;  /* 0x000e480001077983 */ /* 0x000ea80000300800 */
[----:B------:R1:W-:Y:S01]  /*9430*/  STL [R1+0x58], R15 ;  /* 0x0000580f01007387 */ /* 0x0003e20000100800 */
[----:B--2---:R-:W-:-:S03]  /*9440*/  PRMT R7, R15, 0x7610, R7 ;  /* 0x000076100f077816 */ /* 0x004fc60000000007 */
[----:B-1----:R0:W2:Y:S02]  /*9450*/  LDL.LU R15, [R1+0xe44] ;  /* 0x000e4400010f7983 */ /* 0x0020a40000300800 */
[----:B--2---:R-:W-:Y:S02]  /*9460*/  F2FP.F16.E4M3.UNPACK_B R15, R13 ;  /* 0x0000000dff0f723e */ /* 0x004fe400020006ff */
[----:B------:R-:W2:Y:S04]  /*9470*/  LDL.LU R13, [R1+0xe40] ;  /* 0x000e4000010d7983 */ /* 0x000ea80000300800 */
[----:B------:R1:W-:Y:S01]  /*9480*/  STL [R1+0x54], R15 ;  /* 0x0000540f01007387 */ /* 0x0003e20000100800 */
[----:B--2---:R-:W-:-:S03]  /*9490*/  PRMT R13, R15, 0x7610, R13 ;  /* 0x000076100f0d7816 */ /* 0x004fc6000000000d */
[----:B-1----:R0:W2:Y:S02]  /*94a0*/  LDL.LU R15, [R1+0xe3c] ;  /* 0x000e3c00010f7983 */ /* 0x0020a40000300800 */
[----:B--2---:R-:W-:Y:S02]  /*94b0*/  F2FP.F16.E4M3.UNPACK_B R15, R11 ;  /* 0x0000000bff0f723e */ /* 0x004fe400020006ff */
[----:B------:R-:W2:Y:S04]  /*94c0*/  LDL.LU R11, [R1+0xe38] ;  /* 0x000e3800010b7983 */ /* 0x000ea80000300800 */
[----:B------:R1:W-:Y:S04]  /*94d0*/  STS.U16 [R27+UR4+0xd800], R0 ;  /* 0x00d800001b007988 */ /* 0x0003e80008000404 */
[----:B------:R0:W-:Y:S01]  /*94e0*/  STL [R1+0x50], R15 ;  /* 0x0000500f01007387 */ /* 0x0001e20000100800 */
[----:B-1----:R-:W-:-:S02]  /*94f0*/  PRMT R0, R7, 0x7610, R0 ;  /* 0x0000761007007816 */ /* 0x002fc40000000000 */
[----:B--2---:R-:W-:Y:S02]  /*9500*/  PRMT R11, R15, 0x7610, R11 ;  /* 0x000076100f0b7816 */ /* 0x004fe4000000000b */
[----:B0-----:R0:W2:Y:S04]  /*9510*/  LDL.LU R15, [R1+0xe34] ;  /* 0x000e3400010f7983 */ /* 0x0010a80000300800 */
[----:B------:R0:W2:Y:S02]  /*9520*/  LDL.LU R7, [R1+0xe30] ;  /* 0x000e300001077983 */ /* 0x0000a40000300800 */
[----:B--2---:R-:W-:Y:S02]  /*9530*/  F2FP.F16.E4M3.UNPACK_B R7, R9 ;  /* 0x00000009ff07723e */ /* 0x004fe400020006ff */
[----:B------:R-:W2:Y:S04]  /*9540*/  LDL.LU R9, [R1+0xe2c] ;  /* 0x000e2c0001097983 */ /* 0x000ea80000300800 */
[----:B------:R1:W-:Y:S04]  /*9550*/  STS.U16 [R27+UR4+0xa800], R2 ;  /* 0x00a800021b007988 */ /* 0x0003e80008000404 */
[----:B------:R-:W-:Y:S01]  /*9560*/  STL [R1+0x4c], R7 ;  /* 0x00004c0701007387 */ /* 0x000fe20000100800 */
[----:B-1----:R-:W-:-:S03]  /*9570*/  PRMT R2, R13, 0x7610, R2 ;  /* 0x000076100d027816 */ /* 0x002fc60000000002 */
[----:B------:R1:W-:Y:S02]  /*9580*/  STS.U16 [R27+UR4+0xb800], R3 ;  /* 0x00b800031b007988 */ /* 0x0003e40008000404 */
[----:B-1----:R-:W-:Y:S02]  /*9590*/  PRMT R3, R11, 0x7610, R3 ;  /* 0x000076100b037816 */ /* 0x002fe40000000003 */
[----:B--2---:R-:W-:Y:S02]  /*95a0*/  PRMT R9, R7, 0x7610, R9 ;  /* 0x0000761007097816 */ /* 0x004fe40000000009 */
[----:B------:R-:W2:Y:S04]  /*95b0*/  LDL.LU R7, [R1+0x154] ;  /* 0x0001540001077983 */ /* 0x000ea80000300800 */
[----:B------:R0:W2:Y:S04]  /*95c0*/  LDL.LU R13, [R1+0xe28] ;  /* 0x000e2800010d7983 */ /* 0x0000a80000300800 */
[----:B------:R-:W3:Y:S04]  /*95d0*/  LDL.LU R11, [R1+0xe24] ;  /* 0x000e2400010b7983 */ /* 0x000ee80000300800 */
[----:B------:R1:W-:Y:S01]  /*95e0*/  STS.U16 [R27+UR4+0xc800], R4 ;  /* 0x00c800041b007988 */ /* 0x0003e20008000404 */
[----:B------:R-:W-:-:S03]  /*95f0*/  F2FP.F16.E4M3.UNPACK_B R15, R14 ;  /* 0x0000000eff0f723e */ /* 0x000fc600020006ff */
[----:B------:R0:W-:Y:S01]  /*9600*/  STS.U16 [R27+UR4+0xe800], R0 ;  /* 0x00e800001b007988 */ /* 0x0001e20008000404 */
[----:B-1----:R-:W-:Y:S02]  /*9610*/  PRMT R4, R9, 0x7610, R4 ;  /* 0x0000761009047816 */ /* 0x002fe40000000004 */
[----:B--2---:R-:W-:-:S04]  /*9620*/  F2FP.F16.E4M3.UNPACK_B R13, R28 ;  /* 0x0000001cff0d723e */ /* 0x004fc800020006ff */
[----:B---3--:R-:W-:Y:S01]  /*9630*/  PRMT R11, R13, 0x7610, R11 ;  /* 0x000076100d0b7816 */ /* 0x008fe2000000000b */
[----:B------:R1:W-:Y:S03]  /*9640*/  STL [R1+0x48], R13 ;  /* 0x0000480d01007387 */ /* 0x0003e60000100800 */
[----:B0-----:R-:W-:Y:S01]  /*9650*/  PRMT R0, R11, 0x7610, R0 ;  /* 0x000076100b007816 */ /* 0x001fe20000000000 */
[----:B------:R-:W2:Y:S04]  /*9660*/  LDL.LU R9, [R1+0x13c] ;  /* 0x00013c0001097983 */ /* 0x000ea80000300800 */
[----:B-1----:R-:W3:Y:S04]  /*9670*/  LDL.LU R13, [R1+0x138] ;  /* 0x00013800010d7983 */ /* 0x002ee80000300800 */
[----:B------:R-:W2:Y:S04]  /*9680*/  LDL.LU R11, [R1+0x118] ;  /* 0x00011800010b7983 */ /* 0x000ea80000300800 */
[----:B------:R-:W2:Y:S04]  /*9690*/  LDL.LU R28, [R1+0x108] ;  /* 0x00010800011c7983 */ /* 0x000ea80000300800 */
[----:B------:R-:W2:Y:S04]  /*96a0*/  LDL.LU R14, [R1+0xe20] ;  /* 0x000e2000010e7983 */ /* 0x000ea80000300800 */
[----:B------:R0:W-:Y:S01]  /*96b0*/  STL [R1+0x44], R15 ;  /* 0x0000440f01007387 */ /* 0x0001e20000100800 */
[----:B--2---:R-:W-:-:S03]  /*96c0*/  PRMT R14, R15, 0x7610, R14 ;  /* 0x000076100f0e7816 */ /* 0x004fc6000000000e */
[----:B0-----:R0:W2:Y:S02]  /*96d0*/  LDL.LU R15, [R1+0xe1c] ;  /* 0x000e1c00010f7983 */ /* 0x0010a40000300800 */
[----:B--2---:R-:W-:Y:S02]  /*96e0*/  F2FP.F16.E4M3.UNPACK_B R15, R12 ;  /* 0x0000000cff0f723e */ /* 0x004fe400020006ff */
[----:B------:R-:W2:Y:S04]  /*96f0*/  LDL.LU R12, [R1+0xe18] ;  /* 0x000e1800010c7983 */ /* 0x000ea80000300800 */
[----:B------:R1:W-:Y:S01]  /*9700*/  STL [R1+0x40], R15 ;  /* 0x0000400f01007387 */ /* 0x0003e20000100800 */
[----:B--2---:R-:W-:-:S03]  /*9710*/  PRMT R12, R15, 0x7610, R12 ;  /* 0x000076100f0c7816 */ /* 0x004fc6000000000c */
[----:B-1----:R0:W4:Y:S02]  /*9720*/  LDL.LU R15, [R1+0xe14] ;  /* 0x000e1400010f7983 */ /* 0x0021240000300800 */
[----:B----4-:R-:W-:Y:S02]  /*9730*/  F2FP.F16.E4M3.UNPACK_B R15, R8 ;  /* 0x00000008ff0f723e */ /* 0x010fe400020006ff */
[----:B------:R-:W2:Y:S04]  /*9740*/  LDL.LU R8, [R1+0xe10] ;  /* 0x000e100001087983 */ /* 0x000ea80000300800 */
[----:B------:R1:W-:Y:S04]  /*9750*/  STS.U16 [R27+UR4+0x12800], R0 ;  /* 0x012800001b007988 */ /* 0x0003e80008000404 */
[----:B------:R-:W-:Y:S04]  /*9760*/  STL [R1+0x3c], R15 ;  /* 0x00003c0f01007387 */ /* 0x000fe80000100800 */
[----:B------:R4:W-:Y:S01]  /*9770*/  STS.U16 [R27+UR4+0xf800], R2 ;  /* 0x00f800021b007988 */ /* 0x0009e20008000404 */
[----:B-1----:R-:W-:-:S02]  /*9780*/  PRMT R0, R14, 0x7610, R0 ;  /* 0x000076100e007816 */ /* 0x002fc40000000000 */
[----:B----4-:R-:W-:Y:S02]  /*9790*/  PRMT R2, R12, 0x7610, R2 ;  /* 0x000076100c027816 */ /* 0x010fe40000000002 */
[----:B--2---:R-:W-:Y:S02]  /*97a0*/  PRMT R8, R15, 0x7610, R8 ;  /* 0x000076100f087816 */ /* 0x004fe40000000008 */
[----:B------:R0:W2:Y:S04]  /*97b0*/  LDL.LU R15, [R1+0xe0c] ;  /* 0x000e0c00010f7983 */ /* 0x0000a80000300800 */
[----:B------:R0:W4:Y:S04]  /*97c0*/  LDL.LU R14, [R1+0xe08] ;  /* 0x000e0800010e7983 */ /* 0x0001280000300800 */
[----:B------:R0:W5:Y:S02]  /*97d0*/  LDL.LU R12, [R1+0xe04] ;  /* 0x000e0400010c7983 */ /* 0x0001640000300800 */
[----:B-----5:R-:W-:-:S02]  /*97e0*/  F2FP.F16.E4M3.UNPACK_B R12, R10 ;  /* 0x0000000aff0c723e */ /* 0x020fc400020006ff */
[----:B------:R-:W5:Y:S01]  /*97f0*/  LDL.LU R10, [R1+0xe00] ;  /* 0x000e0000010a7983 */ /* 0x000f620000300800 */
[----:B----4-:R-:W-:-:S03]  /*9800*/  F2FP.F16.E4M3.UNPACK_B R14, R6 ;  /* 0x00000006ff0e723e */ /* 0x010fc600020006ff */
[----:B------:R1:W-:Y:S04]  /*9810*/  STS.U16 [R27+UR4+0x10800], R3 ;  /* 0x010800031b007988 */ /* 0x0003e80008000404 */
[----:B------:R4:W-:Y:S01]  /*9820*/  STL [R1+0x38], R12 ;  /* 0x0000380c01007387 */ /* 0x0009e20000100800 */
[----:B-1----:R-:W-:Y:S02]  /*9830*/  PRMT R3, R8, 0x7610, R3 ;  /* 0x0000761008037816 */ /* 0x002fe40000000003 */
[----:B-----5:R-:W-:Y:S02]  /*9840*/  PRMT R10, R12, 0x7610, R10 ;  /* 0x000076100c0a7816 */ /* 0x020fe4000000000a */
[----:B----4-:R-:W4:Y:S04]  /*9850*/  LDL.LU R12, [R1+0xdfc] ;  /* 0x000dfc00010c7983 */ /* 0x010f280000300800 */
[----:B------:R-:W5:Y:S04]  /*9860*/  LDL.LU R8, [R1+0xdc] ;  /* 0x0000dc0001087983 */ /* 0x000f680000300800 */
[----:B------:R-:W2:Y:S04]  /*9870*/  LDL.LU R6, [R1+0xdf8] ;  /* 0x000df80001067983 */ /* 0x000ea80000300800 */
[----:B------:R-:W-:Y:S04]  /*9880*/  STL [R1+0x34], R14 ;  /* 0x0000340e01007387 */ /* 0x000fe80000100800 */
[----:B------:R1:W-:Y:S04]  /*9890*/  STS.U16 [R27+UR4+0x13800], R0 ;  /* 0x013800001b007988 */ /* 0x0003e80008000404 */
[----:B------:R0:W-:Y:S01]  /*98a0*/  STS.U16 [R27+UR4+0x14800], R2 ;  /* 0x014800021b007988 */ /* 0x0001e20008000404 */
[----:B-1----:R-:W-:-:S02]  /*98b0*/  PRMT R0, R10, 0x7610, R0 ;  /* 0x000076100a007816 */ /* 0x002fc40000000000 */
[----:B--2---:R-:W-:Y:S02]  /*98c0*/  PRMT R6, R14, 0x7610, R6 ;  /* 0x000076100e067816 */ /* 0x004fe40000000006 */
[----:B------:R-:W2:Y:S02]  /*98d0*/  LDL.LU R14, [R1+0xd8] ;  /* 0x0000d800010e7983 */ /* 0x000ea40000300800 */
[----:B0-----:R-:W-:Y:S02]  /*98e0*/  PRMT R2, R6, 0x7610, R2 ;  /* 0x0000761006027816 */ /* 0x001fe40000000002 */
[----:B------:R-:W2:Y:S04]  /*98f0*/  LDL.LU R10, [R1+0x10c] ;  /* 0x00010c00010a7983 */ /* 0x000ea80000300800 */
[----:B------:R0:W2:Y:S01]  /*9900*/  LDL.LU R6, [R1+0xdf4] ;  /* 0x000df40001067983 */ /* 0x0000a20000300800 */
[----:B------:R-:W-:-:S02]  /*9910*/  F2FP.F16.E4M3.UNPACK_B R15, R9 ;  /* 0x00000009ff0f723e */ /* 0x000fc400020006ff */
[----:B--2---:R-:W-:-:S04]  /*9920*/  F2FP.F16.E4M3.UNPACK_B R6, R7 ;  /* 0x00000007ff06723e */ /* 0x004fc800020006ff */
[----:B----4-:R-:W-:Y:S01]  /*9930*/  PRMT R12, R6, 0x7610, R12 ;  /* 0x00007610060c7816 */ /* 0x010fe2000000000c */
[----:B------:R1:W-:Y:S04]  /*9940*/  STL [R1+0x30], R6 ;  /* 0x0000300601007387 */ /* 0x0003e80000100800 */
[----:B------:R-:W2:Y:S04]  /*9950*/  LDL.LU R7, [R1+0xd4] ;  /* 0x0000d40001077983 */ /* 0x000ea80000300800 */
[----:B-1----:R-:W4:Y:S04]  /*9960*/  LDL.LU R6, [R1+0xd0] ;  /* 0x0000d00001067983 */ /* 0x002f280000300800 */
[----:B------:R-:W2:Y:S04]  /*9970*/  LDL.LU R9, [R1+0xdf0] ;  /* 0x000df00001097983 */ /* 0x000ea80000300800 */
[----:B------:R1:W-:Y:S04]  /*9980*/  STS.U16 [R27+UR4+0x16800], R0 ;  /* 0x016800001b007988 */ /* 0x0003e80008000404 */
[----:B------:R0:W-:Y:S01]  /*9990*/  STL [R1+0x2c], R15 ;  /* 0x00002c0f01007387 */ /* 0x0001e20000100800 */
[----:B-1----:R-:W-:-:S02]  /*99a0*/  PRMT R0, R12, 0x7610, R0 ;  /* 0x000076100c007816 */ /* 0x002fc40000000000 */
[----:B--2---:R-:W-:Y:S02]  /*99b0*/  PRMT R9, R15, 0x7610, R9 ;  /* 0x000076100f097816 */ /* 0x004fe40000000009 */
[----:B0-----:R0:W2:Y:S04]  /*99c0*/  LDL.LU R15, [R1+0xdec] ;  /* 0x000dec00010f7983 */ /* 0x0010a80000300800 */
[----:B------:R0:W3:Y:S02]  /*99d0*/  LDL.LU R12, [R1+0xde8] ;  /* 0x000de800010c7983 */ /* 0x0000e40000300800 */
[----:B---3--:R-:W-:Y:S02]  /*99e0*/  F2FP.F16.E4M3.UNPACK_B R12, R13 ;  /* 0x0000000dff0c723e */ /* 0x008fe400020006ff */
[----:B------:R-:W3:Y:S04]  /*99f0*/  LDL.LU R13, [R1+0xde4] ;  /* 0x000de400010d7983 */ /* 0x000ee80000300800 */
[----:B------:R1:W-:Y:S04]  /*9a00*/  STS.U16 [R27+UR4+0x17800], R2 ;  /* 0x017800021b007988 */ /* 0x0003e80008000404 */
[----:B------:R0:W-:Y:S01]  /*9a10*/  STL [R1+0x28], R12 ;  /* 0x0000280c01007387 */ /* 0x0001e20000100800 */
[----:B-1----:R-:W-:-:S02]  /*9a20*/  PRMT R2, R9, 0x7610, R2 ;  /* 0x0000761009027816 */ /* 0x002fc40000000002 */
[----:B---3--:R-:W-:Y:S02]  /*9a30*/  PRMT R13, R12, 0x7610, R13 ;  /* 0x000076100c0d7816 */ /* 0x008fe4000000000d */
[----:B0-----:R-:W3:Y:S04]  /*9a40*/  LDL.LU R12, [R1+0xde0] ;  /* 0x000de000010c7983 */ /* 0x001ee80000300800 */
[----:B------:R0:W3:Y:S01]  /*9a50*/  LDL.LU R9, [R1+0xddc] ;  /* 0x000ddc0001097983 */ /* 0x0000e20000300800 */
[----:B--2---:R-:W-:Y:S02]  /*9a60*/  F2FP.F16.E4M3.UNPACK_B R15, R28 ;  /* 0x0000001cff0f723e */ /* 0x004fe400020006ff */
[----:B---3--:R-:W-:Y:S02]  /*9a70*/  F2FP.F16.E4M3.UNPACK_B R9, R11 ;  /* 0x0000000bff09723e */ /* 0x008fe400020006ff */
[----:B------:R-:W2:Y:S02]  /*9a80*/  LDL.LU R11, [R1+0xdd8] ;  /* 0x000dd800010b7983 */ /* 0x000ea40000300800 */
[----:B------:R-:W-:-:S02]  /*9a90*/  PRMT R12, R9, 0x7610, R12 ;  /* 0x00007610090c7816 */ /* 0x000fc4000000000c */
[----:B------:R1:W-:Y:S04]  /*9aa0*/  STL [R1+0x24], R9 ;  /* 0x0000240901007387 */ /* 0x0003e80000100800 */
[----:B-1----:R0:W5:Y:S04]  /*9ab0*/  LDL.LU R9, [R1+0xdd4] ;  /* 0x000dd40001097983 */ /* 0x0021680000300800 */
[----:B------:R1:W-:Y:S04]  /*9ac0*/  STS.U16 [R27+UR4+0x15800], R3 ;  /* 0x015800031b007988 */ /* 0x0003e80008000404 */
[----:B------:R-:W-:Y:S04]  /*9ad0*/  STL [R1+0x20], R15 ;  /* 0x0000200f01007387 */ /* 0x000fe80000100800 */
[----:B------:R3:W-:Y:S01]  /*9ae0*/  STS.U16 [R27+UR4+0x18800], R0 ;  /* 0x018800001b007988 */ /* 0x0007e20008000404 */
[----:B-1----:R-:W-:-:S03]  /*9af0*/  PRMT R3, R13, 0x7610, R3 ;  /* 0x000076100d037816 */ /* 0x002fc60000000003 */
[----:B------:R-:W4:Y:S04]  /*9b00*/  LDL.LU R13, [R1+0xcc] ;  /* 0x0000cc00010d7983 */ /* 0x000f280000300800 */
[----:B------:R1:W-:Y:S01]  /*9b10*/  STS.U16 [R27+UR4+0x11800], R4 ;  /* 0x011800041b007988 */ /* 0x0003e20008000404 */
[----:B---3--:R-:W-:Y:S02]  /*9b20*/  PRMT R0, R12, 0x7610, R0 ;  /* 0x000076100c007816 */ /* 0x008fe40000000000 */
[----:B--2---:R-:W-:Y:S02]  /*9b30*/  PRMT R11, R15, 0x7610, R11 ;  /* 0x000076100f0b7816 */ /* 0x004fe4000000000b */
[----:B------:R-:W2:Y:S02]  /*9b40*/  LDL.LU R15, [R1+0xec] ;  /* 0x0000ec00010f7983 */ /* 0x000ea40000300800 */
[----:B-1----:R-:W-:-:S02]  /*9b50*/  PRMT R4, R11, 0x7610, R4 ;  /* 0x000076100b047816 */ /* 0x002fc40000000004 */
[----:B------:R-:W3:Y:S04]  /*9b60*/  LDL.LU R28, [R1+0xc8] ;  /* 0x0000c800011c7983 */ /* 0x000ee80000300800 */
[----:B------:R-:W2:Y:S04]  /*9b70*/  LDL.LU R12, [R1+0xc4] ;  /* 0x0000c400010c7983 */ /* 0x000ea80000300800 */
[----:B------:R-:W2:Y:S01]  /*9b80*/  LDL.LU R11, [R1+0xc0] ;  /* 0x0000c000010b7983 */ /* 0x000ea20000300800 */
[----:B-----5:R-:W-:-:S03]  /*9b90*/  F2FP.F16.E4M3.UNPACK_B R9, R8 ;  /* 0x00000008ff09723e */ /* 0x020fc600020006ff */
[----:B------:R-:W5:Y:S04]  /*9ba0*/  LDL.LU R8, [R1+0xdd0] ;  /* 0x000dd00001087983 */ /* 0x000f680000300800 */
[----:B------:R1:W-:Y:S01]  /*9bb0*/  STL [R1+0x1c], R9 ;  /* 0x00001c0901007387 */ /* 0x0003e20000100800 */
[----:B-----5:R-:W-:-:S03]  /*9bc0*/  PRMT R8, R9, 0x7610, R8 ;  /* 0x0000761009087816 */ /* 0x020fc60000000008 */
[----:B-1----:R0:W5:Y:S02]  /*9bd0*/  LDL.LU R9, [R1+0xdcc] ;  /* 0x000dcc0001097983 */ /* 0x0021640000300800 */
[----:B-----5:R-:W-:Y:S02]  /*9be0*/  F2FP.F16.E4M3.UNPACK_B R9, R14 ;  /* 0x0000000eff09723e */ /* 0x020fe400020006ff */
[----:B------:R-:W5:Y:S04]  /*9bf0*/  LDL.LU R14, [R1+0xdc8] ;  /* 0x000dc800010e7983 */ /* 0x000f680000300800 */
[----:B------:R-:W-:Y:S04]  /*9c00*/  STL [R1+0x18], R9 ;  /* 0x0000180901007387 */ /* 0x000fe80000100800 */
[----:B------:R1:W-:Y:S02]  /*9c10*/  STS.U16 [R27+UR4+0x1b800], R0 ;  /* 0x01b800001b007988 */ /* 0x0003e40008000404 */
[----:B-1----:R-:W-:-:S02]  /*9c20*/  PRMT R0, R8, 0x7610, R0 ;  /* 0x0000761008007816 */ /* 0x002fc40000000000 */
[----:B-----5:R-:W-:Y:S02]  /*9c30*/  PRMT R14, R9, 0x7610, R14 ;  /* 0x00007610090e7816 */ /* 0x020fe4000000000e */
[----:B------:R0:W5:Y:S04]  /*9c40*/  LDL.LU R9, [R1+0xdc4] ;  /* 0x000dc40001097983 */ /* 0x0001680000300800 */
[----:B------:R-:W2:Y:S01]  /*9c50*/  LDL.LU R8, [R1+0xdc0] ;  /* 0x000dc00001087983 */ /* 0x000ea20000300800 */
[----:B------:R-:W-:Y:S02]  /*9c60*/  F2FP.F16.E4M3.UNPACK_B R16, R7 ;  /* 0x00000007ff10723e */ /* 0x000fe400020006ff */
[----:B-----5:R-:W-:-:S04]  /*9c70*/  F2FP.F16.E4M3.UNPACK_B R9, R10 ;  /* 0x0000000aff09723e */ /* 0x020fc800020006ff */
[----:B--2---:R-:W-:Y:S01]  /*9c80*/  PRMT R8, R9, 0x7610, R8 ;  /* 0x0000761009087816 */ /* 0x004fe20000000008 */
[----:B------:R1:W-:Y:S04]  /*9c90*/  STL [R1+0x14], R9 ;  /* 0x0000140901007387 */ /* 0x0003e80000100800 */
[----:B------:R-:W2:Y:S04]  /*9ca0*/  LDL.LU R10, [R1+0xe8] ;  /* 0x0000e800010a7983 */ /* 0x000ea80000300800 */
[----:B-1----:R-:W5:Y:S04]  /*9cb0*/  LDL.LU R9, [R1+0xbc] ;  /* 0x0000bc0001097983 */ /* 0x002f680000300800 */
[----:B------:R-:W2:Y:S04]  /*9cc0*/  LDL.LU R7, [R1+0xdbc] ;  /* 0x000dbc0001077983 */ /* 0x000ea80000300800 */
[----:B------:R1:W-:Y:S04]  /*9cd0*/  STS.U16 [R27+UR4+0x19800], R2 ;  /* 0x019800021b007988 */ /* 0x0003e80008000404 */
[----:B------:R0:W-:Y:S01]  /*9ce0*/  STL [R1+0x10], R16 ;  /* 0x0000101001007387 */ /* 0x0001e20000100800 */
[----:B-1----:R-:W-:-:S02]  /*9cf0*/  PRMT R2, R14, 0x7610, R2 ;  /* 0x000076100e027816 */ /* 0x002fc40000000002 */
[----:B--2---:R-:W-:Y:S02]  /*9d00*/  PRMT R7, R16, 0x7610, R7 ;  /* 0x0000761010077816 */ /* 0x004fe40000000007 */
[----:B0-----:R0:W2:Y:S04]  /*9d10*/  LDL.LU R16, [R1+0xdb8] ;  /* 0x000db80001107983 */ /* 0x0010a80000300800 */
[----:B------:R0:W4:Y:S02]  /*9d20*/  LDL.LU R14, [R1+0xdb4] ;  /* 0x000db400010e7983 */ /* 0x0001240000300800 */
[----:B----4-:R-:W-:Y:S02]  /*9d30*/  F2FP.F16.E4M3.UNPACK_B R14, R6 ;  /* 0x00000006ff0e723e */ /* 0x010fe400020006ff */
[----:B------:R-:W4:Y:S04]  /*9d40*/  LDL.LU R6, [R1+0xdb0] ;  /* 0x000db00001067983 */ /* 0x000f280000300800 */
[----:B------:R1:W-:Y:S01]  /*9d50*/  STL [R1+0xc], R14 ;  /* 0x00000c0e01007387 */ /* 0x0003e20000100800 */
[----:B----4-:R-:W-:-:S03]  /*9d60*/  PRMT R6, R14, 0x7610, R6 ;  /* 0x000076100e067816 */ /* 0x010fc60000000006 */
[----:B-1----:R0:W4:Y:S04]  /*9d70*/  LDL.LU R14, [R1+0xdac] ;  /* 0x000dac00010e7983 */ /* 0x0021280000300800 */
[----:B------:R1:W-:Y:S04]  /*9d80*/  STS.U16 [R27+UR4+0x1a800], R3 ;  /* 0x01a800031b007988 */ /* 0x0003e80008000404 */
[----:B------:R0:W-:Y:S04]  /*9d90*/  STS.U16 [R27+UR4+0x1c800], R4 ;  /* 0x01c800041b007988 */ /* 0x0001e80008000404 */
[----:B------:R2:W-:Y:S01]  /*9da0*/  STS.U16 [R27+UR4+0x1d800], R0 ;  /* 0x01d800001b007988 */ /* 0x0005e20008000404 */
[----:B-1----:R-:W-:-:S03]  /*9db0*/  PRMT R3, R8, 0x7610, R3 ;  /* 0x0000761008037816 */ /* 0x002fc60000000003 */
[----:B------:R-:W3:Y:S01]  /*9dc0*/  LDL.LU R8, [R1+0xb8] ;  /* 0x0000b80001087983 */ /* 0x000ee20000300800 */
[----:B0-----:R-:W-:-:S03]  /*9dd0*/  PRMT R4, R7, 0x7610, R4 ;  /* 0x0000761007047816 */ /* 0x001fc60000000004 */
[----:B------:R-:W3:Y:S01]  /*9de0*/  LDL.LU R7, [R1+0xb4] ;  /* 0x0000b40001077983 */ /* 0x000ee20000300800 */
[----:B--2---:R-:W-:-:S03]  /*9df0*/  PRMT R0, R6, 0x7610, R0 ;  /* 0x0000761006007816 */ /* 0x004fc60000000000 */
[----:B------:R-:W2:Y:S01]  /*9e00*/  LDL.LU R6, [R1+0xe4] ;  /* 0x0000e40001067983 */ /* 0x000ea20000300800 */
[----:B----4-:R-:W-:-:S03]  /*9e10*/  F2FP.F16.E4M3.UNPACK_B R14, R13 ;  /* 0x0000000dff0e723e */ /* 0x010fc600020006ff */
[----:B------:R-:W4:Y:S04]  /*9e20*/  LDL.LU R13, [R1+0xda8] ;  /* 0x000da800010d7983 */ /* 0x000f280000300800 */
[----:B------:R0:W-:Y:S01]  /*9e30*/  STL [R1+0x8], R14 ;  /* 0x0000080e01007387 */ /* 0x0001e20000100800 */
[----:B----4-:R-:W-:-:S03]  /*9e40*/  PRMT R13, R14, 0x7610, R13 ;  /* 0x000076100e0d7816 */ /* 0x010fc6000000000d */
[----:B0-----:R0:W4:Y:S02]  /*9e50*/  LDL.LU R14, [R1+0xda4] ;  /* 0x000da400010e7983 */ /* 0x0011240000300800 */
[----:B----4-:R-:W-:Y:S02]  /*9e60*/  F2FP.F16.E4M3.UNPACK_B R14, R15 ;  /* 0x0000000fff0e723e */ /* 0x010fe400020006ff */
[----:B------:R0:W4:Y:S02]  /*9e70*/  LDL.LU R15, [R1+0xda0] ;  /* 0x000da000010f7983 */ /* 0x0001240000300800 */
[----:B------:R-:W-:Y:S02]  /*9e80*/  PRMT R5, R14, 0x7610, R5 ;  /* 0x000076100e057816 */ /* 0x000fe40000000005 */
[----:B------:R1:W-:Y:S04]  /*9e90*/  STL [R1+0x4], R14 ;  /* 0x0000040e01007387 */ /* 0x0003e80000100800 */
[----:B-1----:R0:W4:Y:S04]  /*9ea0*/  LDL.LU R14, [R1+0xd9c] ;  /* 0x000d9c00010e7983 */ /* 0x0021280000300800 */
[----:B------:R-:W-:Y:S01]  /*9eb0*/  STS.U16 [R27+UR4+0x20800], R4 ;  /* 0x020800041b007988 */ /* 0x000fe20008000404 */
[----:B------:R-:W-:-:S03]  /*9ec0*/  F2FP.F16.E4M3.UNPACK_B R26, R12 ;  /* 0x0000000cff1a723e */ /* 0x000fc600020006ff */
[----:B------:R-:W-:Y:S01]  /*9ed0*/  STS.U16 [R27+UR4+0x1f800], R3 ;  /* 0x01f800031b007988 */ /* 0x000fe20008000404 */
[----:B------:R-:W-:-:S03]  /*9ee0*/  F2FP.F16.E4M3.UNPACK_B R25, R11 ;  /* 0x0000000bff19723e */ /* 0x000fc600020006ff */
[----:B------:R1:W-:Y:S04]  /*9ef0*/  STS.U16 [R27+UR4+0x1e800], R2 ;  /* 0x01e800021b007988 */ /* 0x0003e80008000404 */
[----:B------:R0:W-:Y:S01]  /*9f00*/  STS.U16 [R27+UR4+0x21800], R0 ;  /* 0x021800001b007988 */ /* 0x0001e20008000404 */
[----:B-1----:R-:W-:Y:S02]  /*9f10*/  PRMT R2, R5, 0x7610, R2 ;  /* 0x0000761005027816 */ /* 0x002fe40000000002 */
[----:B0-----:R-:W-:-:S03]  /*9f20*/  PRMT R0, R13, 0x7610, R0 ;  /* 0x000076100d007816 */ /* 0x001fc60000000000 */
[----:B------:R-:W-:Y:S04]  /*9f30*/  STS.U16 [R27+UR4+0x23800], R2 ;  /* 0x023800021b007988 */ /* 0x000fe80008000404 */
[----:B------:R-:W-:Y:S01]  /*9f40*/  STS.U16 [R27+UR4+0x22800], R0 ;  /* 0x022800001b007988 */ /* 0x000fe20008000404 */
[----:B------:R-:W-:Y:S02]  /*9f50*/  F2FP.F16.E4M3.UNPACK_B R24, R10 ;  /* 0x0000000aff18723e */ /* 0x000fe400020006ff */
[----:B-----5:R-:W-:Y:S02]  /*9f60*/  F2FP.F16.E4M3.UNPACK_B R20, R9 ;  /* 0x00000009ff14723e */ /* 0x020fe400020006ff */
[----:B---3--:R-:W-:Y:S02]  /*9f70*/  F2FP.F16.E4M3.UNPACK_B R23, R8 ;  /* 0x00000008ff17723e */ /* 0x008fe400020006ff */
[----:B------:R-:W-:-:S02]  /*9f80*/  F2FP.F16.E4M3.UNPACK_B R22, R7 ;  /* 0x00000007ff16723e */ /* 0x000fc400020006ff */
[----:B--2---:R-:W-:Y:S02]  /*9f90*/  F2FP.F16.E4M3.UNPACK_B R21, R6 ;  /* 0x00000006ff15723e */ /* 0x004fe400020006ff */
[----:B----4-:R-:W-:-:S04]  /*9fa0*/  F2FP.F16.E4M3.UNPACK_B R14, R28 ;  /* 0x0000001cff0e723e */ /* 0x010fc800020006ff */
[----:B------:R-:W-:-:S04]  /*9fb0*/  PRMT R4, R14, 0x7610, R4 ;  /* 0x000076100e047816 */ /* 0x000fc80000000004 */
[----:B------:R-:W-:Y:S01]  /*9fc0*/  PRMT R3, R4, 0x7610, R3 ;  /* 0x0000761004037816 */ /* 0x000fe20000000003 */
[----:B------:R-:W-:Y:S04]  /*9fd0*/  STL [R1], R14 ;  /* 0x0000000e01007387 */ /* 0x000fe80000100800 */
[----:B------:R0:W-:Y:S04]  /*9fe0*/  STS.U16 [R27+UR4+0x24800], R3 ;  /* 0x024800031b007988 */ /* 0x0001e80008000404 */
[----:B------:R-:W-:Y:S04]  /*9ff0*/  STL [R1+0xd60], R26 ;  /* 0x000d601a01007387 */ /* 0x000fe80000100800 */
[----:B0-----:R-:W2:Y:S04]  /*a000*/  LDL.LU R3, [R1+0xb0] ;  /* 0x0000b00001037983 */ /* 0x001ea80000300800 */
[----:B------:R-:W3:Y:S04]  /*a010*/  LDL.LU R2, [R1+0xa8] ;  /* 0x0000a80001027983 */ /* 0x000ee80000300800 */
[----:B------:R-:W-:Y:S04]  /*a020*/  STL [R1+0xd64], R25 ;  /* 0x000d641901007387 */ /* 0x000fe80000100800 */
[----:B------:R-:W4:Y:S04]  /*a030*/  LDL.LU R0, [R1+0xac] ;  /* 0x0000ac0001007983 */ /* 0x000f280000300800 */
[----:B------:R-:W5:Y:S04]  /*a040*/  LDL.LU R4, [R1+0xe0] ;  /* 0x0000e00001047983 */ /* 0x000f680000300800 */
        /* <DEDUP_REMOVED lines=11> */
[----:B------:R-:W-:Y:S04]  /*a100*/  STL [R1+0xd68], R24 ;  /* 0x000d681801007387 */ /* 0x000fe80000100800 */
[----:B------:R-:W-:Y:S04]  /*a110*/  STL [R1+0xd6c], R20 ;  /* 0x000d6c1401007387 */ /* 0x000fe80000100800 */
[----:B------:R-:W-:Y:S04]  /*a120*/  STL [R1+0xd70], R23 ;  /* 0x000d701701007387 */ /* 0x000fe80000100800 */
[----:B------:R-:W-:Y:S04]  /*a130*/  STL [R1+0xd74], R22 ;  /* 0x000d741601007387 */ /* 0x000fe80000100800 */
[----:B------:R-:W-:Y:S04]  /*a140*/  STL [R1+0xd78], R21 ;  /* 0x000d781501007387 */ /* 0x000fe80000100800 */
[----:B------:R0:W-:Y:S04]  /*a150*/  STS.U16 [R27+UR4+0x2b800], R21 ;  /* 0x02b800151b007988 */ /* 0x0001e80008000404 */
[----:B------:R1:W-:Y:S01]  /*a160*/  STS.U16 [R27+UR4+0x25800], R26 ;  /* 0x0258001a1b007988 */ /* 0x0003e20008000404 */
[----:B--2---:R-:W-:-:S02]  /*a170*/  F2FP.F16.E4M3.UNPACK_B R19, R3 ;  /* 0x00000003ff13723e */ /* 0x004fc400020006ff */
[----:B---3--:R-:W-:-:S03]  /*a180*/  F2FP.F16.E4M3.UNPACK_B R15, R2 ;  /* 0x00000002ff0f723e */ /* 0x008fc600020006ff */
[----:B------:R-:W-:Y:S01]  /*a190*/  STL [R1+0xd7c], R19 ;  /* 0x000d7c1301007387 */ /* 0x000fe20000100800 */
[----:B----4-:R-:W-:-:S03]  /*a1a0*/  F2FP.F16.E4M3.UNPACK_B R18, R0 ;  /* 0x00000000ff12723e */ /* 0x010fc600020006ff */
[----:B------:R-:W-:Y:S01]  /*a1b0*/  STL [R1+0xd80], R15 ;  /* 0x000d800f01007387 */ /* 0x000fe20000100800 */
[----:B-----5:R-:W-:-:S03]  /*a1c0*/  F2FP.F16.E4M3.UNPACK_B R17, R4 ;  /* 0x00000004ff11723e */ /* 0x020fc600020006ff */
[----:B------:R-:W-:Y:S01]  /*a1d0*/  STL [R1+0xd84], R18 ;  /* 0x000d841201007387 */ /* 0x000fe20000100800 */
[----:B------:R-:W-:-:S03]  /*a1e0*/  F2FP.F16.E4M3.UNPACK_B R16, R5 ;  /* 0x00000005ff10723e */ /* 0x000fc600020006ff */
[----:B------:R-:W-:Y:S04]  /*a1f0*/  STL [R1+0xd88], R17 ;  /* 0x000d881101007387 */ /* 0x000fe80000100800 */
[----:B------:R-:W-:Y:S04]  /*a200*/  STL [R1+0xd8c], R16 ;  /* 0x000d8c1001007387 */ /* 0x000fe80000100800 */
[----:B------:R-:W2:Y:S01]  /*a210*/  LDL.LU R2, [R1+0x2a8] ;  /* 0x0002a80001027983 */ /* 0x000ea20000300800 */
[----:B------:R-:W-:Y:S01]  /*a220*/  IMAD R10, R10, 0x100, R13 ;  /* 0x000001000a0a7824 */ /* 0x000fe200078e020d */
[----:B------:R-:W-:Y:S01]  /*a230*/  LEA R14, R14, R28, 0x8 ;  /* 0x0000001c0e0e7211 */ /* 0x000fe200078e40ff */
[----:B------:R-:W-:-:S02]  /*a240*/  IMAD R13, R11, 0x100, R12 ;  /* 0x000001000b0d7824 */ /* 0x000fc400078e020c */
[----:B------:R-:W-:Y:S02]  /*a250*/  IMAD R12, R8, 0x100, R9 ;  /* 0x00000100080c7824 */ /* 0x000fe400078e0209 */
[----:B------:R-:W2:Y:S04]  /*a260*/  LDL.LU R9, [R1+0x2a0] ;  /* 0x0002a00001097983 */ /* 0x000ea80000300800 */
[----:B0-----:R-:W3:Y:S04]  /*a270*/  LDL.LU R21, [R1+0x290] ;  /* 0x0002900001157983 */ /* 0x001ee80000300800 */
[----:B------:R-:W3:Y:S01]  /*a280*/  LDL.LU R5, [R1+0x288] ;  /* 0x0002880001057983 */ /* 0x000ee20000300800 */
[----:B------:R-:W-:-:S03]  /*a290*/  LEA R11, R6, R7, 0x8 ;  /* 0x00000007060b7211 */ /* 0x000fc600078e40ff */
[----:B-1----:R-:W4:Y:S04]  /*a2a0*/  LDL.LU R26, [R1+0x27c] ;  /* 0x00027c00011a7983 */ /* 0x002f280000300800 */
[----:B------:R-:W4:Y:S04]  /*a2b0*/  LDL.LU R8, [R1+0x274] ;  /* 0x0002740001087983 */ /* 0x000f280000300800 */
[----:B------:R-:W5:Y:S04]  /*a2c0*/  LDL.LU R28, [R1+0x264] ;  /* 0x00026400011c7983 */ /* 0x000f680000300800 */
[----:B------:R-:W5:Y:S04]  /*a2d0*/  LDL.LU R7, [R1+0x260] ;  /* 0x0002600001077983 */ /* 0x000f680000300800 */
[----:B------:R0:W-:Y:S01]  /*a2e0*/  STS.U16 [R27+UR4+0x2a800], R22 ;  /* 0x02a800161b007988 */ /* 0x0001e20008000404 */
[----:B------:R-:W-:-:S03]  /*a2f0*/  F2FP.F16.E4M3.UNPACK_B R14, R14 ;  /* 0x0000000eff0e723e */ /* 0x000fc600020006ff */
[----:B------:R1:W-:Y:S01]  /*a300*/  STS.U16 [R27+UR4+0x29800], R23 ;  /* 0x029800171b007988 */ /* 0x0003e20008000404 */
[----:B------:R-:W-:-:S03]  /*a310*/  F2FP.F16.E4M3.UNPACK_B R13, R13 ;  /* 0x0000000dff0d723e */ /* 0x000fc600020006ff */
[----:B0-----:R-:W3:Y:S04]  /*a320*/  LDL.LU R22, [R1+0x250] ;  /* 0x0002500001167983 */ /* 0x001ee80000300800 */
[----:B------:R-:W3:Y:S01]  /*a330*/  LDL.LU R6, [R1+0x248] ;  /* 0x0002480001067983 */ /* 0x000ee20000300800 */
[----:B------:R-:W-:-:S03]  /*a340*/  F2FP.F16.E4M3.UNPACK_B R12, R12 ;  /* 0x0000000cff0c723e */ /* 0x000fc600020006ff */
[----:B-1----:R-:W3:Y:S04]  /*a350*/  LDL.LU R23, [R1+0x238] ;  /* 0x0002380001177983 */ /* 0x002ee80000300800 */
[----:B------:R0:W-:Y:S04]  /*a360*/  STS.U16 [R27+UR4+0x28800], R20 ;  /* 0x028800141b007988 */ /* 0x0001e80008000404 */
[----:B------:R-:W3:Y:S04]  /*a370*/  LDL.LU R4, [R1+0x230] ;  /* 0x0002300001047983 */ /* 0x000ee80000300800 */
[----:B------:R1:W-:Y:S04]  /*a380*/  STS.U16 [R27+UR4+0x27800], R24 ;  /* 0x027800181b007988 */ /* 0x0003e80008000404 */
[----:B0-----:R-:W3:Y:S04]  /*a390*/  LDL.LU R20, [R1+0x220] ;  /* 0x0002200001147983 */ /* 0x001ee80000300800 */
[----:B------:R-:W3:Y:S04]  /*a3a0*/  LDL.LU R0, [R1+0x214] ;  /* 0x0002140001007983 */ /* 0x000ee80000300800 */
[----:B-1----:R-:W3:Y:S04]  /*a3b0*/  LDL.LU R24, [R1+0x204] ;  /* 0x0002040001187983 */ /* 0x002ee80000300800 */
[----:B------:R-:W3:Y:S04]  /*a3c0*/  LDL.LU R3, [R1+0x1fc] ;  /* 0x0001fc0001037983 */ /* 0x000ee80000300800 */
[----:B------:R-:W-:Y:S04]  /*a3d0*/  STL [R1+0xd90], R14 ;  /* 0x000d900e01007387 */ /* 0x000fe80000100800 */
[----:B------:R-:W-:Y:S04]  /*a3e0*/  STL [R1+0xd94], R13 ;  /* 0x000d940d01007387 */ /* 0x000fe80000100800 */
[----:B------:R0:W-:Y:S04]  /*a3f0*/  STS.U16 [R27+UR4+0x26800], R25 ;  /* 0x026800191b007988 */ /* 0x0001e80008000404 */
[----:B------:R-:W-:Y:S04]  /*a400*/  STL [R1+0xd98], R12 ;  /* 0x000d980c01007387 */ /* 0x000fe80000100800 */
[----:B0-----:R-:W3:Y:S01]  /*a410*/  LDL.LU R25, [R1+0x1ec] ;  /* 0x0001ec0001197983 */ /* 0x001ee20000300800 */
[----:B--2---:R-:W-:-:S03]  /*a420*/  IMAD R9, R9, 0x100, R2 ;  /* 0x0000010009097824 */ /* 0x004fc600078e0202 */
[----:B------:R-:W2:Y:S01]  /*a430*/  LDL.LU R2, [R1+0x1e0] ;  /* 0x0001e00001027983 */ /* 0x000ea20000300800 */
[----:B----4-:R-:W-:-:S03]  /*a440*/  IMAD R8, R8, 0x100, R26 ;  /* 0x0000010008087824 */ /* 0x010fc600078e021a */
[----:B------:R-:W4:Y:S01]  /*a450*/  LDL.LU R26, [R1+0x1c4] ;  /* 0x0001c400011a7983 */ /* 0x000f220000300800 */
[----:B-----5:R-:W-:-:S03]  /*a460*/  LEA R7, R7, R28, 0x8 ;  /* 0x0000001c07077211 */ /* 0x020fc600078e40ff */
[----:B------:R-:W4:Y:S01]  /*a470*/  LDL.LU R28, [R1+0x1b8] ;  /* 0x0001b800011c7983 */ /* 0x000f220000300800 */
[----:B---3--:R-:W-:-:S03]  /*a480*/  IMAD R5, R5, 0x100, R21 ;  /* 0x0000010005057824 */ /* 0x008fc600078e0215 */
[----:B------:R0:W-:Y:S04]  /*a490*/  STS.U16 [R27+UR4+0x2c800], R19 ;  /* 0x02c800131b007988 */ /* 0x0001e80008000404 */
[----:B------:R1:W-:Y:S04]  /*a4a0*/  STS.U16 [R27+UR4+0x31800], R14 ;  /* 0x0318000e1b007988 */ /* 0x0003e80008000404 */
[----:B0-----:R-:W3:Y:S01]  /*a4b0*/  LDL.LU.S16 R19, [R1+0x92] ;  /* 0x0000920001137983 */ /* 0x001ee20000300600 */
[----:B------:R-:W-:-:S03]  /*a4c0*/  IMAD R6, R6, 0x100, R22 ;  /* 0x0000010006067824 */ /* 0x000fc600078e0216 */
[----:B-1----:R-:W5:Y:S04]  /*a4d0*/  LDL.LU.S16 R14, [R1+0x8e] ;  /* 0x00008e00010e7983 */ /* 0x002f680000300600 */
[----:B------:R-:W3:Y:S04]  /*a4e0*/  LDL.LU.S16 R21, [R1+0x8a] ;  /* 0x00008a0001157983 */ /* 0x000ee80000300600 */
[----:B------:R0:W-:Y:S01]  /*a4f0*/  STS.U16 [R27+UR4+0x30800], R16 ;  /* 0x030800101b007988 */ /* 0x0001e20008000404 */
[----:B------:R-:W-:-:S03]  /*a500*/  IMAD R4, R4, 0x100, R23 ;  /* 0x0000010004047824 */ /* 0x000fc600078e0217 */
[----:B------:R-:W3:Y:S04]  /*a510*/  LDL.LU.S16 R22, [R1+0x86] ;  /* 0x0000860001167983 */ /* 0x000ee80000300600 */
[----:B0-----:R-:W5:Y:S01]  /*a520*/  LDL.LU.S16 R16, [R1+0x82] ;  /* 0x0000820001107983 */ /* 0x001f620000300600 */
[----:B------:R-:W-:-:S03]  /*a530*/  IMAD R0, R0, 0x100, R20 ;  /* 0x0000010000007824 */ /* 0x000fc600078e0214 */
[----:B------:R-:W5:Y:S04]  /*a540*/  LDL.LU.S16 R23, [R1+0x7e] ;  /* 0x00007e0001177983 */ /* 0x000f680000300600 */
[----:B------:R-:W5:Y:S01]  /*a550*/  LDL.LU.S16 R20, [R1+0x7a] ;  /* 0x00007a0001147983 */ /* 0x000f620000300600 */
[----:B------:R-:W-:-:S03]  /*a560*/  LEA R3, R3, R24, 0x8 ;  /* 0x0000001803037211 */ /* 0x000fc600078e40ff */
[----:B------:R0:W-:Y:S04]  /*a570*/  STS.U16 [R27+UR4+0x2f800], R17 ;  /* 0x02f800111b007988 */ /* 0x0001e80008000404 */
[----:B------:R-:W5:Y:S04]  /*a580*/  LDL.LU.S16 R24, [R1+0x76] ;  /* 0x0000760001187983 */ /* 0x000f680000300600 */
[----:B------:R1:W-:Y:S04]  /*a590*/  STS.U16 [R27+UR4+0x2e800], R18 ;  /* 0x02e800121b007988 */ /* 0x0003e80008000404 */
[----:B0-----:R-:W5:Y:S04]  /*a5a0*/  LDL.LU.S16 R17, [R1+0x72] ;  /* 0x0000720001117983 */ /* 0x001f680000300600 */
[----:B------:R0:W-:Y:S04]  /*a5b0*/  STS.U16 [R27+UR4+0x2d800], R15 ;  /* 0x02d8000f1b007988 */ /* 0x0001e80008000404 */
[----:B-1----:R-:W5:Y:S04]  /*a5c0*/  LDL.LU.S16 R18, [R1+0x6e] ;  /* 0x00006e0001127983 */ /* 0x002f680000300600 */
[----:B0-----:R-:W5:Y:S01]  /*a5d0*/  LDL.LU.S16 R15, [R1+0x6a] ;  /* 0x00006a00010f7983 */ /* 0x001f620000300600 */
[----:B--2---:R-:W-:-:S03]  /*a5e0*/  IMAD R2, R2, 0x100, R25 ;  /* 0x0000010002027824 */ /* 0x004fc600078e0219 */
[----:B------:R-:W2:Y:S01]  /*a5f0*/  LDL.LU.S16 R25, [R1+0x66] ;  /* 0x0000660001197983 */ /* 0x000ea20000300600 */
[----:B----4-:R-:W-:-:S03]  /*a600*/  IMAD R28, R28, 0x100, R26 ;  /* 0x000001001c1c7824 */ /* 0x010fc600078e021a */
[----:B------:R-:W4:Y:S01]  /*a610*/  LDL.LU.S16 R26, [R1+0x62] ;  /* 0x00006200011a7983 */ /* 0x000f220000300600 */
[----:B------:R-:W-:Y:S02]  /*a620*/  F2FP.F16.E4M3.UNPACK_B R5, R5 ;  /* 0x00000005ff05723e */ /* 0x000fe400020006ff */
[----:B------:R-:W-:Y:S02]  /*a630*/  F2FP.F16.E4M3.UNPACK_B R0, R0 ;  /* 0x00000000ff00723e */ /* 0x000fe400020006ff */
[----:B------:R-:W-:Y:S02]  /*a640*/  F2FP.F16.E4M3.UNPACK_B R7, R7 ;  /* 0x00000007ff07723e */ /* 0x000fe400020006ff */
[----:B------:R-:W-:Y:S01]  /*a650*/  F2FP.F16.E4M3.UNPACK_B R4, R4 ;  /* 0x00000004ff04723e */ /* 0x000fe200020006ff */
[----:B------:R3:W-:Y:S01]  /*a660*/  STS.U16 [R27+UR4+0x37800], R5 ;  /* 0x037800051b007988 */ /* 0x0007e20008000404 */
[----:B------:R-:W-:Y:S02]  /*a670*/  F2FP.F16.E4M3.UNPACK_B R2, R2 ;  /* 0x00000002ff02723e */ /* 0x000fe400020006ff */
[----:B------:R-:W-:Y:S01]  /*a680*/  F2FP.F16.E4M3.UNPACK_B R10, R10 ;  /* 0x0000000aff0a723e */ /* 0x000fe200020006ff */
[----:B------:R0:W-:Y:S01]  /*a690*/  STS.U16 [R27+UR4+0x3c800], R0 ;  /* 0x03c800001b007988 */ /* 0x0001e20008000404 */
[----:B------:R-:W-:-:S02]  /*a6a0*/  F2FP.F16.E4M3.UNPACK_B R11, R11 ;  /* 0x0000000bff0b723e */ /* 0x000fc400020006ff */
[----:B------:R-:W-:Y:S01]  /*a6b0*/  F2FP.F16.E4M3.UNPACK_B R9, R9 ;  /* 0x00000009ff09723e */ /* 0x000fe200020006ff */
[----:B------:R1:W-:Y:S01]  /*a6c0*/  STS.U16 [R27+UR4+0x39800], R7 ;  /* 0x039800071b007988 */ /* 0x0003e20008000404 */
[----:B------:R-:W-:Y:S02]  /*a6d0*/  F2FP.F16.E4M3.UNPACK_B R8, R8 ;  /* 0x00000008ff08723e */ /* 0x000fe400020006ff */
[----:B------:R-:W-:Y:S02]  /*a6e0*/  F2FP.F16.E4M3.UNPACK_B R6, R6 ;  /* 0x00000006ff06723e */ /* 0x000fe400020006ff */
[----:B------:R-:W-:Y:S02]  /*a6f0*/  F2FP.F16.E4M3.UNPACK_B R3, R3 ;  /* 0x00000003ff03723e */ /* 0x000fe400020006ff */
[----:B------:R-:W-:Y:S02]  /*a700*/  F2FP.F16.E4M3.UNPACK_B R28, R28 ;  /* 0x0000001cff1c723e */ /* 0x000fe400020006ff */
[----:B------:R-:W-:-:S02]  /*a710*/  LOP3.LUT R29, R29, 0x60, RZ, 0x3c, !PT ;  /* 0x000000601d1d7812 */ /* 0x000fc400078e3cff */
[----:B---3--:R-:W-:Y:S02]  /*a720*/  PRMT R5, R19, 0x7610, R5 ;  /* 0x0000761013057816 */ /* 0x008fe40000000005 */
[----:B0-----:R-:W-:Y:S01]  /*a730*/  PRMT R0, R22, 0x7610, R0 ;  /* 0x0000761016007816 */ /* 0x001fe20000000000 */
[----:B------:R-:W3:Y:S01]  /*a740*/  LDL.LU.S16 R19, [R1+0x5e] ;  /* 0x00005e0001137983 */ /* 0x000ee20000300600 */
[----:B-1----:R-:W-:-:S03]  /*a750*/  PRMT R7, R21, 0x7610, R7 ;  /* 0x0000761015077816 */ /* 0x002fc60000000007 */
[----:B------:R5:W-:Y:S04]  /*a760*/  STS.U16 [R27+UR4+0x3b800], R4 ;  /* 0x03b800041b007988 */ /* 0x000be80008000404 */
[----:B------:R-:W3:Y:S04]  /*a770*/  LDL.LU.S16 R21, [R1+0x5a] ;  /* 0x00005a0001157983 */ /* 0x000ee80000300600 */
[----:B------:R0:W-:Y:S01]  /*a780*/  STS.U16 [R27+UR4+0x3e800], R2 ;  /* 0x03e800021b007988 */ /* 0x0001e20008000404 */
[----:B-----5:R-:W-:-:S03]  /*a790*/  PRMT R4, R23, 0x7610, R4 ;  /* 0x0000761017047816 */ /* 0x020fc60000000004 */
[----:B------:R-:W5:Y:S04]  /*a7a0*/  LDL.LU.S16 R22, [R1+0x56] ;  /* 0x0000560001167983 */ /* 0x000f680000300600 */
[----:B------:R-:W-:Y:S01]  /*a7b0*/  STS.U16 [R27+UR4+0x32800], R10 ;  /* 0x0328000a1b007988 */ /* 0x000fe20008000404 */
[----:B0-----:R-:W-:-:S03]  /*a7c0*/  PRMT R2, R20, 0x7610, R2 ;  /* 0x0000761014027816 */ /* 0x001fc60000000002 */
[----:B------:R-:W-:Y:S04]  /*a7d0*/  STS.U16 [R27+UR4+0x33800], R13 ;  /* 0x0338000d1b007988 */ /* 0x000fe80008000404 */
[----:B------:R-:W-:Y:S04]  /*a7e0*/  STS.U16 [R27+UR4+0x34800], R12 ;  /* 0x0348000c1b007988 */ /* 0x000fe80008000404 */
[----:B------:R-:W-:Y:S04]  /*a7f0*/  STS.U16 [R27+UR4+0x35800], R11 ;  /* 0x0358000b1b007988 */ /* 0x000fe80008000404 */
[----:B------:R-:W-:Y:S04]  /*a800*/  STS.U16 [R27+UR4+0x36800], R9 ;  /* 0x036800091b007988 */ /* 0x000fe80008000404 */
[----:B------:R0:W-:Y:S04]  /*a810*/  STS.U16 [R27+UR4+0x38800], R8 ;  /* 0x038800081b007988 */ /* 0x0001e80008000404 */
[----:B------:R-:W-:Y:S04]  /*a820*/  STS.U16 [R27+UR4+0x3a800], R6 ;  /* 0x03a800061b007988 */ /* 0x000fe80008000404 */
[----:B------:R-:W-:Y:S01]  /*a830*/  STS.U16 [R27+UR4+0x3d800], R3 ;  /* 0x03d800031b007988 */ /* 0x000fe20008000404 */
[----:B0-----:R-:W-:-:S03]  /*a840*/  PRMT R8, R24, 0x7610, R8 ;  /* 0x0000761018087816 */ /* 0x001fc60000000008 */
[----:B------:R-:W-:Y:S04]  /*a850*/  STS.U16 [R27+UR4+0x3f800], R28 ;  /* 0x03f8001c1b007988 */ /* 0x000fe80008000404 */
[----:B------:R-:W5:Y:S04]  /*a860*/  LDL.LU.S16 R23, [R1+0x52] ;  /* 0x0000520001177983 */ /* 0x000f680000300600 */
[----:B------:R2:W-:Y:S04]  /*a870*/  STS.U16 [R29+UR4+0x3c00], R0 ;  /* 0x003c00001d007988 */ /* 0x0005e80008000404 */
[----:B------:R-:W5:Y:S04]  /*a880*/  LDL.LU.S16 R20, [R1+0x4e] ;  /* 0x00004e0001147983 */ /* 0x000f680000300600 */
[----:B------:R-:W5:Y:S01]  /*a890*/  LDL.LU.S16 R24, [R1+0x4a] ;  /* 0x00004a0001187983 */ /* 0x000f620000300600 */
[----:B--2---:R-:W-:-:S03]  /*a8a0*/  PRMT R0, R25, 0x7610, R0 ;  /* 0x0000761019007816 */ /* 0x004fc60000000000 */
[----:B------:R-:W2:Y:S01]  /*a8b0*/  LDL.LU.S16 R25, [R1+0x46] ;  /* 0x0000460001197983 */ /* 0x000ea20000300600 */
[----:B----4-:R-:W-:-:S03]  /*a8c0*/  PRMT R9, R26, 0x7610, R9 ;  /* 0x000076101a097816 */ /* 0x010fc60000000009 */
[----:B------:R-:W4:Y:S01]  /*a8d0*/  LDL.LU.S16 R26, [R1+0x42] ;  /* 0x00004200011a7983 */ /* 0x000f220000300600 */
[----:B------:R-:W-:-:S03]  /*a8e0*/  PRMT R6, R14, 0x7610, R6 ;  /* 0x000076100e067816 */ /* 0x000fc60000000006 */
[----:B------:R-:W4:Y:S01]  /*a8f0*/  LDL.LU.S16 R12, [R1+0x3e] ;  /* 0x00003e00010c7983 */ /* 0x000f220000300600 */
[----:B------:R-:W-:-:S03]  /*a900*/  PRMT R3, R16, 0x7610, R3 ;  /* 0x0000761010037816 */ /* 0x000fc60000000003 */
[----:B------:R-:W4:Y:S04]  /*a910*/  LDL.LU.S16 R13, [R1+0x3a] ;  /* 0x00003a00010d7983 */ /* 0x000f280000300600 */
[----:B------:R0:W-:Y:S04]  /*a920*/  STS.U16 [R29+UR4+0xc00], R5 ;  /* 0x000c00051d007988 */ /* 0x0001e80008000404 */
[----:B------:R-:W4:Y:S04]  /*a930*/  LDL.LU.S16 R14, [R1+0x36] ;  /* 0x00003600010e7983 */ /* 0x000f280000300600 */
[----:B------:R1:W-:Y:S01]  /*a940*/  STS.U16 [R29+UR4+0x1c00], R6 ;  /* 0x001c00061d007988 */ /* 0x0003e20008000404 */
[----:B0-----:R-:W-:-:S03]  /*a950*/  PRMT R5, R17, 0x7610, R5 ;  /* 0x0000761011057816 */ /* 0x001fc60000000005 */
[----:B------:R-:W4:Y:S04]  /*a960*/  LDL.LU.S16 R16, [R1+0x32] ;  /* 0x0000320001107983 */ /* 0x000f280000300600 */
[----:B------:R0:W-:Y:S01]  /*a970*/  STS.U16 [R29+UR4+0x2c00], R7 ;  /* 0x002c00071d007988 */ /* 0x0001e20008000404 */
[----:B-1----:R-:W-:-:S03]  /*a980*/  PRMT R6, R18, 0x7610, R6 ;  /* 0x0000761012067816 */ /* 0x002fc60000000006 */
[----:B------:R-:W4:Y:S01]  /*a990*/  LDL.LU.S16 R17, [R1+0x2e] ;  /* 0x00002e0001117983 */ /* 0x000f220000300600 */
[----:B---3--:R-:W-:-:S03]  /*a9a0*/  PRMT R10, R19, 0x7610, R10 ;  /* 0x00007610130a7816 */ /* 0x008fc6000000000a */
[----:B------:R-:W3:Y:S01]  /*a9b0*/  LDL.LU.S16 R18, [R1+0x2a] ;  /* 0x00002a0001127983 */ /* 0x000ee20000300600 */
[----:B0-----:R-:W-:-:S03]  /*a9c0*/  PRMT R7, R15, 0x7610, R7 ;  /* 0x000076100f077816 */ /* 0x001fc60000000007 */
[----:B------:R0:W-:Y:S04]  /*a9d0*/  STS.U16 [R29+UR4+0x6c00], R2 ;  /* 0x006c00021d007988 */ /* 0x0001e80008000404 */
[----:B------:R-:W3:Y:S04]  /*a9e0*/  LDL.LU.S16 R15, [R1+0x26] ;  /* 0x00002600010f7983 */ /* 0x000ee80000300600 */
[----:B------:R5:W-:Y:S01]  /*a9f0*/  STS.U16 [R29+UR4+0x4c00], R3 ;  /* 0x004c00031d007988 */ /* 0x000be20008000404 */
[----:B0-----:R-:W-:-:S03]  /*aa00*/  PRMT R2, R21, 0x7610, R2 ;  /* 0x0000761015027816 */ /* 0x001fc60000000002 */
[----:B------:R-:W3:Y:S04]  /*aa10*/  LDL.LU.S16 R19, [R1+0x22] ;  /* 0x0000220001137983 */ /* 0x000ee80000300600 */
[----:B------:R0:W-:Y:S01]  /*aa20*/  STS.U16 [R29+UR4+0x5c00], R4 ;  /* 0x005c00041d007988 */ /* 0x0001e20008000404 */
[----:B-----5:R-:W-:-:S03]  /*aa30*/  PRMT R3, R22, 0x7610, R3 ;  /* 0x0000761016037816 */ /* 0x020fc60000000003 */
[----:B------:R-:W5:Y:S04]  /*aa40*/  LDL.LU.S16 R21, [R1+0x1e] ;  /* 0x00001e0001157983 */ /* 0x000f680000300600 */
[----:B------:R1:W-:Y:S04]  /*aa50*/  STS.U16 [R29+UR4+0x8c00], R5 ;  /* 0x008c00051d007988 */ /* 0x0003e80008000404 */
[----:B------:R-:W5:Y:S04]  /*aa60*/  LDL.LU.S16 R22, [R1+0x1a] ;  /* 0x00001a0001167983 */ /* 0x000f680000300600 */
[----:B------:R0:W-:Y:S04]  /*aa70*/  STS.U16 [R29+UR4+0x7c00], R8 ;  /* 0x007c00081d007988 */ /* 0x0001e80008000404 */
[----:B------:R2:W-:Y:S01]  /*aa80*/  STS.U16 [R29+UR4+0xbc00], R0 ;  /* 0x00bc00001d007988 */ /* 0x0005e20008000404 */
[----:B0-----:R-:W-:-:S03]  /*aa90*/  PRMT R4, R23, 0x7610, R4 ;  /* 0x0000761017047816 */ /* 0x001fc60000000004 */
[----:B------:R-:W5:Y:S01]  /*aaa0*/  LDL.LU.S16 R23, [R1+0x16] ;  /* 0x0000160001177983 */ /* 0x000f620000300600 */
[----:B-1----:R-:W-:-:S03]  /*aab0*/  PRMT R5, R20, 0x7610, R5 ;  /* 0x0000761014057816 */ /* 0x002fc60000000005 */
[----:B------:R-:W5:Y:S01]  /*aac0*/  LDL.LU.S16 R20, [R1+0x12] ;  /* 0x0000120001147983 */ /* 0x000f620000300600 */
[----:B------:R-:W-:-:S03]  /*aad0*/  PRMT R8, R24, 0x7610, R8 ;  /* 0x0000761018087816 */ /* 0x000fc60000000008 */
[----:B------:R-:W5:Y:S04]  /*aae0*/  LDL.LU.S16 R24, [R1+0xe] ;  /* 0x00000e0001187983 */ /* 0x000f680000300600 */
[----:B------:R4:W-:Y:S01]  /*aaf0*/  STS.U16 [R29+UR4+0x9c00], R6 ;  /* 0x009c00061d007988 */ /* 0x0009e20008000404 */
[----:B--2---:R-:W-:-:S03]  /*ab00*/  PRMT R0, R25, 0x7610, R0 ;  /* 0x0000761019007816 */ /* 0x004fc60000000000 */
[----:B------:R-:W2:Y:S01]  /*ab10*/  LDL.LU.S16 R25, [R1+0xa] ;  /* 0x00000a0001197983 */ /* 0x000ea20000300600 */
[----:B----4-:R-:W-:-:S03]  /*ab20*/  PRMT R6, R26, 0x7610, R6 ;  /* 0x000076101a067816 */ /* 0x010fc60000000006 */
[----:B------:R-:W4:Y:S04]  /*ab30*/  LDL.LU.S16 R26, [R1+0x6] ;  /* 0x00000600011a7983 */ /* 0x000f280000300600 */
[----:B------:R0:W-:Y:S04]  /*ab40*/  STS.U16 [R29+UR4+0xac00], R7 ;  /* 0x00ac00071d007988 */ /* 0x0001e80008000404 */
[----:B------:R1:W-:Y:S04]  /*ab50*/  STS.U16 [R29+UR4+0xcc00], R9 ;  /* 0x00cc00091d007988 */ /* 0x0003e80008000404 */
[----:B------:R-:W4:Y:S01]  /*ab60*/  LDL.LU.S16 R27, [R1+0x2] ;  /* 0x00000200011b7983 */ /* 0x000f220000300600 */
[----:B0-----:R-:W-:-:S03]  /*ab70*/  PRMT R7, R12, 0x7610, R7 ;  /* 0x000076100c077816 */ /* 0x001fc60000000007 */
[----:B------:R0:W-:Y:S01]  /*ab80*/  STS.U16 [R29+UR4+0xdc00], R10 ;  /* 0x00dc000a1d007988 */ /* 0x0001e20008000404 */
[----:B-1----:R-:W-:-:S03]  /*ab90*/  PRMT R9, R13, 0x7610, R9 ;  /* 0x000076100d097816 */ /* 0x002fc60000000009 */
[----:B------:R-:W4:Y:S04]  /*aba0*/  LDL.LU R12, [R1+0xd98] ;  /* 0x000d9800010c7983 */ /* 0x000f280000300800 */
[----:B------:R1:W-:Y:S01]  /*abb0*/  STS.U16 [R29+UR4+0xec00], R2 ;  /* 0x00ec00021d007988 */ /* 0x0003e20008000404 */
[----:B0-----:R-:W-:-:S03]  /*abc0*/  PRMT R10, R14, 0x7610, R10 ;  /* 0x000076100e0a7816 */ /* 0x001fc6000000000a */
[----:B------:R-:W4:Y:S04]  /*abd0*/  LDL.LU R13, [R1+0xd94] ;  /* 0x000d9400010d7983 */ /* 0x000f280000300800 */
[----:B------:R0:W-:Y:S01]  /*abe0*/  STS.U16 [R29+UR4+0xfc00], R3 ;  /* 0x00fc00031d007988 */ /* 0x0001e20008000404 */
[----:B-1----:R-:W-:-:S03]  /*abf0*/  PRMT R2, R16, 0x7610, R2 ;  /* 0x0000761010027816 */ /* 0x002fc60000000002 */
[----:B------:R-:W4:Y:S04]  /*ac00*/  LDL.LU R14, [R1+0xd90] ;  /* 0x000d9000010e7983 */ /* 0x000f280000300800 */
[----:B------:R3:W-:Y:S01]  /*ac10*/  STS.U16 [R29+UR4+0x10c00], R4 ;  /* 0x010c00041d007988 */ /* 0x0007e20008000404 */
[----:B0-----:R-:W-:-:S03]  /*ac20*/  PRMT R3, R17, 0x7610, R3 ;  /* 0x0000761011037816 */ /* 0x001fc60000000003 */
[----:B------:R-:W4:Y:S04]  /*ac30*/  LDL.LU R16, [R1+0xd8c] ;  /* 0x000d8c0001107983 */ /* 0x000f280000300800 */
[----:B------:R0:W-:Y:S01]  /*ac40*/  STS.U16 [R29+UR4+0x11c00], R5 ;  /* 0x011c00051d007988 */ /* 0x0001e20008000404 */
[----:B---3--:R-:W-:-:S03]  /*ac50*/  PRMT R4, R18, 0x7610, R4 ;  /* 0x0000761012047816 */ /* 0x008fc60000000004 */
[----:B------:R-:W3:Y:S04]  /*ac60*/  LDL.LU R17, [R1+0xd88] ;  /* 0x000d880001117983 */ /* 0x000ee80000300800 */
[----:B------:R1:W-:Y:S01]  /*ac70*/  STS.U16 [R29+UR4+0x12c00], R8 ;  /* 0x012c00081d007988 */ /* 0x0003e20008000404 */
[----:B0-----:R-:W-:-:S03]  /*ac80*/  PRMT R5, R15, 0x7610, R5 ;  /* 0x000076100f057816 */ /* 0x001fc60000000005 */
[----:B------:R-:W3:Y:S04]  /*ac90*/  LDL.LU R18, [R1+0xd84] ;  /* 0x000d840001127983 */ /* 0x000ee80000300800 */
[----:B------:R5:W-:Y:S01]  /*aca0*/  STS.U16 [R29+UR4+0x13c00], R0 ;  /* 0x013c00001d007988 */ /* 0x000be20008000404 */
[----:B-1----:R-:W-:-:S03]  /*acb0*/  PRMT R8, R19, 0x7610, R8 ;  /* 0x0000761013087816 */ /* 0x002fc60000000008 */
[----:B------:R-:W3:Y:S04]  /*acc0*/  LDL.LU R15, [R1+0xd80] ;  /* 0x000d8000010f7983 */ /* 0x000ee80000300800 */
[----:B------:R0:W-:Y:S01]  /*acd0*/  STS.U16 [R29+UR4+0x14c00], R6 ;  /* 0x014c00061d007988 */ /* 0x0001e20008000404 */
[----:B-----5:R-:W-:-:S03]  /*ace0*/  PRMT R0, R21, 0x7610, R0 ;  /* 0x0000761015007816 */ /* 0x020fc60000000000 */
[----:B------:R-:W5:Y:S04]  /*acf0*/  LDL.LU R19, [R1+0xd7c] ;  /* 0x000d7c0001137983 */ /* 0x000f680000300800 */
[----:B------:R1:W-:Y:S01]  /*ad00*/  STS.U16 [R29+UR4+0x15c00], R7 ;  /* 0x015c00071d007988 */ /* 0x0003e20008000404 */
[----:B0-----:R-:W-:-:S03]  /*ad10*/  PRMT R6, R22, 0x7610, R6 ;  /* 0x0000761016067816 */ /* 0x001fc60000000006 */
[----:B------:R-:W5:Y:S04]  /*ad20*/  LDL.LU R21, [R1+0xd78] ;  /* 0x000d780001157983 */ /* 0x000f680000300800 */
[----:B------:R0:W-:Y:S01]  /*ad30*/  STS.U16 [R29+UR4+0x16c00], R9 ;  /* 0x016c00091d007988 */ /* 0x0001e20008000404 */
[----:B-1----:R-:W-:-:S03]  /*ad40*/  PRMT R7, R23, 0x7610, R7 ;  /* 0x0000761017077816 */ /* 0x002fc60000000007 */
[----:B------:R-:W5:Y:S04]  /*ad50*/  LDL.LU R22, [R1+0xd74] ;  /* 0x000d740001167983 */ /* 0x000f680000300800 */
[----:B------:R1:W-:Y:S01]  /*ad60*/  STS.U16 [R29+UR4+0x17c00], R10 ;  /* 0x017c000a1d007988 */ /* 0x0003e20008000404 */
[----:B0-----:R-:W-:-:S03]  /*ad70*/  PRMT R9, R20, 0x7610, R9 ;  /* 0x0000761014097816 */ /* 0x001fc60000000009 */
[----:B------:R-:W5:Y:S04]  /*ad80*/  LDL.LU R23, [R1+0xd70] ;  /* 0x000d700001177983 */ /* 0x000f680000300800 */
[----:B------:R2:W-:Y:S01]  /*ad90*/  STS.U16 [R29+UR4+0x18c00], R2 ;  /* 0x018c00021d007988 */ /* 0x0005e20008000404 */
[----:B-1----:R-:W-:-:S03]  /*ada0*/  PRMT R10, R24, 0x7610, R10 ;  /* 0x00007610180a7816 */ /* 0x002fc6000000000a */
[----:B------:R-:W5:Y:S04]  /*adb0*/  LDL.LU R20, [R1+0xd6c] ;  /* 0x000d6c0001147983 */ /* 0x000f680000300800 */
[----:B------:R-:W5:Y:S04]  /*adc0*/  LDL.LU R24, [R1+0xd68] ;  /* 0x000d680001187983 */ /* 0x000f680000300800 */
[----:B------:R4:W-:Y:S01]  /*add0*/  STS.U16 [R29+UR4+0x19c00], R3 ;  /* 0x019c00031d007988 */ /* 0x0009e20008000404 */
[----:B--2---:R-:W-:-:S03]  /*ade0*/  PRMT R2, R25, 0x7610, R2 ;  /* 0x0000761019027816 */ /* 0x004fc60000000002 */
[----:B------:R-:W2:Y:S01]  /*adf0*/  LDL.LU R25, [R1+0xd64] ;  /* 0x000d640001197983 */ /* 0x000ea20000300800 */
[----:B----4-:R-:W-:-:S03]  /*ae00*/  PRMT R3, R26, 0x7610, R3 ;  /* 0x000076101a037816 */ /* 0x010fc60000000003 */
[----:B------:R-:W4:Y:S04]  /*ae10*/  LDL.LU R26, [R1+0xd60] ;  /* 0x000d6000011a7983 */ /* 0x000f280000300800 */
[----:B------:R0:W-:Y:S04]  /*ae20*/  STS.U16 [R29+UR4+0x1ac00], R4 ;  /* 0x01ac00041d007988 */ /* 0x0001e80008000404 */
[----:B------:R-:W-:Y:S01]  /*ae30*/  STS.U16 [R29+UR4+0x1cc00], R8 ;  /* 0x01cc00081d007988 */ /* 0x000fe20008000404 */
[----:B0-----:R-:W-:-:S03]  /*ae40*/  PRMT R4, R27, 0x7610, R4 ;  /* 0x000076101b047816 */ /* 0x001fc60000000004 */
[----:B------:R-:W-:Y:S04]  /*ae50*/  STS.U16 [R29+UR4+0x1dc00], R0 ;  /* 0x01dc00001d007988 */ /* 0x000fe80008000404 */
[----:B------:R-:W-:Y:S04]  /*ae60*/  STS.U16 [R29+UR4+0x20c00], R9 ;  /* 0x020c00091d007988 */ /* 0x000fe80008000404 */
[----:B------:R3:W-:Y:S04]  /*ae70*/  STS.U16 [R29+UR4+0x24c00], R4 ;  /* 0x024c00041d007988 */ /* 0x0007e80008000404 */
[----:B------:R-:W-:Y:S04]  /*ae80*/  STS.U16 [R29+UR4+0x1bc00], R5 ;  /* 0x01bc00051d007988 */ /* 0x000fe80008000404 */
[----:B------:R-:W-:Y:S04]  /*ae90*/  STS.U16 [R29+UR4+0x1ec00], R6 ;  /* 0x01ec00061d007988 */ /* 0x000fe80008000404 */
[----:B------:R-:W-:Y:S04]  /*aea0*/  STS.U16 [R29+UR4+0x22c00], R2 ;  /* 0x022c00021d007988 */ /* 0x000fe80008000404 */
[----:B------:R-:W-:Y:S04]  /*aeb0*/  STS.U16 [R29+UR4+0x1fc00], R7 ;  /* 0x01fc00071d007988 */ /* 0x000fe80008000404 */
[----:B------:R-:W-:Y:S04]  /*aec0*/  STS.U16 [R29+UR4+0x21c00], R10 ;  /* 0x021c000a1d007988 */ /* 0x000fe80008000404 */
[----:B------:R0:W-:Y:S01]  /*aed0*/  STS.U16 [R29+UR4+0x23c00], R3 ;  /* 0x023c00031d007988 */ /* 0x0001e20008000404 */
[----:B---3--:R-:W-:-:S05]  /*aee0*/  PRMT R4, R18, 0x7632, R4 ;  /* 0x0000763212047816 */ /* 0x008fca0000000004 */
[----:B------:R-:W-:Y:S01]  /*aef0*/  STS.U16 [R29+UR4+0x2ec00], R4 ;  /* 0x02ec00041d007988 */ /* 0x000fe20008000404 */
[----:B0-----:R-:W-:Y:S02]  /*af00*/  PRMT R3, R15, 0x7632, R3 ;  /* 0x000076320f037816 */ /* 0x001fe40000000003 */
[----:B-----5:R-:W-:-:S03]  /*af10*/  PRMT R2, R19, 0x7632, R2 ;  /* 0x0000763213027816 */ /* 0x020fc60000000002 */
[----:B------:R-:W-:Y:S04]  /*af20*/  STS.U16 [R29+UR4+0x2dc00], R3 ;  /* 0x02dc00031d007988 */ /* 0x000fe80008000404 */
[----:B------:R-:W-:Y:S01]  /*af30*/  STS.U16 [R29+UR4+0x2cc00], R2 ;  /* 0x02cc00021d007988 */ /* 0x000fe20008000404 */
[----:B------:R-:W-:Y:S02]  /*af40*/  PRMT R10, R21, 0x7632, R10 ;  /* 0x00007632150a7816 */ /* 0x000fe4000000000a */
[----:B------:R-:W-:-:S05]  /*af50*/  PRMT R9, R22, 0x7632, R9 ;  /* 0x0000763216097816 */ /* 0x000fca0000000009 */
[----:B------:R0:W-:Y:S01]  /*af60*/  STS.U16 [R29+UR4+0x2ac00], R9 ;  /* 0x02ac00091d007988 */ /* 0x0001e20008000404 */
[----:B------:R-:W-:Y:S02]  /*af70*/  PRMT R7, R23, 0x7632, R7 ;  /* 0x0000763217077816 */ /* 0x000fe40000000007 */
[----:B------:R-:W-:Y:S02]  /*af80*/  PRMT R0, R24, 0x7632, R0 ;  /* 0x0000763218007816 */ /* 0x000fe40000000000 */
[----:B------:R-:W-:-:S03]  /*af90*/  PRMT R6, R20, 0x7632, R6 ;  /* 0x0000763214067816 */ /* 0x000fc60000000006 */
[----:B------:R1:W-:Y:S01]  /*afa0*/  STS.U16 [R29+UR4+0x27c00], R0 ;  /* 0x027c00001d007988 */ /* 0x0003e20008000404 */
[----:B0-----:R-:W-:-:S03]  /*afb0*/  PRMT R9, R12, 0x7632, R9 ;  /* 0x000076320c097816 */ /* 0x001fc60000000009 */
[----:B------:R0:W-:Y:S01]  /*afc0*/  STS.U16 [R29+UR4+0x28c00], R6 ;  /* 0x028c00061d007988 */ /* 0x0001e20008000404 */
[----:B------:R-:W-:Y:S02]  /*afd0*/  PRMT R2, R9, 0x7632, R2 ;  /* 0x0000763209027816 */ /* 0x000fe40000000002 */
[----:B-1----:R-:W-:Y:S01]  /*afe0*/  PRMT R0, R14, 0x7632, R0 ;  /* 0x000076320e007816 */ /* 0x002fe20000000000 */
[----:B------:R1:W-:Y:S01]  /*aff0*/  STS.U16 [R29+UR4+0x29c00], R7 ;  /* 0x029c00071d007988 */ /* 0x0003e20008000404 */
[----:B0-----:R-:W-:-:S03]  /*b000*/  PRMT R6, R10, 0x7632, R6 ;  /* 0x000076320a067816 */ /* 0x001fc60000000006 */
[----:B------:R-:W-:Y:S01]  /*b010*/  STS.U16 [R29+UR4+0x31c00], R0 ;  /* 0x031c00001d007988 */ /* 0x000fe20008000404 */
[----:B-1----:R-:W-:-:S03]  /*b020*/  PRMT R7, R13, 0x7632, R7 ;  /* 0x000076320d077816 */ /* 0x002fc60000000007 */
[----:B------:R0:W-:Y:S04]  /*b030*/  STS.U16 [R29+UR4+0x34c00], R9 ;  /* 0x034c00091d007988 */ /* 0x0001e80008000404 */
[----:B------:R-:W-:Y:S04]  /*b040*/  STS.U16 [R29+UR4+0x32c00], R6 ;  /* 0x032c00061d007988 */ /* 0x000fe80008000404 */
[----:B------:R1:W-:Y:S01]  /*b050*/  STS.U16 [R29+UR4+0x36c00], R2 ;  /* 0x036c00021d007988 */ /* 0x0003e20008000404 */
[----:B0-----:R-:W-:-:S03]  /*b060*/  PRMT R9, R2, 0x7632, R9 ;  /* 0x0000763202097816 */ /* 0x001fc60000000009 */
[----:B------:R-:W-:Y:S01]  /*b070*/  STS.U16 [R29+UR4+0x33c00], R7 ;  /* 0x033c00071d007988 */ /* 0x000fe20008000404 */
[----:B-1----:R-:W-:-:S05]  /*b080*/  IMAD.MOV.U32 R2, RZ, RZ, -0x800000 ;  /* 0xff800000ff027424 */ /* 0x002fca00078e00ff */
[----:B------:R-:W-:Y:S01]  /*b090*/  STL [R1+0x904], R2 ;  /* 0x0009040201007387 */ /* 0x000fe20000100800 */
[----:B--2---:R-:W-:-:S05]  /*b0a0*/  PRMT R8, R25, 0x7632, R8 ;  /* 0x0000763219087816 */ /* 0x004fca0000000008 */
[----:B------:R0:W-:Y:S02]  /*b0b0*/  STS.U16 [R29+UR4+0x26c00], R8 ;  /* 0x026c00081d007988 */ /* 0x0001e40008000404 */
[----:B0-----:R-:W-:-:S04]  /*b0c0*/  PRMT R8, R16, 0x7632, R8 ;  /* 0x0000763210087816 */ /* 0x001fc80000000008 */
[----:B------:R-:W-:Y:S02]  /*b0d0*/  PRMT R4, R8, 0x7632, R4 ;  /* 0x0000763208047816 */ /* 0x000fe40000000004 */
[----:B----4-:R-:W-:-:S05]  /*b0e0*/  PRMT R5, R26, 0x7632, R5 ;  /* 0x000076321a057816 */ /* 0x010fca0000000005 */
[----:B------:R0:W-:Y:S01]  /*b0f0*/  STS.U16 [R29+UR4+0x25c00], R5 ;  /* 0x025c00051d007988 */ /* 0x0001e20008000404 */
[----:B------:R-:W-:-:S03]  /*b100*/  PRMT R0, R4, 0x7632, R0 ;  /* 0x0000763204007816 */ /* 0x000fc60000000000 */
[----:B------:R1:W-:Y:S01]  /*b110*/  STS.U16 [R29+UR4+0x30c00], R8 ;  /* 0x030c00081d007988 */ /* 0x0003e20008000404 */
[----:B0-----:R-:W-:-:S04]  /*b120*/  PRMT R5, R17, 0x7632, R5 ;  /* 0x0000763211057816 */ /* 0x001fc80000000005 */
[----:B------:R-:W-:Y:S01]  /*b130*/  PRMT R3, R5, 0x7632, R3 ;  /* 0x0000763205037816 */ /* 0x000fe20000000003 */
[----:B------:R0:W-:Y:S01]  /*b140*/  STS.U16 [R29+UR4+0x2fc00], R5 ;  /* 0x02fc00051d007988 */ /* 0x0001e20008000404 */
[----:B-1----:R-:W-:Y:S02]  /*b150*/  PRMT R8, R6, 0x7632, R8 ;  /* 0x0000763206087816 */ /* 0x002fe40000000008 */
[----:B------:R-:W-:Y:S01]  /*b160*/  PRMT R6, R0, 0x7632, R6 ;  /* 0x0000763200067816 */ /* 0x000fe20000000006 */
[----:B------:R1:W-:Y:S04]  /*b170*/  STS.U16 [R29+UR4+0x3bc00], R0 ;  /* 0x03bc00001d007988 */ /* 0x0003e80008000404 */
[----:B------:R2:W-:Y:S01]  /*b180*/  STS.U16 [R29+UR4+0x37c00], R3 ;  /* 0x037c00031d007988 */ /* 0x0005e20008000404 */
[----:B0-----:R-:W-:-:S02]  /*b190*/  PRMT R5, R7, 0x7632, R5 ;  /* 0x0000763207057816 */ /* 0x001fc40000000005 */
[----:B------:R-:W-:Y:S02]  /*b1a0*/  PRMT R7, R3, 0x7632, R7 ;  /* 0x0000763203077816 */ /* 0x000fe40000000007 */
[----:B-1----:R-:W-:Y:S01]  /*b1b0*/  MOV R0, 0xff800000 ;  /* 0xff80000000007802 */ /* 0x002fe20000000f00 */
[----:B--2---:R-:W-:-:S04]  /*b1c0*/  IMAD.MOV.U32 R3, RZ, RZ, -0x800000 ;  /* 0xff800000ff037424 */ /* 0x004fc800078e00ff */
        /* <DEDUP_REMOVED lines=27> */
[----:B------:R0:W-:Y:S04]  /*b380*/  STS.U16 [R29+UR4+0x3cc00], R6 ;  /* 0x03cc00061d007988 */ /* 0x0001e80008000404 */
[----:B------:R1:W-:Y:S04]  /*b390*/  STS.U16 [R29+UR4+0x3dc00], R7 ;  /* 0x03dc00071d007988 */ /* 0x0003e80008000404 */
[----:B------:R-:W-:Y:S01]  /*b3a0*/  STL [R1+0x894], R0 ;  /* 0x0008940001007387 */ /* 0x000fe20000100800 */
[----:B0-----:R-:W-:-:S03]  /*b3b0*/  IMAD.MOV.U32 R6, RZ, RZ, 0x3f800000 ;  /* 0x3f800000ff067424 */ /* 0x001fc600078e00ff */
[----:B------:R0:W-:Y:S01]  /*b3c0*/  STS.U16 [R29+UR4+0x38c00], R4 ;  /* 0x038c00041d007988 */ /* 0x0001e20008000404 */
[----:B-1----:R-:W-:-:S03]  /*b3d0*/  IMAD.MOV.U32 R7, RZ, RZ, 0x3f800000 ;  /* 0x3f800000ff077424 */ /* 0x002fc600078e00ff */
[----:B------:R1:W-:Y:S04]  /*b3e0*/  STS.U16 [R29+UR4+0x39c00], R5 ;  /* 0x039c00051d007988 */ /* 0x0003e80008000404 */
[----:B------:R2:W-:Y:S01]  /*b3f0*/  STL [R1+0x890], R3 ;  /* 0x0008900301007387 */ /* 0x0005e20000100800 */
[----:B0-----:R-:W-:-:S03]  /*b400*/  MOV R4, 0x3f800000 ;  /* 0x3f80000000047802 */ /* 0x001fc60000000f00 */
[----:B------:R0:W-:Y:S01]  /*b410*/  STL [R1+0x68c], R2 ;  /* 0x00068c0201007387 */ /* 0x0001e20000100800 */
[----:B-1----:R-:W-:-:S03]  /*b420*/  IMAD.MOV.U32 R5, RZ, RZ, 0x3f800000 ;  /* 0x3f800000ff057424 */ /* 0x002fc600078e00ff */
[----:B------:R-:W-:Y:S01]  /*b430*/  STL [R1+0x688], R0 ;  /* 0x0006880001007387 */ /* 0x000fe20000100800 */
[----:B--2---:R-:W-:Y:S02]  /*b440*/  IMAD.MOV.U32 R3, RZ, RZ, 0x3f800000 ;  /* 0x3f800000ff037424 */ /* 0x004fe400078e00ff */
[----:B0-----:R-:W-:Y:S01]  /*b450*/  IMAD.MOV.U32 R2, RZ, RZ, 0x3f800000 ;  /* 0x3f800000ff027424 */ /* 0x001fe200078e00ff */
[----:B------:R-:W-:Y:S04]  /*b460*/  STL.64 [R1+0x920], R6 ;  /* 0x0009200601007387 */ /* 0x000fe80000100a00 */
[----:B------:R-:W-:Y:S04]  /*b470*/  STL.64 [R1+0x928], R4 ;  /* 0x0009280401007387 */ /* 0x000fe80000100a00 */
[----:B------:R-:W-:Y:S04]  /*b480*/  STL.64 [R1+0x930], R2 ;  /* 0x0009300201007387 */ /* 0x000fe80000100a00 */
[----:B------:R-:W-:Y:S04]  /*b490*/  STL.64 [R1+0x918], R6 ;  /* 0x0009180601007387 */ /* 0x000fe80000100a00 */
[----:B------:R-:W-:Y:S04]  /*b4a0*/  STL.64 [R1+0x628], R4 ;  /* 0x0006280401007387 */ /* 0x000fe80000100a00 */
[----:B------:R-:W-:Y:S04]  /*b4b0*/  STL [R1+0x790], RZ ;  /* 0x000790ff01007387 */ /* 0x000fe80000100800 */
[----:B------:R-:W-:Y:S04]  /*b4c0*/  STL.64 [R1+0x618], R2 ;  /* 0x0006180201007387 */ /* 0x000fe80000100a00 */
[----:B------:R-:W-:Y:S04]  /*b4d0*/  STL [R1+0x794], RZ ;  /* 0x000794ff01007387 */ /* 0x000fe80000100800 */
        /* <DEDUP_REMOVED lines=234> */
[----:B------:R0:W-:Y:S04]  /*c380*/  STS.U16 [R29+UR4+0x2bc00], R10 ;  /* 0x02bc000a1d007988 */ /* 0x0001e80008000404 */
[----:B------:R-:W-:Y:S04]  /*c390*/  STL [R1+0x5c0], RZ ;  /* 0x0005c0ff01007387 */ /* 0x000fe80000100800 */
[----:B------:R-:W-:Y:S01]  /*c3a0*/  STL [R1+0x5c4], RZ ;  /* 0x0005c4ff01007387 */ /* 0x000fe20000100800 */
[----:B0-----:R-:W-:-:S03]  /*c3b0*/  PRMT R10, R11, 0x7632, R10 ;  /* 0x000076320b0a7816 */ /* 0x001fc6000000000a */
        /* <DEDUP_REMOVED lines=13> */
[----:B------:R1:W-:Y:S04]  /*c490*/  STS.U16 [R29+UR4+0x3ec00], R9 ;  /* 0x03ec00091d007988 */ /* 0x0003e80008000404 */
[----:B------:R2:W-:Y:S01]  /*c4a0*/  STS.U16 [R29+UR4+0x3fc00], R10 ;  /* 0x03fc000a1d007988 */ /* 0x0005e20008000404 */
[----:B------:R-:W3:Y:S03]  /*c4b0*/  LDCU UR4, c[0x0][0x3f0] ;  /* 0x00007e00ff0477ac */ /* 0x000ee60008000800 */
[----:B------:R4:W-:Y:S01]  /*c4c0*/  STL [R1+0x550], RZ ;  /* 0x000550ff01007387 */ /* 0x0009e20000100800 */
[----:B0-----:R-:W-:-:S03]  /*c4d0*/  MOV R8, 0x3f800000 ;  /* 0x3f80000000087802 */ /* 0x001fc60000000f00 */
[----:B------:R4:W-:Y:S01]  /*c4e0*/  STL [R1+0x554], RZ ;  /* 0x000554ff01007387 */ /* 0x0009e20000100800 */
[----:B-1----:R-:W-:Y:S01]  /*c4f0*/  IMAD.MOV.U32 R9, RZ, RZ, 0x3f800000 ;  /* 0x3f800000ff097424 */ /* 0x002fe200078e00ff */
[----:B--2---:R-:W0:Y:S02]  /*c500*/  S2R R29, SR_TID.X ;  /* 0x00000000001d7919 */ /* 0x004e240000002100 */
[----:B------:R4:W-:Y:S04]  /*c510*/  STL [R1+0x558], RZ ;  /* 0x000558ff01007387 */ /* 0x0009e80000100800 */
[----:B------:R4:W-:Y:S04]  /*c520*/  STL [R1+0x55c], RZ ;  /* 0x00055cff01007387 */ /* 0x0009e80000100800 */
[----:B------:R4:W-:Y:S04]  /*c530*/  STL [R1+0x500], RZ ;  /* 0x000500ff01007387 */ /* 0x0009e80000100800 */
[----:B------:R4:W-:Y:S04]  /*c540*/  STL [R1+0x504], RZ ;  /* 0x000504ff01007387 */ /* 0x0009e80000100800 */
[----:B------:R4:W-:Y:S04]  /*c550*/  STL [R1+0x508], RZ ;  /* 0x000508ff01007387 */ /* 0x0009e80000100800 */
[----:B------:R4:W-:Y:S04]  /*c560*/  STL [R1+0x50c], RZ ;  /* 0x00050cff01007387 */ /* 0x0009e80000100800 */
[----:B------:R4:W-:Y:S04]  /*c570*/  STL.64 [R1+0x610], R2 ;  /* 0x0006100201007387 */ /* 0x0009e80000100a00 */
        /* <DEDUP_REMOVED lines=8> */
[----:B------:R4:W-:Y:S01]  /*c600*/  STL.64 [R1+0x638], R6 ;  /* 0x0006380601007387 */ /* 0x0009e20000100a00 */
[----:B---3--:R-:W-:Y:S01]  /*c610*/  UISETP.GE.AND UP0, UPT, UR4, 0x1, UPT ;  /* 0x000000010400788c */ /* 0x008fe2000bf06270 */
[----:B0-----:R-:W-:-:S04]  /*c620*/  LOP3.LUT R4, R29, 0x1ff, RZ, 0xc0, !PT ;  /* 0x000001ff1d047812 */ /* 0x001fc800078ec0ff */
[----:B------:R-:W-:-:S04]  /*c630*/  ISETP.GE.U32.AND P1, PT, R4, 0x100, PT ;  /* 0x000001000400780c */ /* 0x000fc80003f26070 */
[----:B------:R-:W-:Y:S09]  /*c640*/  BRA.U !UP0, `(.L_x_0) ;  /* 0x0000043508ac7547 */ /* 0x000ff2000b800000 */
[----:B----4-:R-:W0:Y:S01]  /*c650*/  LDC.64 R2, c[0x0][0x3c0] ;  /* 0x0000f000ff027b82 */ /* 0x010e220000000a00 */
[----:B------:R-:W1:Y:S01]  /*c660*/  LDCU UR6, c[0x0][0x3c8] ;  /* 0x00007900ff0677ac */ /* 0x000e620008000800 */
[C---:B------:R-:W-:Y:S02]  /*c670*/  LEA.HI R25, R29.reuse, 0x28, RZ, 0x1a ;  /* 0x000000281d197811 */ /* 0x040fe400078fd0ff */
[C---:B------:R-:W-:Y:S01]  /*c680*/  LEA.HI R21, R29.reuse, 0x58, RZ, 0x1a ;  /* 0x000000581d157811 */ /* 0x040fe200078fd0ff */
[----:B------:R-:W2:Y:S01]  /*c690*/  LDCU.64 UR12, c[0x0][0x388] ;  /* 0x00007100ff0c77ac */ /* 0x000ea20008000a00 */
[C---:B------:R-:W-:Y:S02]  /*c6a0*/  LEA.HI R19, R29.reuse, 0x78, RZ, 0x1a ;  /* 0x000000781d137811 */ /* 0x040fe400078fd0ff */
[C---:B------:R-:W-:Y:S01]  /*c6b0*/  LEA.HI R20, R29.reuse, 0x68, RZ, 0x1a ;  /* 0x000000681d147811 */ /* 0x040fe200078fd0ff */
[----:B------:R-:W3:Y:S01]  /*c6c0*/  LDCU.64 UR4, c[0x0][0x3d0] ;  /* 0x00007a00ff0477ac */ /* 0x000ee20008000a00 */
[----:B------:R-:W4:Y:S01]  /*c6d0*/  LDC.64 R6, c[0x0][0x390] ;  /* 0x0000e400ff067b82 */ /* 0x000f220000000a00 */
[----:B------:R-:W-:-:S02]  /*c6e0*/  LEA.HI R27, R29, 0x8, RZ, 0x1a ;  /* 0x000000081d1b7811 */ /* 0x000fc400078fd0ff */
[C---:B------:R-:W-:Y:S01]  /*c6f0*/  LEA.HI R18, R29.reuse, 0x88, RZ, 0x1a ;  /* 0x000000881d127811 */ /* 0x040fe200078fd0ff */
[----:B------:R-:W0:Y:S01]  /*c700*/  LDCU UR15, c[0x0][0x3f0] ;  /* 0x00007e00ff0f77ac */ /* 0x000e220008000800 */
[C---:B------:R-:W-:Y:S02]  /*c710*/  LOP3.LUT R0, R29.reuse, 0x3f, RZ, 0xc0, !PT ;  /* 0x0000003f1d007812 */ /* 0x040fe400078ec0ff */
[C---:B------:R-:W-:Y:S01]  /*c720*/  LOP3.LUT P0, RZ, R29.reuse, 0x3, RZ, 0xc0, !PT ;  /* 0x000000031dff7812 */ /* 0x040fe2000780c0ff */
[----:B------:R-:W0:Y:S01]  /*c730*/  LDCU UR14, c[0x0][0x3c4] ;  /* 0x00007880ff0e77ac */ /* 0x000e220008000800 */
[----:B-1----:R-:W-:Y:S01]  /*c740*/  IMAD R5, R4, UR6, RZ ;  /* 0x0000000604057c24 */ /* 0x002fe2000f8e02ff */
[----:B------:R-:W-:Y:S02]  /*c750*/  SHF.R.U32.HI R24, RZ, 0x6, R29 ;  /* 0x00000006ff187819 */ /* 0x000fe4000001161d */
[----:B------:R-:W-:Y:S01]  /*c760*/  LEA.HI R26, R29, 0x18, RZ, 0x1a ;  /* 0x000000181d1a7811 */ /* 0x000fe200078fd0ff */
[----:B0-----:R-:W-:Y:S01]  /*c770*/  IMAD R2, R2, UR8, RZ ;  /* 0x0000000802027c24 */ /* 0x001fe2000f8e02ff */
[----:B------:R2:W-:Y:S01]  /*c780*/  STL [R1+0xdb8], R3 ;  /* 0x000db80301007387 */ /* 0x0005e20000100800 */
[----:B------:R-:W-:Y:S01]  /*c790*/  SHF.R.S32.HI R11, RZ, 0x1f, R5 ;  /* 0x0000001fff0b7819 */ /* 0x000fe20000011405 */
[----:B---3--:R-:W-:Y:S01]  /*c7a0*/  UIMAD UR7, UR8, UR4, URZ ;  /* 0x00000004080772a4 */ /* 0x008fe2000f8e02ff */
[----:B------:R-:W-:Y:S01]  /*c7b0*/  IMAD R9, R0, UR5, RZ ;  /* 0x0000000500097c24 */ /* 0x000fe2000f8e02ff */
[----:B------:R-:W0:Y:S01]  /*c7c0*/  S2R R27, SR_TID.X ;  /* 0x00000000001b7919 */ /* 0x000e220000002100 */
[----:B------:R-:W-:Y:S01]  /*c7d0*/  ISETP.LT.U32.AND P0, PT, R4, 0x100, !P0 ;  /* 0x000001000400780c */ /* 0x000fe20004701070 */
[----:B------:R-:W-:Y:S01]  /*c7e0*/  USHF.R.S32.HI UR9, URZ, 0x1f, UR7 ;  /* 0x0000001fff097899 */ /* 0x000fe20008011407 */
[----:B------:R-:W-:Y:S01]  /*c7f0*/  SGXT.U32 R24, R24, 0x3 ;  /* 0x000000031818781a */ /* 0x000fe20000000000 */
[----:B------:R-:W-:Y:S01]  /*c800*/  UMOV UR4, URZ ;  /* 0x000000ff00047c82 */ /* 0x000fe20008000000 */
[----:B----4-:R-:W-:Y:S01]  /*c810*/  IADD3 R0, P4, P5, R9, UR7, R6 ;  /* 0x0000000709007c10 */ /* 0x010fe2000fd9e006 */
[----:B------:R-:W-:Y:S01]  /*c820*/  UMOV UR5, URZ ;  /* 0x000000ff00057c82 */ /* 0x000fe20008000000 */
[--C-:B--2---:R-:W-:Y:S01]  /*c830*/  IADD3 R3, P2, P3, R5, UR12, R2.reuse ;  /* 0x0000000c05037c10 */ /* 0x104fe2000fb5e002 */
[----:B------:R-:W-:Y:S01]  /*c840*/  UMOV UR6, URZ ;  /* 0x000000ff00067c82 */ /* 0x000fe20008000000 */
[----:B------:R-:W-:Y:S01]  /*c850*/  SHF.R.S32.HI R2, RZ, 0x1f, R2 ;  /* 0x0000001fff027819 */ /* 0x000fe20000011402 */
[----:B------:R-:W1:Y:S01]  /*c860*/  LDCU UR12, c[0x0][0x3a8] ;  /* 0x00007500ff0c77ac */ /* 0x000e620008000800 */
[----:B------:R-:W-:Y:S01]  /*c870*/  LEA.HI R5, R29, 0x98, RZ, 0x1a ;  /* 0x000000981d057811 */ /* 0x000fe200078fd0ff */
[----:B------:R-:W-:Y:S01]  /*c880*/  STL [R1+0x908], R3 ;  /* 0x0009080301007387 */ /* 0x000fe20000100800 */
[----:B------:R-:W-:Y:S01]  /*c890*/  IADD3.X R2, PT, PT, R11, UR13, R2, P2, P3 ;  /* 0x0000000d0b027c10 */ /* 0x000fe200097e6402 */
[----:B------:R-:W2:Y:S01]  /*c8a0*/  LDCU UR13, c[0x0][0x3d4] ;  /* 0x00007a80ff0d77ac */ /* 0x000ea20008000800 */
[----:B------:R-:W-:-:S02]  /*c8b0*/  SHF.R.S32.HI R6, RZ, 0x1f, R9 ;  /* 0x0000001fff067819 */ /* 0x000fc40000011409 */
[C---:B------:R-:W-:Y:S01]  /*c8c0*/  LEA.HI R8, R29.reuse, 0xc8, RZ, 0x1a ;  /* 0x000000c81d087811 */ /* 0x040fe200078fd0ff */
[----:B------:R3:W-:Y:S01]  /*c8d0*/  STL [R1+0x90c], R2 ;  /* 0x00090c0201007387 */ /* 0x0007e20000100800 */
[----:B------:R-:W-:Y:S02]  /*c8e0*/  IADD3.X R4, PT, PT, R6, UR9, R7, P4, P5 ;  /* 0x0000000906047c10 */ /* 0x000fe4000a7ea407 */
[C---:B------:R-:W-:Y:S02]  /*c8f0*/  LEA.HI R6, R29.reuse, 0xa8, RZ, 0x1a ;  /* 0x000000a81d067811 */ /* 0x040fe400078fd0ff */
[C---:B------:R-:W-:Y:S02]  /*c900*/  LEA.HI R7, R29.reuse, 0xb8, RZ, 0x1a ;  /* 0x000000b81d077811 */ /* 0x040fe400078fd0ff */
[C---:B------:R-:W-:Y:S02]  /*c910*/  LEA.HI R23, R29.reuse, 0x38, RZ, 0x1a ;  /* 0x000000381d177811 */ /* 0x040fe400078fd0ff */
[C---:B------:R-:W-:Y:S01]  /*c920*/  LEA.HI R22, R29.reuse, 0x48, RZ, 0x1a ;  /* 0x000000481d167811 */ /* 0x040fe200078fd0ff */
[----:B---3--:R-:W3:Y:S01]  /*c930*/  LDC R2, c[0x0][0x3d8] ;  /* 0x0000f600ff027b82 */ /* 0x008ee20000000800 */
[----:B------:R-:W-:-:S02]  /*c940*/  LEA.HI R28, R29, 0x168, RZ, 0x1a ;  /* 0x000001681d1c7811 */ /* 0x000fc400078fd0ff */
[C---:B------:R-:W-:Y:S02]  /*c950*/  LOP3.LUT P2, RZ, R29.reuse, 0x7, RZ, 0xc0, !PT ;  /* 0x000000071dff7812 */ /* 0x040fe4000784c0ff */
[C---:B------:R-:W-:Y:S02]  /*c960*/  LEA.HI R9, R29.reuse, 0xd8, RZ, 0x1a ;  /* 0x000000d81d097811 */ /* 0x040fe400078fd0ff */
[C---:B------:R-:W-:Y:S02]  /*c970*/  LEA.HI R10, R29.reuse, 0xe8, RZ, 0x1a ;  /* 0x000000e81d0a7811 */ /* 0x040fe400078fd0ff */
[C---:B------:R-:W-:Y:S02]  /*c980*/  LEA.HI R11, R29.reuse, 0xf8, RZ, 0x1a ;  /* 0x000000f81d0b7811 */ /* 0x040fe400078fd0ff */
[C---:B------:R-:W-:Y:S02]  /*c990*/  LEA.HI R12, R29.reuse, 0x108, RZ, 0x1a ;  /* 0x000001081d0c7811 */ /* 0x040fe400078fd0ff */
[----:B------:R-:W-:-:S02]  /*c9a0*/  LEA.HI R13, R29, 0x118, RZ, 0x1a ;  /* 0x000001181d0d7811 */ /* 0x000fc400078fd0ff */
[C---:B------:R-:W-:Y:S02]  /*c9b0*/  LEA.HI R14, R29.reuse, 0x128, RZ, 0x1a ;  /* 0x000001281d0e7811 */ /* 0x040fe400078fd0ff */
[C---:B------:R-:W-:Y:S02]  /*c9c0*/  LEA.HI R15, R29.reuse, 0x138, RZ, 0x1a ;  /* 0x000001381d0f7811 */ /* 0x040fe400078fd0ff */
[C---:B------:R-:W-:Y:S02]  /*c9d0*/  LEA.HI R16, R29.reuse, 0x148, RZ, 0x1a ;  /* 0x000001481d107811 */ /* 0x040fe400078fd0ff */
[----:B------:R-:W-:Y:S02]  /*c9e0*/  LEA.HI R17, R29, 0x158, RZ, 0x1a ;  /* 0x000001581d117811 */ /* 0x000fe400078fd0ff */
[----:B0-----:R-:W-:Y:S01]  /*c9f0*/  LEA.HI R23, R27, 0x188, RZ, 0x1a ;  /* 0x000001881b177811 */ /* 0x001fe200078fd0ff */
[-C--:B---3--:R-:W-:Y:S01]  /*ca00*/  IMAD R3, R25, R2.reuse, RZ ;  /* 0x0000000219037224 */ /* 0x088fe200078e02ff */
[----:B------:R-:W-:Y:S01]  /*ca10*/  LEA.HI R29, R29, 0x178, RZ, 0x1a ;  /* 0x000001781d1d7811 */ /* 0x000fe200078fd0ff */
[----:B------:R-:W-:-:S02]  /*ca20*/  IMAD R21, R21, R2, RZ ;  /* 0x0000000215157224 */ /* 0x000fc400078e02ff */
[-C--:B------:R-:W-:Y:S01]  /*ca30*/  IMAD R20, R20, R2.reuse, RZ ;  /* 0x0000000214147224 */ /* 0x080fe200078e02ff */
[----:B------:R0:W-:Y:S01]  /*ca40*/  STL [R1+0x4], R3 ;  /* 0x0000040301007387 */ /* 0x0001e20000100800 */
[----:B------:R-:W-:-:S03]  /*ca50*/  IMAD R18, R18, R2, RZ ;  /* 0x0000000212127224 */ /* 0x000fc600078e02ff */
[----:B------:R-:W-:Y:S01]  /*ca60*/  STL [R1+0x14], R21 ;  /* 0x0000141501007387 */ /* 0x000fe20000100800 */
[----:B0-----:R-:W-:-:S05]  /*ca70*/  IMAD R3, R19, R2, RZ ;  /* 0x0000000213037224 */ /* 0x001fca00078e02ff */
[----:B------:R0:W-:Y:S04]  /*ca80*/  STL [R1+0xdc4], R3 ;  /* 0x000dc40301007387 */ /* 0x0001e80000100800 */
[----:B------:R3:W-:Y:S04]  /*ca90*/  STL [R1+0x18], R20 ;  /* 0x0000181401007387 */ /* 0x0007e80000100800 */
[----:B0-----:R-:W4:Y:S01]  /*caa0*/  LDL R3, [R1+0x14] ;  /* 0x0000140001037983 */ /* 0x001f220000100800 */
[-C--:B------:R-:W-:Y:S02]  /*cab0*/  IMAD R5, R5, R2.reuse, RZ ;  /* 0x0000000205057224 */ /* 0x080fe400078e02ff */
[-C--:B------:R-:W-:Y:S01]  /*cac0*/  IMAD R6, R6, R2.reuse, RZ ;  /* 0x0000000206067224 */ /* 0x080fe200078e02ff */
[----:B------:R-:W0:Y:S01]  /*cad0*/  S2R R25, SR_TID.X ;  /* 0x0000000000197919 */ /* 0x000e220000002100 */
[----:B------:R-:W-:-:S02]  /*cae0*/  IMAD R24, R24, R2, RZ ;  /* 0x0000000218187224 */ /* 0x000fc400078e02ff */
[-C--:B------:R-:W-:Y:S02]  /*caf0*/  IMAD R7, R7, R2.reuse, RZ ;  /* 0x0000000207077224 */ /* 0x080fe400078e02ff */
[-C--:B------:R-:W-:Y:S02]  /*cb00*/  IMAD R8, R8, R2.reuse, RZ ;  /* 0x0000000208087224 */ /* 0x080fe400078e02ff */
[-C--:B---3--:R-:W-:Y:S02]  /*cb10*/  IMAD R20, R23, R2.reuse, RZ ;  /* 0x0000000217147224 */ /* 0x088fe400078e02ff */
[-C--:B------:R-:W-:Y:S02]  /*cb20*/  IMAD R19, R29, R2.reuse, RZ ;  /* 0x000000021d137224 */ /* 0x080fe400078e02ff */
[----:B------:R-:W-:Y:S02]  /*cb30*/  IMAD R29, R2, 0x10, R24 ;  /* 0x00000010021d7824 */ /* 0x000fe400078e0218 */
[----:B------:R-:W-:-:S02]  /*cb40*/  IMAD R9, R9, R2, RZ ;  /* 0x0000000209097224 */ /* 0x000fc400078e02ff */
[-C--:B------:R-:W-:Y:S02]  /*cb50*/  IMAD R10, R10, R2.reuse, RZ ;  /* 0x000000020a0a7224 */ /* 0x080fe400078e02ff */
[-C--:B------:R-:W-:Y:S02]  /*cb60*/  IMAD R11, R11, R2.reuse, RZ ;  /* 0x000000020b0b7224 */ /* 0x080fe400078e02ff */
[-C--:B------:R-:W-:Y:S02]  /*cb70*/  IMAD R12, R12, R2.reuse, RZ ;  /* 0x000000020c0c7224 */ /* 0x080fe400078e02ff */
[-C--:B------:R-:W-:Y:S02]  /*cb80*/  IMAD R13, R13, R2.reuse, RZ ;  /* 0x000000020d0d7224 */ /* 0x080fe400078e02ff */
[-C--:B------:R-:W-:Y:S02]  /*cb90*/  IMAD R14, R14, R2.reuse, RZ ;  /* 0x000000020e0e7224 */ /* 0x080fe400078e02ff */
[----:B------:R-:W-:-:S02]  /*cba0*/  IMAD R15, R15, R2, RZ ;  /* 0x000000020f0f7224 */ /* 0x000fc400078e02ff */
[-C--:B------:R-:W-:Y:S02]  /*cbb0*/  IMAD R16, R16, R2.reuse, RZ ;  /* 0x0000000210107224 */ /* 0x080fe400078e02ff */
[----:B------:R-:W-:Y:S01]  /*cbc0*/  IMAD R17, R17, R2, RZ ;  /* 0x0000000211117224 */ /* 0x000fe200078e02ff */
[C---:B0-----:R-:W-:Y:S02]  /*cbd0*/  LEA.HI R26, R25.reuse, 0x198, RZ, 0x1a ;  /* 0x00000198191a7811 */ /* 0x041fe400078fd0ff */
[----:B------:R-:W-:-:S03]  /*cbe0*/  LEA.HI R25, R25, 0x1a8, RZ, 0x1a ;  /* 0x000001a819197811 */ /* 0x000fc600078fd0ff */
[-C--:B------:R-:W-:Y:S01]  /*cbf0*/  IMAD R21, R26, R2.reuse, RZ ;  /* 0x000000021a157224 */ /* 0x080fe200078e02ff */
[----:B------:R-:W-:Y:S01]  /*cc00*/  LEA.HI R26, R27, 0x1b8, RZ, 0x1a ;  /* 0x000001b81b1a7811 */ /* 0x000fe200078fd0ff */
[----:B------:R-:W-:Y:S01]  /*cc10*/  IMAD R22, R25, R2, RZ ;  /* 0x0000000219167224 */ /* 0x000fe200078e02ff */
[----:B------:R-:W-:-:S03]  /*cc20*/  LEA.HI R27, R27, 0x1c8, RZ, 0x1a ;  /* 0x000001c81b1b7811 */ /* 0x000fc600078fd0ff */
[-C--:B------:R-:W-:Y:S02]  /*cc30*/  IMAD R23, R26, R2.reuse, RZ ;  /* 0x000000021a177224 */ /* 0x080fe400078e02ff */
[-C--:B------:R-:W-:Y:S01]  /*cc40*/  IMAD R25, R27, R2.reuse, RZ ;  /* 0x000000021b197224 */ /* 0x080fe200078e02ff */
[----:B----4-:R0:W-:Y:S04]  /*cc50*/  STL [R1+0xdc8], R3 ;  /* 0x000dc80301007387 */ /* 0x0101e80000100800 */
[----:B------:R3:W-:Y:S04]  /*cc60*/  STL [R1+0x20], R18 ;  /* 0x0000201201007387 */ /* 0x0007e80000100800 */
[----:B------:R4:W-:Y:S01]  /*cc70*/  STL [R1+0xdbc], R5 ;  /* 0x000dbc0501007387 */ /* 0x0009e20000100800 */
[----:B0-----:R-:W0:Y:S01]  /*cc80*/  S2R R3, SR_TID.X ;  /* 0x0000000000037919 */ /* 0x001e220000002100 */
[----:B---3--:R-:W-:-:S02]  /*cc90*/  IMAD R18, R28, R2, RZ ;  /* 0x000000021c127224 */ /* 0x008fc400078e02ff */
[----:B------:R3:W-:Y:S01]  /*cca0*/  STL [R1+0xdc0], R6 ;  /* 0x000dc00601007387 */ /* 0x0007e20000100800 */
[----:B----4-:R-:W4:Y:S03]  /*ccb0*/  S2R R5, SR_TID.X ;  /* 0x0000000000057919 */ /* 0x010f260000002100 */
[----:B------:R-:W-:Y:S01]  /*ccc0*/  STL [R1+0xdcc], R7 ;  /* 0x000dcc0701007387 */ /* 0x000fe20000100800 */
[----:B---3--:R-:W-:-:S03]  /*ccd0*/  IADD3 R6, P6, PT, R24, R0, RZ ;  /* 0x0000000018067210 */ /* 0x008fc60007fde0ff */
[----:B------:R-:W-:Y:S04]  /*cce0*/  STL [R1+0xdd0], R8 ;  /* 0x000dd00801007387 */ /* 0x000fe80000100800 */
[----:B------:R3:W-:Y:S02]  /*ccf0*/  STL [R1+0xd4c], R6 ;  /* 0x000d4c0601007387 */ /* 0x0007e40000100800 */
[----:B---3--:R-:W3:Y:S01]  /*cd00*/  S2R R6, SR_TID.X ;  /* 0x0000000000067919 */ /* 0x008ee20000002100 */
[C---:B0-----:R-:W-:Y:S02]  /*cd10*/  LEA.HI R26, R3.reuse, 0x1d8, RZ, 0x1a ;  /* 0x000001d8031a7811 */ /* 0x041fe400078fd0ff */
[C---:B------:R-:W-:Y:S02]  /*cd20*/  LEA.HI R27, R3.reuse, 0x1e8, RZ, 0x1a ;  /* 0x000001e8031b7811 */ /* 0x040fe400078fd0ff */
[----:B------:R-:W-:Y:S01]  /*cd30*/  LEA.HI R3, R3, 0x1f8, RZ, 0x1a ;  /* 0x000001f803037811 */ /* 0x000fe200078fd0ff */
[----:B------:R-:W-:-:S02]  /*cd40*/  IMAD R26, R26, R2, RZ ;  /* 0x000000021a1a7224 */ /* 0x000fc400078e02ff */
[-C--:B------:R-:W-:Y:S01]  /*cd50*/  IMAD R27, R27, R2.reuse, RZ ;  /* 0x000000021b1b7224 */ /* 0x080fe200078e02ff */
[----:B----4-:R-:W-:Y:S01]  /*cd60*/  LEA.HI R7, R5, 0x8, RZ, 0x1a ;  /* 0x0000000805077811 */ /* 0x010fe200078fd0ff */
[-C--:B------:R-:W-:Y:S01]  /*cd70*/  IMAD R28, R3, R2.reuse, RZ ;  /* 0x00000002031c7224 */ /* 0x080fe200078e02ff */
[C---:B------:R-:W-:Y:S02]  /*cd80*/  LEA.HI R3, R5.reuse, 0x18, RZ, 0x1a ;  /* 0x0000001805037811 */ /* 0x040fe400078fd0ff */
[----:B------:R-:W-:Y:S01]  /*cd90*/  LEA.HI R5, R5, 0x28, RZ, 0x1a ;  /* 0x0000002805057811 */ /* 0x000fe200078fd0ff */
[-C--:B------:R-:W-:Y:S02]  /*cda0*/  IMAD R7, R7, R2.reuse, RZ ;  /* 0x0000000207077224 */ /* 0x080fe400078e02ff */
[-C--:B------:R-:W-:Y:S02]  /*cdb0*/  IMAD R3, R3, R2.reuse, RZ ;  /* 0x0000000203037224 */ /* 0x080fe400078e02ff */
[----:B------:R-:W-:Y:S01]  /*cdc0*/  IMAD R5, R5, R2, RZ ;  /* 0x0000000205057224 */ /* 0x000fe200078e02ff */
[----:B------:R-:W-:-:S05]  /*cdd0*/  IADD3 R8, P5, PT, R7, R0, RZ ;  /* 0x0000000007087210 */ /* 0x000fca0007fbe0ff */
[----:B------:R0:W-:Y:S02]  /*cde0*/  STL [R1+0xd50], R8 ;  /* 0x000d500801007387 */ /* 0x0001e40000100800 */
[----:B0-----:R-:W-:-:S05]  /*cdf0*/  IADD3 R8, P3, PT, R3, R0, RZ ;  /* 0x0000000003087210 */ /* 0x001fca0007f7e0ff */
[----:B------:R0:W-:Y:S02]  /*ce00*/  STL [R1+0xd54], R8 ;  /* 0x000d540801007387 */ /* 0x0001e40000100800 */
[----:B0-----:R-:W-:Y:S02]  /*ce10*/  IADD3 R8, P4, PT, R5, R0, RZ ;  /* 0x0000000005087210 */ /* 0x001fe40007f9e0ff */
[----:B---3--:R-:W-:-:S03]  /*ce20*/  LEA.HI R5, R6, 0x48, RZ, 0x1a ;  /* 0x0000004806057811 */ /* 0x008fc600078fd0ff */
[----:B------:R0:W-:Y:S01]  /*ce30*/  STL [R1+0xd58], R8 ;  /* 0x000d580801007387 */ /* 0x0001e20000100800 */
[----:B------:R-:W-:Y:S01]  /*ce40*/  LEA.HI.X.SX32 R7, R7, R4, 0x1, P5 ;  /* 0x0000000407077211 */ /* 0x000fe200028f0eff */
[----:B------:R-:W-:Y:S01]  /*ce50*/  IMAD R5, R5, R2, RZ ;  /* 0x0000000205057224 */ /* 0x000fe200078e02ff */
[----:B0-----:R-:W-:Y:S02]  /*ce60*/  LEA.HI.X.SX32 R8, R24, R4, 0x1, P6 ;  /* 0x0000000418087211 */ /* 0x001fe400030f0eff */
[----:B------:R-:W-:-:S03]  /*ce70*/  LEA.HI R24, R6, 0x38, RZ, 0x1a ;  /* 0x0000003806187811 */ /* 0x000fc600078fd0ff */
[----:B------:R0:W-:Y:S02]  /*ce80*/  STL [R1+0xd44], R8 ;  /* 0x000d440801007387 */ /* 0x0001e40000100800 */
[----:B------:R-:W-:Y:S02]  /*ce90*/  IMAD R24, R24, R2, RZ ;  /* 0x0000000218187224 */ /* 0x000fe400078e02ff */
[----:B------:R-:W3:Y:S03]  /*cea0*/  LDL.LU R2, [R1+0x4] ;  /* 0x0000040001027983 */ /* 0x000ee60000300800 */
[----:B0-----:R-:W-:-:S05]  /*ceb0*/  IADD3 R8, P6, PT, R24, R0, RZ ;  /* 0x0000000018087210 */ /* 0x001fca0007fde0ff */
[----:B------:R0:W-:Y:S01]  /*cec0*/  STL [R1+0xd48], R8 ;  /* 0x000d480801007387 */ /* 0x0001e20000100800 */
[----:B------:R-:W-:-:S03]  /*ced0*/  LEA.HI.X.SX32 R3, R3, R4, 0x1, P3 ;  /* 0x0000000403037211 */ /* 0x000fc600018f0eff */
[----:B0-----:R-:W4:Y:S04]  /*cee0*/  LDL.LU R8, [R1+0xdd0] ;  /* 0x000dd00001087983 */ /* 0x001f280000300800 */
[----:B------:R0:W-:Y:S02]  /*cef0*/  STL [R1+0xd3c], R7 ;  /* 0x000d3c0701007387 */ /* 0x0001e40000100800 */
[----:B0-----:R-:W-:-:S05]  /*cf00*/  IADD3 R7, P5, PT, R5, R0, RZ ;  /* 0x0000000005077210 */ /* 0x001fca0007fbe0ff */
[----:B------:R0:W-:Y:S04]  /*cf10*/  STL [R1+0xd40], R7 ;  /* 0x000d400701007387 */ /* 0x0001e80000100800 */
[----:B0-----:R-:W5:Y:S04]  /*cf20*/  LDL.LU R7, [R1+0xdcc] ;  /* 0x000dcc0001077983 */ /* 0x001f680000300800 */
[----:B------:R0:W-:Y:S04]  /*cf30*/  STL [R1+0xd34], R3 ;  /* 0x000d340301007387 */ /* 0x0001e80000100800 */
[----:B0-----:R-:W2:Y:S01]  /*cf40*/  LDL.LU R3, [R1+0xdc8] ;  /* 0x000dc80001037983 */ /* 0x001ea20000300800 */
[----:B------:R-:W-:-:S02]  /*cf50*/  LEA.HI R6, R6, 0x68, RZ, 0x1a ;  /* 0x0000006806067811 */ /* 0x000fc400078fd0ff */
[-C--:B------:R-:W-:Y:S02]  /*cf60*/  LEA.HI.X.SX32 R24, R24, R4.reuse, 0x1, P6 ;  /* 0x0000000418187211 */ /* 0x080fe400030f0eff */
[-C--:B------:R-:W-:Y:S02]  /*cf70*/  LEA.HI.X.SX32 R5, R5, R4.reuse, 0x1, P5 ;  /* 0x0000000405057211 */ /* 0x080fe400028f0eff */
[----:B---3--:R-:W-:Y:S02]  /*cf80*/  LEA.HI.X.SX32 R2, R2, R4, 0x1, P4 ;  /* 0x0000000402027211 */ /* 0x008fe400020f0eff */
[----:B--2---:R-:W-:-:S05]  /*cf90*/  IADD3 R3, P3, PT, R3, R0, RZ ;  /* 0x0000000003037210 */ /* 0x004fca0007f7e0ff */
[----:B------:R0:W-:Y:S04]  /*cfa0*/  STL [R1+0xd38], R3 ;  /* 0x000d380301007387 */ /* 0x0001e80000100800 */
[----:B0-----:R-:W2:Y:S04]  /*cfb0*/  LDL.LU R3, [R1+0xdc4] ;  /* 0x000dc40001037983 */ /* 0x001ea80000300800 */
[----:B------:R0:W-:Y:S04]  /*cfc0*/  STL [R1+0xd30], R2 ;  /* 0x000d300201007387 */ /* 0x0001e80000100800 */
[----:B------:R3:W-:Y:S01]  /*cfd0*/  STL [R1+0xd28], R24 ;  /* 0x000d281801007387 */ /* 0x0007e20000100800 */
[----:B0-----:R-:W0:Y:S01]  /*cfe0*/  LDC R2, c[0x0][0x3d8] ;  /* 0x0000f600ff027b82 */ /* 0x001e220000000800 */
[----:B---3--:R-:W-:-:S05]  /*cff0*/  IADD3 R24, P6, PT, R29, R0, RZ ;  /* 0x000000001d187210 */ /* 0x008fca0007fde0ff */
[----:B------:R3:W-:Y:S01]  /*d000*/  STL [R1+0xd24], R24 ;  /* 0x000d241801007387 */ /* 0x0007e20000100800 */
[----:B0-----:R-:W-:Y:S02]  /*d010*/  IMAD R6, R6, R2, RZ ;  /* 0x0000000206067224 */ /* 0x001fe400078e02ff */
[----:B---3--:R-:W-:-:S03]  /*d020*/  IMAD R24, R2, 0x10, R29 ;  /* 0x0000001002187824 */ /* 0x008fc600078e021d */
[----:B------:R-:W-:-:S05]  /*d030*/  IADD3 R6, P4, PT, R6, R0, RZ ;  /* 0x0000000006067210 */ /* 0x000fca0007f9e0ff */
[----:B------:R0:W-:Y:S04]  /*d040*/  STL [R1+0xd2c], R6 ;  /* 0x000d2c0601007387 */ /* 0x0001e80000100800 */
[----:B------:R3:W-:Y:S01]  /*d050*/  STL [R1+0xd20], R5 ;  /* 0x000d200501007387 */ /* 0x0007e20000100800 */
[----:B0-----:R-:W-:Y:S02]  /*d060*/  LEA.HI.X.SX32 R6, R29, R4, 0x1, P6 ;  /* 0x000000041d067211 */ /* 0x001fe400030f0eff */
[----:B------:R-:W-:Y:S02]  /*d070*/  LEA R29, R2, R24, 0x4 ;  /* 0x00000018021d7211 */ /* 0x000fe400078e20ff */
[C---:B---3--:R-:W-:Y:S01]  /*d080*/  IADD3 R5, P6, PT, R24.reuse, R0, RZ ;  /* 0x0000000018057210 */ /* 0x048fe20007fde0ff */
[----:B------:R-:W-:Y:S04]  /*d090*/  STL [R1+0xd14], R6 ;  /* 0x000d140601007387 */ /* 0x000fe80000100800 */
[----:B------:R-:W3:Y:S04]  /*d0a0*/  LDL.LU R2, [R1+0x14] ;  /* 0x0000140001027983 */ /* 0x000ee80000300800 */
[----:B------:R0:W-:Y:S02]  /*d0b0*/  STL [R1+0xd18], R5 ;  /* 0x000d180501007387 */ /* 0x0001e40000100800 */
[----:B0-----:R-:W0:Y:S01]  /*d0c0*/  S2R R5, SR_TID.X ;  /* 0x0000000000057919 */ /* 0x001e220000002100 */
[----:B------:R-:W-:-:S02]  /*d0d0*/  LEA.HI.X.SX32 R24, R24, R4, 0x1, P6 ;  /* 0x0000000418187211 */ /* 0x000fc400030f0eff */
[----:B0-----:R-:W-:Y:S02]  /*d0e0*/  LEA.HI R5, R5, 0x88, RZ, 0x1a ;  /* 0x0000008805057811 */ /* 0x001fe400078fd0ff */
[----:B--2---:R-:W-:-:S05]  /*d0f0*/  IADD3 R6, P5, PT, R3, R0, RZ ;  /* 0x0000000003067210 */ /* 0x004fca0007fbe0ff */
[----:B------:R0:W-:Y:S04]  /*d100*/  STL [R1+0xd1c], R6 ;  /* 0x000d1c0601007387 */ /* 0x0001e80000100800 */
[----:B0-----:R-:W2:Y:S01]  /*d110*/  LDL.LU R6, [R1+0xdc0] ;  /* 0x000dc00001067983 */ /* 0x001ea20000300800 */
[----:B---3--:R-:W-:-:S05]  /*d120*/  LEA.HI.X.SX32 R2, R2, R4, 0x1, P3 ;  /* 0x0000000402027211 */ /* 0x008fca00018f0eff */
[----:B------:R0:W-:Y:S04]  /*d130*/  STL [R1+0xd10], R2 ;  /* 0x000d100201007387 */ /* 0x0001e80000100800 */
[----:B------:R3:W-:Y:S01]  /*d140*/  STL [R1+0xd04], R24 ;  /* 0x000d041801007387 */ /* 0x0007e20000100800 */
[----:B0-----:R-:W0:Y:S01]  /*d150*/  LDC R2, c[0x0][0x3d8] ;  /* 0x0000f600ff027b82 */ /* 0x001e220000000800 */
[----:B---3--:R-:W-:-:S05]  /*d160*/  IADD3 R24, P6, PT, R29, R0, RZ ;  /* 0x000000001d187210 */ /* 0x008fca0007fde0ff */
[----:B------:R3:W-:Y:S01]  /*d170*/  STL [R1+0xd08], R24 ;  /* 0x000d081801007387 */ /* 0x0007e20000100800 */
[----:B0-----:R-:W-:Y:S02]  /*d180*/  IMAD R5, R5, R2, RZ ;  /* 0x0000000205057224 */ /* 0x001fe400078e02ff */
[----:B---3--:R-:W-:Y:S02]  /*d190*/  IMAD R24, R2, 0x10, R29 ;  /* 0x0000001002187824 */ /* 0x008fe400078e021d */
[----:B------:R-:W3:Y:S01]  /*d1a0*/  LDL.LU R2, [R1+0x18] ;  /* 0x0000180001027983 */ /* 0x000ee20000300800 */
[----:B------:R-:W-:-:S05]  /*d1b0*/  IADD3 R5, P3, PT, R5, R0, RZ ;  /* 0x0000000005057210 */ /* 0x000fca0007f7e0ff */
[----:B------:R0:W-:Y:S04]  /*d1c0*/  STL [R1+0xd0c], R5 ;  /* 0x000d0c0501007387 */ /* 0x0001e80000100800 */
[----:B0-----:R-:W2:Y:S01]  /*d1d0*/  LDL.LU R5, [R1+0xdbc] ;  /* 0x000dbc0001057983 */ /* 0x001ea20000300800 */
[-C--:B------:R-:W-:Y:S02]  /*d1e0*/  LEA.HI.X.SX32 R29, R29, R4.reuse, 0x1, P6 ;  /* 0x000000041d1d7211 */ /* 0x080fe400030f0eff */
[-C--:B------:R-:W-:Y:S02]  /*d1f0*/  LEA.HI.X.SX32 R3, R3, R4.reuse, 0x1, P5 ;  /* 0x0000000403037211 */ /* 0x080fe400028f0eff */
[----:B---3--:R-:W-:-:S05]  /*d200*/  LEA.HI.X.SX32 R2, R2, R4, 0x1, P4 ;  /* 0x0000000402027211 */ /* 0x008fca00020f0eff */
[----:B------:R0:W-:Y:S04]  /*d210*/  STL [R1+0xd00], R2 ;  /* 0x000d000201007387 */ /* 0x0001e80000100800 */
[----:B------:R3:W-:Y:S01]  /*d220*/  STL [R1+0xcf4], R29 ;  /* 0x000cf41d01007387 */ /* 0x0007e20000100800 */
[----:B0-----:R-:W0:Y:S01]  /*d230*/  LDC R2, c[0x0][0x3d8] ;  /* 0x0000f600ff027b82 */ /* 0x001e220000000800 */
[----:B---3--:R-:W-:-:S05]  /*d240*/  IADD3 R29, P6, PT, R24, R0, RZ ;  /* 0x00000000181d7210 */ /* 0x008fca0007fde0ff */
[----:B------:R0:W-:Y:S02]  /*d250*/  STL [R1+0xcf8], R29 ;  /* 0x000cf81d01007387 */ /* 0x0001e40000100800 */
[----:B0-----:R-:W-:Y:S01]  /*d260*/  IMAD R29, R2, 0x10, R24 ;  /* 0x00000010021d7824 */ /* 0x001fe200078e0218 */
[----:B--2---:R-:W-:Y:S02]  /*d270*/  IADD3 R2, P4, PT, R5, R0, RZ ;  /* 0x0000000005027210 */ /* 0x004fe40007f9e0ff */
[----:B------:R-:W-:-:S03]  /*d280*/  LEA.HI.X.SX32 R24, R24, R4, 0x1, P6 ;  /* 0x0000000418187211 */ /* 0x000fc600030f0eff */
[----:B------:R0:W-:Y:S04]  /*d290*/  STL [R1+0xcfc], R2 ;  /* 0x000cfc0201007387 */ /* 0x0001e80000100800 */
[----:B------:R2:W-:Y:S04]  /*d2a0*/  STL [R1+0xcf0], R3 ;  /* 0x000cf00301007387 */ /* 0x0005e80000100800 */
[----:B------:R3:W-:Y:S01]  /*d2b0*/  STL [R1+0xce4], R24 ;  /* 0x000ce41801007387 */ /* 0x0007e20000100800 */
[----:B0-----:R-:W3:Y:S01]  /*d2c0*/  LDC R2, c[0x0][0x3d8] ;  /* 0x0000f600ff027b82 */ /* 0x001ee20000000800 */
[----:B--2---:R-:W-:Y:S01]  /*d2d0*/  IADD3 R3, P6, PT, R29, R0, RZ ;  /* 0x000000001d037210 */ /* 0x004fe20007fde0ff */
[----:B---3--:R-:W-:-:S02]  /*d2e0*/  IMAD R24, R2, 0x10, R29 ;  /* 0x0000001002187824 */ /* 0x008fc400078e021d */
[----:B------:R-:W2:Y:S04]  /*d2f0*/  LDL.LU R2, [R1+0x20] ;  /* 0x0000200001027983 */ /* 0x000ea80000300800 */
[----:B------:R0:W-:Y:S02]  /*d300*/  STL [R1+0xce8], R3 ;  /* 0x000ce80301007387 */ /* 0x0001e40000100800 */
[----:B0-----:R-:W-:-:S05]  /*d310*/  IADD3 R3, P5, PT, R6, R0, RZ ;  /* 0x0000000006037210 */ /* 0x001fca0007fbe0ff */
[----:B------:R0:W-:Y:S04]  /*d320*/  STL [R1+0xcec], R3 ;  /* 0x000cec0301007387 */ /* 0x0001e80000100800 */
[----:B0-----:R-:W3:Y:S01]  /*d330*/  LDL.LU R3, [R1+0xdb8] ;  /* 0x000db80001037983 */ /* 0x001ee20000300800 */
[-C--:B------:R-:W-:Y:S02]  /*d340*/  LEA.HI.X.SX32 R29, R29, R4.reuse, 0x1, P6 ;  /* 0x000000041d1d7211 */ /* 0x080fe400030f0eff */
[-C--:B------:R-:W-:Y:S02]  /*d350*/  LEA.HI.X.SX32 R5, R5, R4.reuse, 0x1, P4 ;  /* 0x0000000405057211 */ /* 0x080fe400020f0eff */
[-C--:B------:R-:W-:Y:S02]  /*d360*/  LEA.HI.X.SX32 R6, R6, R4.reuse, 0x1, P5 ;  /* 0x0000000406067211 */ /* 0x080fe400028f0eff */
[----:B--2---:R-:W-:-:S05]  /*d370*/  LEA.HI.X.SX32 R2, R2, R4, 0x1, P3 ;  /* 0x0000000402027211 */ /* 0x004fca00018f0eff */
[----:B------:R0:W-:Y:S04]  /*d380*/  STL [R1+0xce0], R2 ;  /* 0x000ce00201007387 */ /* 0x0001e80000100800 */
[----:B------:R2:W-:Y:S01]  /*d390*/  STL [R1+0xcd4], R29 ;  /* 0x000cd41d01007387 */ /* 0x0005e20000100800 */
[----:B0-----:R-:W0:Y:S01]  /*d3a0*/  LDC R2, c[0x0][0x3d8] ;  /* 0x0000f600ff027b82 */ /* 0x001e220000000800 */
[----:B--2---:R-:W-:-:S05]  /*d3b0*/  IADD3 R29, P6, PT, R24, R0, RZ ;  /* 0x00000000181d7210 */ /* 0x004fca0007fde0ff */
[----:B------:R0:W-:Y:S02]  /*d3c0*/  STL [R1+0xcd8], R29 ;  /* 0x000cd81d01007387 */ /* 0x0001e40000100800 */
[----:B0-----:R-:W-:Y:S02]  /*d3d0*/  LEA R29, R2, R24, 0x4 ;  /* 0x00000018021d7211 */ /* 0x001fe400078e20ff */
[----:B-----5:R-:W-:-:S05]  /*d3e0*/  IADD3 R2, P3, PT, R7, R0, RZ ;  /* 0x0000000007027210 */ /* 0x020fca0007f7e0ff */
[----:B------:R0:W-:Y:S04]  /*d3f0*/  STL [R1+0xcdc], R2 ;  /* 0x000cdc0201007387 */ /* 0x0001e80000100800 */
[----:B------:R2:W-:Y:S01]  /*d400*/  STL [R1+0xcd0], R5 ;  /* 0x000cd00501007387 */ /* 0x0005e20000100800 */
[----:B0-----:R-:W0:Y:S01]  /*d410*/  LDC R2, c[0x0][0x3d8] ;  /* 0x0000f600ff027b82 */ /* 0x001e220000000800 */
[----:B--2---:R-:W-:Y:S02]  /*d420*/  LEA.HI.X.SX32 R5, R24, R4, 0x1, P6 ;  /* 0x0000000418057211 */ /* 0x004fe400030f0eff */
[----:B------:R-:W-:-:S03]  /*d430*/  IADD3 R24, P6, PT, R29, R0, RZ ;  /* 0x000000001d187210 */ /* 0x000fc60007fde0ff */
[----:B------:R-:W-:Y:S04]  /*d440*/  STL [R1+0xcc4], R5 ;  /* 0x000cc40501007387 */ /* 0x000fe80000100800 */
[----:B------:R4:W-:Y:S02]  /*d450*/  STL [R1+0xcc8], R24 ;  /* 0x000cc81801007387 */ /* 0x0009e40000100800 */
[----:B----4-:R-:W-:Y:S01]  /*d460*/  IADD3 R24, P4, PT, R8, R0, RZ ;  /* 0x0000000008187210 */ /* 0x010fe20007f9e0ff */
[----:B0-----:R-:W-:-:S04]  /*d470*/  IMAD R5, R2, 0x10, R29 ;  /* 0x0000001002057824 */ /* 0x001fc800078e021d */
[----:B------:R0:W-:Y:S04]  /*d480*/  STL [R1+0xccc], R24 ;  /* 0x000ccc1801007387 */ /* 0x0001e80000100800 */
[----:B------:R2:W-:Y:S01]  /*d490*/  STL [R1+0xcc0], R6 ;  /* 0x000cc00601007387 */ /* 0x0005e20000100800 */
[----:B0-----:R-:W-:Y:S02]  /*d4a0*/  LEA.HI.X.SX32 R24, R29, R4, 0x1, P6 ;  /* 0x000000041d187211 */ /* 0x001fe400030f0eff */
[-C--:B------:R-:W-:Y:S01]  /*d4b0*/  IADD3 R29, P6, PT, R5, R0.reuse, RZ ;  /* 0x00000000051d7210 */ /* 0x080fe20007fde0ff */
[----:B--2---:R-:W-:Y:S02]  /*d4c0*/  IMAD R6, R2, 0x10, R5 ;  /* 0x0000001002067824 */ /* 0x004fe400078e0205 */
[----:B------:R0:W-:Y:S04]  /*d4d0*/  STL [R1+0xcb4], R24 ;  /* 0x000cb41801007387 */ /* 0x0001e80000100800 */
[----:B------:R2:W-:Y:S01]  /*d4e0*/  STL [R1+0xcb8], R29 ;  /* 0x000cb81d01007387 */ /* 0x0005e20000100800 */
[----:B0-----:R-:W-:-:S02]  /*d4f0*/  IADD3 R24, P5, PT, R9, R0, RZ ;  /* 0x0000000009187210 */ /* 0x001fc40007fbe0ff */
[----:B--2---:R-:W-:-:S03]  /*d500*/  LEA.HI.X.SX32 R29, R7, R4, 0x1, P3 ;  /* 0x00000004071d7211 */ /* 0x004fc600018f0eff */
[----:B------:R0:W-:Y:S01]  /*d510*/  STL [R1+0xcbc], R24 ;  /* 0x000cbc1801007387 */ /* 0x0001e20000100800 */
[----:B------:R-:W-:-:S03]  /*d520*/  LEA.HI.X.SX32 R9, R9, R4, 0x1, P5 ;  /* 0x0000000409097211 */ /* 0x000fc600028f0eff */
[----:B------:R2:W-:Y:S01]  /*d530*/  STL [R1+0xcb0], R29 ;  /* 0x000cb01d01007387 */ /* 0x0005e20000100800 */
[----:B0-----:R-:W-:Y:S01]  /*d540*/  LEA.HI.X.SX32 R24, R5, R4, 0x1, P6 ;  /* 0x0000000405187211 */ /* 0x001fe200030f0eff */
[----:B------:R-:W-:Y:S01]  /*d550*/  IMAD R5, R2, 0x10, R6 ;  /* 0x0000001002057824 */ /* 0x000fe200078e0206 */
[-C--:B------:R-:W-:Y:S02]  /*d560*/  IADD3 R7, P6, PT, R6, R0.reuse, RZ ;  /* 0x0000000006077210 */ /* 0x080fe40007fde0ff */
[----:B--2---:R-:W-:Y:S01]  /*d570*/  IADD3 R29, P3, PT, R10, R0, RZ ;  /* 0x000000000a1d7210 */ /* 0x004fe20007f7e0ff */
[----:B------:R0:W-:Y:S04]  /*d580*/  STL [R1+0xca4], R24 ;  /* 0x000ca41801007387 */ /* 0x0001e80000100800 */
[----:B------:R2:W-:Y:S04]  /*d590*/  STL [R1+0xca8], R7 ;  /* 0x000ca80701007387 */ /* 0x0005e80000100800 */
[----:B------:R3:W-:Y:S01]  /*d5a0*/  STL [R1+0xcac], R29 ;  /* 0x000cac1d01007387 */ /* 0x0007e20000100800 */
[----:B0-----:R-:W-:-:S02]  /*d5b0*/  LEA.HI.X.SX32 R24, R8, R4, 0x1, P4 ;  /* 0x0000000408187211 */ /* 0x001fc400020f0eff */
[----:B--2---:R-:W-:-:S03]  /*d5c0*/  LEA.HI.X.SX32 R7, R6, R4, 0x1, P6 ;  /* 0x0000000406077211 */ /* 0x004fc600030f0eff */
[----:B------:R0:W-:Y:S01]  /*d5d0*/  STL [R1+0xca0], R24 ;  /* 0x000ca01801007387 */ /* 0x0001e20000100800 */
[----:B------:R-:W-:Y:S02]  /*d5e0*/  IADD3 R8, P6, PT, R5, R0, RZ ;  /* 0x0000000005087210 */ /* 0x000fe40007fde0ff */
[----:B------:R-:W-:Y:S01]  /*d5f0*/  LEA R6, R2, R5, 0x4 ;  /* 0x0000000502067211 */ /* 0x000fe200078e20ff */
[----:B------:R2:W-:Y:S01]  /*d600*/  STL [R1+0xc94], R7 ;  /* 0x000c940701007387 */ /* 0x0005e20000100800 */
[----:B---3--:R-:W-:-:S03]  /*d610*/  IMAD R29, R3, 0x23, RZ ;  /* 0x00000023031d7824 */ /* 0x008fc600078e02ff */
[----:B------:R3:W-:Y:S01]  /*d620*/  STL [R1+0xc98], R8 ;  /* 0x000c980801007387 */ /* 0x0007e20000100800 */
[----:B0-----:R-:W-:Y:S01]  /*d630*/  IMAD R24, R3, 0x28, RZ ;  /* 0x0000002803187824 */ /* 0x001fe200078e02ff */
[----:B--2---:R-:W-:Y:S02]  /*d640*/  IADD3 R7, P4, PT, R11, R0, RZ ;  /* 0x000000000b077210 */ /* 0x004fe40007f9e0ff */
[----:B---3--:R-:W-:-:S03]  /*d650*/  LEA.HI.X.SX32 R8, R5, R4, 0x1, P6 ;  /* 0x0000000405087211 */ /* 0x008fc600030f0eff */
[----:B------:R0:W-:Y:S01]  /*d660*/  STL [R1+0xc9c], R7 ;  /* 0x000c9c0701007387 */ /* 0x0001e20000100800 */
[----:B------:R-:W-:-:S03]  /*d670*/  IMAD R5, R2, 0x10, R6 ;  /* 0x0000001002057824 */ /* 0x000fc600078e0206 */
[----:B------:R2:W-:Y:S04]  /*d680*/  STL [R1+0xc90], R9 ;  /* 0x000c900901007387 */ /* 0x0005e80000100800 */
[----:B------:R3:W-:Y:S01]  /*d690*/  STL [R1+0xc84], R8 ;  /* 0x000c840801007387 */ /* 0x0007e20000100800 */
[----:B0-----:R-:W-:Y:S02]  /*d6a0*/  IADD3 R7, P6, PT, R6, R0, RZ ;  /* 0x0000000006077210 */ /* 0x001fe40007fde0ff */
[----:B--2---:R-:W-:-:S03]  /*d6b0*/  LEA.HI.X.SX32 R9, R10, R4, 0x1, P3 ;  /* 0x000000040a097211 */ /* 0x004fc600018f0eff */
[----:B------:R0:W-:Y:S01]  /*d6c0*/  STL [R1+0xc88], R7 ;  /* 0x000c880701007387 */ /* 0x0001e20000100800 */
[----:B---3--:R-:W-:-:S05]  /*d6d0*/  IADD3 R8, P5, PT, R12, R0, RZ ;  /* 0x000000000c087210 */ /* 0x008fca0007fbe0ff */
[----:B------:R2:W-:Y:S01]  /*d6e0*/  STL [R1+0xc8c], R8 ;  /* 0x000c8c0801007387 */ /* 0x0005e20000100800 */
[----:B0-----:R-:W-:Y:S01]  /*d6f0*/  LEA.HI.X.SX32 R7, R6, R4, 0x1, P6 ;  /* 0x0000000406077211 */ /* 0x001fe200030f0eff */
[----:B------:R-:W-:Y:S02]  /*d700*/  IMAD R6, R2, 0x10, R5 ;  /* 0x0000001002067824 */ /* 0x000fe400078e0205 */
[----:B------:R0:W-:Y:S04]  /*d710*/  STL [R1+0xc7c], R9 ;  /* 0x000c7c0901007387 */ /* 0x0001e80000100800 */
[----:B------:R3:W-:Y:S01]  /*d720*/  STL [R1+0xc74], R7 ;  /* 0x000c740701007387 */ /* 0x0007e20000100800 */
[----:B--2---:R-:W-:Y:S02]  /*d730*/  IADD3 R8, P6, PT, R5, R0, RZ ;  /* 0x0000000005087210 */ /* 0x004fe40007fde0ff */
[----:B0-----:R-:W-:-:S03]  /*d740*/  LEA.HI.X.SX32 R9, R11, R4, 0x1, P4 ;  /* 0x000000040b097211 */ /* 0x001fc600020f0eff */
        /* <DEDUP_REMOVED lines=10> */
[----:B------:R-:W-:Y:S01]  /*d7f0*/  IMAD R12, R3, 0x34, RZ ;  /* 0x00000034030c7824 */ /* 0x000fe200078e02ff */
[----:B---3--:R-:W-:-:S05]  /*d800*/  IADD3 R8, P4, PT, R14, R0, RZ ;  /* 0x000000000e087210 */ /* 0x008fca0007f9e0ff */
[----:B------:R2:W-:Y:S01]  /*d810*/  STL [R1+0xc70], R8 ;  /* 0x000c700801007387 */ /* 0x0005e20000100800 */
[----:B0-----:R-:W-:-:S03]  /*d820*/  LEA.HI.X.SX32 R7, R6, R4, 0x1, P6 ;  /* 0x0000000406077211 */ /* 0x001fc600030f0eff */
[----:B------:R0:W-:Y:S01]  /*d830*/  STL [R1+0xc5c], R9 ;  /* 0x000c5c0901007387 */ /* 0x0001e20000100800 */
[----:B------:R-:W-:-:S03]  /*d840*/  LEA R6, R2, R5, 0x4 ;  /* 0x0000000502067211 */ /* 0x000fc600078e20ff */
[----:B------:R3:W-:Y:S01]  /*d850*/  STL [R1+0xc54], R7 ;  /* 0x000c540701007387 */ /* 0x0007e20000100800 */
[----:B--2---:R-:W-:Y:S02]  /*d860*/  IADD3 R8, P6, PT, R5, R0, RZ ;  /* 0x0000000005087210 */ /* 0x004fe40007fde0ff */
[----:B0-----:R-:W-:-:S03]  /*d870*/  LEA.HI.X.SX32 R9, R13, R4, 0x1, P3 ;  /* 0x000000040d097211 */ /* 0x001fc600018f0eff */
[----:B------:R0:W-:Y:S01]  /*d880*/  STL [R1+0xc58], R8 ;  /* 0x000c580801007387 */ /* 0x0001e20000100800 */
[----:B------:R-:W-:Y:S01]  /*d890*/  IMAD R13, R3, 0x33, RZ ;  /* 0x00000033030d7824 */ /* 0x000fe200078e02ff */
        /* <DEDUP_REMOVED lines=66> */
[-C--:B--2---:R-:W-:Y:S02]  /*dcc0*/  IADD3 R7, P6, PT, R6, R0.reuse, RZ ;  /* 0x0000000006077210 */ /* 0x084fe40007fde0ff */
[----:B0-----:R-:W-:-:S03]  /*dcd0*/  IADD3 R9, P3, PT, R22, R0, RZ ;  /* 0x0000000016097210 */ /* 0x001fc60007f7e0ff */
[----:B------:R0:W-:Y:S01]  /*dce0*/  STL [R1+0xbe8], R7 ;  /* 0x000be80701007387 */ /* 0x0001e20000100800 */
[----:B---3--:R-:W-:-:S03]  /*dcf0*/  LEA.HI.X.SX32 R8, R6, R4, 0x1, P6 ;  /* 0x0000000406087211 */ /* 0x008fc600030f0eff */
[----:B------:R2:W-:Y:S01]  /*dd00*/  STL [R1+0xbf0], R9 ;  /* 0x000bf00901007387 */ /* 0x0005e20000100800 */
[----:B------:R-:W-:Y:S02]  /*dd10*/  LEA R6, R2, R5, 0x4 ;  /* 0x0000000502067211 */ /* 0x000fe400078e20ff */
[-C--:B------:R-:W-:Y:S01]  /*dd20*/  LEA.HI.X.SX32 R10, R22, R4.reuse, 0x1, P3 ;  /* 0x00000004160a7211 */ /* 0x080fe200018f0eff */
[C---:B------:R-:W-:Y:S01]  /*dd30*/  IMAD R22, R3.reuse, 0x2a, RZ ;  /* 0x0000002a03167824 */ /* 0x040fe200078e02ff */
[----:B0-----:R-:W-:Y:S01]  /*dd40*/  LEA.HI.X.SX32 R7, R20, R4, 0x1, P4 ;  /* 0x0000000414077211 */ /* 0x001fe200020f0eff */
[----:B------:R-:W-:Y:S01]  /*dd50*/  IMAD R20, R3, 0x2c, RZ ;  /* 0x0000002c03147824 */ /* 0x000fe200078e02ff */
[----:B--2---:R-:W-:-:S03]  /*dd60*/  IADD3 R9, P4, PT, R23, R0, RZ ;  /* 0x0000000017097210 */ /* 0x004fc60007f9e0ff */
[----:B------:R0:W-:Y:S04]  /*dd70*/  STL [R1+0xbdc], R7 ;  /* 0x000bdc0701007387 */ /* 0x0001e80000100800 */
[----:B------:R2:W-:Y:S01]  /*dd80*/  STL [R1+0xbd4], R8 ;  /* 0x000bd40801007387 */ /* 0x0005e20000100800 */
[----:B0-----:R-:W-:Y:S02]  /*dd90*/  IADD3 R7, P6, PT, R5, R0, RZ ;  /* 0x0000000005077210 */ /* 0x001fe40007fde0ff */
[----:B--2---:R-:W-:-:S03]  /*dda0*/  LEA.HI.X.SX32 R8, R21, R4, 0x1, P5 ;  /* 0x0000000415087211 */ /* 0x004fc600028f0eff */
[----:B------:R0:W-:Y:S01]  /*ddb0*/  STL [R1+0xbd8], R7 ;  /* 0x000bd80701007387 */ /* 0x0001e20000100800 */
[----:B------:R-:W-:Y:S01]  /*ddc0*/  LEA.HI.X.SX32 R5, R5, R4, 0x1, P6 ;  /* 0x0000000405057211 */ /* 0x000fe200030f0eff */
[----:B------:R-:W-:Y:S02]  /*ddd0*/  IMAD R21, R3, 0x2b, RZ ;  /* 0x0000002b03157824 */ /* 0x000fe400078e02ff */
[----:B------:R2:W-:Y:S04]  /*dde0*/  STL [R1+0xbe0], R9 ;  /* 0x000be00901007387 */ /* 0x0005e80000100800 */
[----:B------:R3:W-:Y:S01]  /*ddf0*/  STL [R1+0xbcc], R8 ;  /* 0x000bcc0801007387 */ /* 0x0007e20000100800 */
[----:B0-----:R-:W-:-:S03]  /*de00*/  IMAD R7, R2, 0x10, R6 ;  /* 0x0000001002077824 */ /* 0x001fc600078e0206 */
[----:B------:R0:W-:Y:S01]  /*de10*/  STL [R1+0xbc4], R5 ;  /* 0x000bc40501007387 */ /* 0x0001e20000100800 */
[-C--:B--2---:R-:W-:Y:S02]  /*de20*/  IADD3 R9, P6, PT, R6, R0.reuse, RZ ;  /* 0x0000000006097210 */ /* 0x084fe40007fde0ff */
[----:B---3--:R-:W-:-:S03]  /*de30*/  IADD3 R8, P5, PT, R25, R0, RZ ;  /* 0x0000000019087210 */ /* 0x008fc60007fbe0ff */
[----:B------:R-:W-:Y:S01]  /*de40*/  STL [R1+0xbc8], R9 ;  /* 0x000bc80901007387 */ /* 0x000fe20000100800 */
[----:B0-----:R-:W-:-:S03]  /*de50*/  IMAD R5, R2, 0x10, R7 ;  /* 0x0000001002057824 */ /* 0x001fc600078e0207 */
[----:B------:R0:W-:Y:S04]  /*de60*/  STL [R1+0xbd0], R8 ;  /* 0x000bd00801007387 */ /* 0x0001e80000100800 */
[----:B------:R2:W-:Y:S01]  /*de70*/  STL [R1+0xbbc], R10 ;  /* 0x000bbc0a01007387 */ /* 0x0005e20000100800 */
[----:B0-----:R-:W-:Y:S01]  /*de80*/  LEA.HI.X.SX32 R8, R6, R4, 0x1, P6 ;  /* 0x0000000406087211 */ /* 0x001fe200030f0eff */
[----:B------:R-:W-:Y:S01]  /*de90*/  IMAD R6, R2, 0x10, R5 ;  /* 0x0000001002067824 */ /* 0x000fe200078e0205 */
[----:B------:R-:W-:Y:S02]  /*dea0*/  IADD3 R9, P6, PT, R7, R0, RZ ;  /* 0x0000000007097210 */ /* 0x000fe40007fde0ff */
[----:B--2---:R-:W-:Y:S01]  /*deb0*/  LEA.HI.X.SX32 R10, R23, R4, 0x1, P4 ;  /* 0x00000004170a7211 */ /* 0x004fe200020f0eff */
[----:B------:R0:W-:Y:S01]  /*dec0*/  STL [R1+0xbb4], R8 ;  /* 0x000bb40801007387 */ /* 0x0001e20000100800 */
[----:B------:R-:W-:-:S03]  /*ded0*/  IMAD R23, R3, 0x29, RZ ;  /* 0x0000002903177824 */ /* 0x000fc600078e02ff */
[----:B------:R2:W-:Y:S01]  /*dee0*/  STL [R1+0xbb8], R9 ;  /* 0x000bb80901007387 */ /* 0x0005e20000100800 */
[----:B0-----:R-:W-:Y:S02]  /*def0*/  IADD3 R8, P3, PT, R26, R0, RZ ;  /* 0x000000001a087210 */ /* 0x001fe40007f7e0ff */
[----:B--2---:R-:W-:-:S03]  /*df00*/  LEA.HI.X.SX32 R9, R7, R4, 0x1, P6 ;  /* 0x0000000407097211 */ /* 0x004fc600030f0eff */
[----:B------:R0:W-:Y:S01]  /*df10*/  STL [R1+0xbc0], R8 ;  /* 0x000bc00801007387 */ /* 0x0001e20000100800 */
[C---:B------:R-:W-:Y:S02]  /*df20*/  IADD3 R7, P6, PT, R5.reuse, R0, RZ ;  /* 0x0000000005077210 */ /* 0x040fe40007fde0ff */
[-C--:B------:R-:W-:Y:S01]  /*df30*/  LEA.HI.X.SX32 R11, R26, R4.reuse, 0x1, P3 ;  /* 0x000000041a0b7211 */ /* 0x080fe200018f0eff */
[----:B------:R2:W-:Y:S01]  /*df40*/  STL [R1+0xbac], R10 ;  /* 0x000bac0a01007387 */ /* 0x0005e20000100800 */
[----:B------:R-:W-:Y:S01]  /*df50*/  LEA.HI.X.SX32 R5, R5, R4, 0x1, P6 ;  /* 0x0000000405057211 */ /* 0x000fe200030f0eff */
[----:B------:R-:W-:Y:S02]  /*df60*/  IMAD R26, R3, 0x26, RZ ;  /* 0x00000026031a7824 */ /* 0x000fe400078e02ff */
[----:B------:R3:W-:Y:S01]  /*df70*/  STL [R1+0xba4], R9 ;  /* 0x000ba40901007387 */ /* 0x0007e20000100800 */
[----:B0-----:R-:W-:-:S03]  /*df80*/  LEA R8, R2, R6, 0x4 ;  /* 0x0000000602087211 */ /* 0x001fc600078e20ff */
[----:B------:R0:W-:Y:S01]  /*df90*/  STL [R1+0xba8], R7 ;  /* 0x000ba80701007387 */ /* 0x0001e20000100800 */
[----:B--2---:R-:W-:Y:S02]  /*dfa0*/  IADD3 R10, P4, PT, R27, R0, RZ ;  /* 0x000000001b0a7210 */ /* 0x004fe40007f9e0ff */
[----:B---3--:R-:W-:-:S03]  /*dfb0*/  LEA.HI.X.SX32 R9, R25, R4, 0x1, P5 ;  /* 0x0000000419097211 */ /* 0x008fc600028f0eff */
[----:B------:R2:W-:Y:S01]  /*dfc0*/  STL [R1+0xbb0], R10 ;  /* 0x000bb00a01007387 */ /* 0x0005e20000100800 */
[----:B------:R-:W-:Y:S02]  /*dfd0*/  IMAD R25, R3, 0x27, RZ ;  /* 0x0000002703197824 */ /* 0x000fe400078e02ff */
[----:B0-----:R-:W-:Y:S01]  /*dfe0*/  IMAD R7, R2, 0x10, R8 ;  /* 0x0000001002077824 */ /* 0x001fe200078e0208 */
[----:B------:R0:W-:Y:S04]  /*dff0*/  STL [R1+0xb9c], R9 ;  /* 0x000b9c0901007387 */ /* 0x0001e80000100800 */
[----:B------:R3:W-:Y:S01]  /*e000*/  STL [R1+0xb94], R5 ;  /* 0x000b940501007387 */ /* 0x0007e20000100800 */
[-C--:B--2---:R-:W-:Y:S02]  /*e010*/  IADD3 R10, P6, PT, R6, R0.reuse, RZ ;  /* 0x00000000060a7210 */ /* 0x084fe40007fde0ff */
[----:B0-----:R-:W-:-:S03]  /*e020*/  IADD3 R9, P5, PT, R28, R0, RZ ;  /* 0x000000001c097210 */ /* 0x001fc60007fbe0ff */
[----:B------:R0:W-:Y:S01]  /*e030*/  STL [R1+0xb98], R10 ;  /* 0x000b980a01007387 */ /* 0x0001e20000100800 */
[----:B---3--:R-:W-:-:S03]  /*e040*/  IMAD R5, R2, 0x10, R7 ;  /* 0x0000001002057824 */ /* 0x008fc600078e0207 */
[----:B------:R2:W-:Y:S04]  /*e050*/  STL [R1+0xba0], R9 ;  /* 0x000ba00901007387 */ /* 0x0005e80000100800 */
[----:B------:R3:W-:Y:S01]  /*e060*/  STL [R1+0xb90], R11 ;  /* 0x000b900b01007387 */ /* 0x0007e20000100800 */
[----:B0-----:R-:W-:Y:S01]  /*e070*/  LEA.HI.X.SX32 R10, R6, R4, 0x1, P6 ;  /* 0x00000004060a7211 */ /* 0x001fe200030f0eff */
[----:B------:R-:W-:Y:S01]  /*e080*/  IMAD R6, R2, 0x10, R5 ;  /* 0x0000001002067824 */ /* 0x000fe200078e0205 */
[----:B--2---:R-:W-:-:S03]  /*e090*/  IADD3 R9, P3, PT, R8, R0, RZ ;  /* 0x0000000008097210 */ /* 0x004fc60007f7e0ff */
[----:B------:R0:W-:Y:S01]  /*e0a0*/  STL [R1+0xb84], R10 ;  /* 0x000b840a01007387 */ /* 0x0001e20000100800 */
[----:B------:R-:W-:Y:S02]  /*e0b0*/  LEA R2, R2, R6, 0x4 ;  /* 0x0000000602027211 */ /* 0x000fe400078e20ff */
[----:B---3--:R-:W-:Y:S01]  /*e0c0*/  IADD3 R11, P6, PT, R7, R0, RZ ;  /* 0x00000000070b7210 */ /* 0x008fe20007fde0ff */
[----:B------:R2:W-:Y:S04]  /*e0d0*/  STL [R1+0xb88], R9 ;  /* 0x000b880901007387 */ /* 0x0005e80000100800 */
[----:B------:R3:W-:Y:S01]  /*e0e0*/  STL [R1+0xb8c], R11 ;  /* 0x000b8c0b01007387 */ /* 0x0007e20000100800 */
[-C--:B0-----:R-:W-:Y:S01]  /*e0f0*/  LEA.HI.X.SX32 R10, R27, R4.reuse, 0x1, P4 ;  /* 0x000000041b0a7211 */ /* 0x081fe200020f0eff */
[----:B------:R-:W-:Y:S01]  /*e100*/  IMAD R27, R3, 0x25, RZ ;  /* 0x00000025031b7824 */ /* 0x000fe200078e02ff */
[----:B--2---:R-:W-:-:S03]  /*e110*/  LEA.HI.X.SX32 R9, R8, R4, 0x1, P3 ;  /* 0x0000000408097211 */ /* 0x004fc600018f0eff */
[----:B------:R0:W-:Y:S01]  /*e120*/  STL [R1+0xb80], R10 ;  /* 0x000b800a01007387 */ /* 0x0001e20000100800 */
[----:B------:R-:W-:Y:S02]  /*e130*/  LEA.HI.X.SX32 R8, R7, R4, 0x1, P6 ;  /* 0x0000000407087211 */ /* 0x000fe400030f0eff */
[----:B------:R-:W-:Y:S01]  /*e140*/  IADD3 R7, P4, PT, R6, R0, RZ ;  /* 0x0000000006077210 */ /* 0x000fe20007f9e0ff */
[----:B------:R2:W-:Y:S01]  /*e150*/  STL [R1+0xb7c], R9 ;  /* 0x000b7c0901007387 */ /* 0x0005e20000100800 */
[----:B---3--:R-:W-:-:S03]  /*e160*/  IMAD R11, R3, 0x35, RZ ;  /* 0x00000035030b7824 */ /* 0x008fc600078e02ff */
[----:B------:R3:W-:Y:S01]  /*e170*/  STL [R1+0xb70], R8 ;  /* 0x000b700801007387 */ /* 0x0007e20000100800 */
[----:B0-----:R-:W-:Y:S01]  /*e180*/  IMAD R10, R3, 0x36, RZ ;  /* 0x00000036030a7824 */ /* 0x001fe200078e02ff */
[-C--:B--2---:R-:W-:Y:S02]  /*e190*/  IADD3 R9, P3, PT, R5, R0.reuse, RZ ;  /* 0x0000000005097210 */ /* 0x084fe40007f7e0ff */
[----:B---3--:R-:W-:-:S03]  /*e1a0*/  IADD3 R8, P6, PT, R2, R0, RZ ;  /* 0x0000000002087210 */ /* 0x008fc60007fde0ff */
[----:B------:R0:W-:Y:S01]  /*e1b0*/  STL [R1+0xb74], R9 ;  /* 0x000b740901007387 */ /* 0x0001e20000100800 */
[----:B------:R-:W-:Y:S01]  /*e1c0*/  LEA.HI.X.SX32 R0, R28, R4, 0x1, P5 ;  /* 0x000000041c007211 */ /* 0x000fe200028f0eff */
[C---:B------:R-:W-:Y:S02]  /*e1d0*/  IMAD R28, R3.reuse, 0x24, RZ ;  /* 0x00000024031c7824 */ /* 0x040fe400078e02ff */
[----:B------:R2:W-:Y:S04]  /*e1e0*/  STL [R1+0xb78], R7 ;  /* 0x000b780701007387 */ /* 0x0005e80000100800 */
[----:B------:R3:W-:Y:S01]  /*e1f0*/  STL [R1+0xb6c], R8 ;  /* 0x000b6c0801007387 */ /* 0x0007e20000100800 */
[----:B0-----:R-:W-:-:S03]  /*e200*/  IMAD R9, R3, 0x37, RZ ;  /* 0x0000003703097824 */ /* 0x001fc600078e02ff */
[----:B------:R0:W-:Y:S01]  /*e210*/  STL [R1+0xb68], R0 ;  /* 0x000b680001007387 */ /* 0x0001e20000100800 */
[-C--:B--2---:R-:W-:Y:S02]  /*e220*/  LEA.HI.X.SX32 R7, R5, R4.reuse, 0x1, P3 ;  /* 0x0000000405077211 */ /* 0x084fe400018f0eff */
[-C--:B------:R-:W-:Y:S01]  /*e230*/  LEA.HI.X.SX32 R5, R6, R4.reuse, 0x1, P4 ;  /* 0x0000000406057211 */ /* 0x080fe200020f0eff */
[C---:B------:R-:W-:Y:S02]  /*e240*/  IMAD R6, R3.reuse, 0x3a, RZ ;  /* 0x0000003a03067824 */ /* 0x040fe400078e02ff */
[----:B------:R2:W-:Y:S01]  /*e250*/  STL [R1+0xb60], R7 ;  /* 0x000b600701007387 */ /* 0x0005e20000100800 */
[C---:B---3--:R-:W-:Y:S01]  /*e260*/  IMAD R8, R3.reuse, 0x38, RZ ;  /* 0x0000003803087824 */ /* 0x048fe200078e02ff */
[----:B0-----:R-:W-:Y:S01]  /*e270*/  LEA.HI.X.SX32 R0, R2, R4, 0x1, P6 ;  /* 0x0000000402007211 */ /* 0x001fe200030f0eff */
[C---:B------:R-:W-:Y:S01]  /*e280*/  IMAD.SHL.U32 R4, R3.reuse, 0x2, RZ ;  /* 0x0000000203047824 */ /* 0x040fe200078e00ff */
[----:B------:R0:W-:Y:S01]  /*e290*/  STL [R1+0xb64], R5 ;  /* 0x000b640501007387 */ /* 0x0001e20000100800 */
[----:B------:R-:W-:-:S03]  /*e2a0*/  IMAD R2, R3, 0x3, RZ ;  /* 0x0000000303027824 */ /* 0x000fc600078e02ff */
[----:B------:R3:W-:Y:S01]  /*e2b0*/  STL [R1+0xb5c], R0 ;  /* 0x000b5c0001007387 */ /* 0x0007e20000100800 */
[----:B--2---:R-:W-:-:S03]  /*e2c0*/  IMAD R7, R3, 0x39, RZ ;  /* 0x0000003903077824 */ /* 0x004fc600078e02ff */
[----:B------:R2:W-:Y:S01]  /*e2d0*/  STL [R1+0x80], R4 ;  /* 0x0000800401007387 */ /* 0x0005e20000100800 */
[----:B0-----:R-:W-:-:S03]  /*e2e0*/  IMAD R5, R3, 0x3b, RZ ;  /* 0x0000003b03057824 */ /* 0x001fc600078e02ff */
[----:B------:R0:W-:Y:S01]  /*e2f0*/  STL [R1+0x7c], R2 ;  /* 0x00007c0201007387 */ /* 0x0001e20000100800 */
[C---:B---3--:R-:W-:Y:S02]  /*e300*/  IMAD.SHL.U32 R0, R3.reuse, 0x4, RZ ;  /* 0x0000000403007824 */ /* 0x048fe400078e00ff */
[----:B--2---:R-:W-:-:S03]  /*e310*/  IMAD R4, R3, 0x5, RZ ;  /* 0x0000000503047824 */ /* 0x004fc600078e02ff */
[----:B------:R2:W-:Y:S01]  /*e320*/  STL [R1+0x78], R0 ;  /* 0x0000780001007387 */ /* 0x0005e20000100800 */
[----:B0-----:R-:W-:-:S03]  /*e330*/  IMAD R2, R3, 0x6, RZ ;  /* 0x0000000603027824 */ /* 0x001fc600078e02ff */
[----:B------:R0:W-:Y:S04]  /*e340*/  STL [R1+0x74], R4 ;  /* 0x0000740401007387 */ /* 0x0001e80000100800 */
[----:B------:R3:W-:Y:S01]  /*e350*/  STL [R1+0x70], R2 ;  /* 0x0000700201007387 */ /* 0x0007e20000100800 */
[C---:B--2---:R-:W-:Y:S02]  /*e360*/  IMAD R0, R3.reuse, 0x7, RZ ;  /* 0x0000000703007824 */ /* 0x044fe400078e02ff */
[----:B0-----:R-:W-:-:S03]  /*e370*/  IMAD.SHL.U32 R4, R3, 0x8, RZ ;  /* 0x0000000803047824 */ /* 0x001fc600078e00ff */
[----:B------:R0:W-:Y:S01]  /*e380*/  STL [R1+0x6c], R0 ;  /* 0x00006c0001007387 */ /* 0x0001e20000100800 */
[----:B---3--:R-:W-:-:S03]  /*e390*/  IMAD R2, R3, 0x9, RZ ;  /* 0x0000000903027824 */ /* 0x008fc600078e02ff */
[----:B------:R2:W-:Y:S04]  /*e3a0*/  STL [R1+0x68], R4 ;  /* 0x0000680401007387 */ /* 0x0005e80000100800 */
[----:B------:R3:W-:Y:S01]  /*e3b0*/  STL [R1+0x64], R2 ;  /* 0x0000640201007387 */ /* 0x0007e20000100800 */
[C---:B0-----:R-:W-:Y:S02]  /*e3c0*/  IMAD R0, R3.reuse, 0xa, RZ ;  /* 0x0000000a03007824 */ /* 0x041fe400078e02ff */
[----:B--2---:R-:W-:-:S03]  /*e3d0*/  IMAD R4, R3, 0xb, RZ ;  /* 0x0000000b03047824 */ /* 0x004fc600078e02ff */
        /* <DEDUP_REMOVED lines=10> */
[C---:B0-----:R-:W-:Y:S01]  /*e480*/  SHF.L.U32 R0, R3.reuse, 0x4, RZ ;  /* 0x0000000403007819 */ /* 0x041fe200000006ff */
[----:B--2---:R-:W-:-:S04]  /*e490*/  IMAD R4, R3, 0x11, RZ ;  /* 0x0000001103047824 */ /* 0x004fc800078e02ff */
        /* <DEDUP_REMOVED lines=29> */
[----:B--2---:R-:W-:-:S03]  /*e670*/  IMAD.SHL.U32 R4, R3, 0x20, RZ ;  /* 0x0000002003047824 */ /* 0x004fc600078e00ff */
[----:B------:R0:W-:Y:S01]  /*e680*/  STL [R1+0xc], R0 ;  /* 0x00000c0001007387 */ /* 0x0001e20000100800 */
[----:B---3--:R-:W-:-:S03]  /*e690*/  IMAD R2, R3, 0x21, RZ ;  /* 0x0000002103027824 */ /* 0x008fc600078e02ff */
[----:B------:R2:W-:Y:S04]  /*e6a0*/  STL [R1+0x8], R4 ;  /* 0x0000080401007387 */ /* 0x0005e80000100800 */
[----:B------:R3:W-:Y:S01]  /*e6b0*/  STL [R1+0x4], R2 ;  /* 0x0000040201007387 */ /* 0x0007e20000100800 */
[----:B0-----:R-:W-:-:S03]  /*e6c0*/  IMAD R0, R3, 0x22, RZ ;  /* 0x0000002203007824 */ /* 0x001fc600078e02ff */
[----:B------:R-:W-:Y:S01]  /*e6d0*/  STL [R1+0xd78], R29 ;  /* 0x000d781d01007387 */ /* 0x000fe20000100800 */
[----:B--2---:R-:W-:-:S03]  /*e6e0*/  IMAD R4, R3, 0x3c, RZ ;  /* 0x0000003c03047824 */ /* 0x004fc600078e02ff */
[----:B------:R0:W-:Y:S01]  /*e6f0*/  STL [R1], R0 ;  /* 0x0000000001007387 */ /* 0x0001e20000100800 */
[----:B---3--:R-:W-:-:S03]  /*e700*/  IMAD R2, R3, 0x3d, RZ ;  /* 0x0000003d03027824 */ /* 0x008fc600078e02ff */
[----:B------:R-:W-:Y:S04]  /*e710*/  STL [R1+0xd74], R28 ;  /* 0x000d741c01007387 */ /* 0x000fe80000100800 */
[----:B------:R-:W-:Y:S01]  /*e720*/  STL [R1+0xd70], R27 ;  /* 0x000d701b01007387 */ /* 0x000fe20000100800 */
[----:B0-----:R-:W-:-:S03]  /*e730*/  IMAD R0, R3, 0x3e, RZ ;  /* 0x0000003e03007824 */ /* 0x001fc600078e02ff */
[----:B------:R-:W-:Y:S01]  /*e740*/  STL [R1+0xd6c], R26 ;  /* 0x000d6c1a01007387 */ /* 0x000fe20000100800 */
[----:B------:R-:W-:-:S03]  /*e750*/  IMAD R3, R3, 0x3f, RZ ;  /* 0x0000003f03037824 */ /* 0x000fc600078e02ff */
        /* <DEDUP_REMOVED lines=16> */
[----:B------:R2:W-:Y:S04]  /*e860*/  STL [R1+0xdb0], R9 ;  /* 0x000db00901007387 */ /* 0x0005e80000100800 */
[----:B------:R3:W-:Y:S01]  /*e870*/  STL [R1+0xdb4], R8 ;  /* 0x000db40801007387 */ /* 0x0007e20000100800 */
[----:B0-----:R-:W-:Y:S01]  /*e880*/  MOV R10, 0xff800000 ;  /* 0xff800000000a7802 */ /* 0x001fe20000000f00 */
[----:B--2---:R-:W-:-:S02]  /*e890*/  IMAD.MOV.U32 R9, RZ, RZ, -0x800000 ;  /* 0xff800000ff097424 */ /* 0x004fc400078e00ff */
[----:B---3--:R-:W-:-:S03]  /*e8a0*/  IMAD.MOV.U32 R8, RZ, RZ, -0x800000 ;  /* 0xff800000ff087424 */ /* 0x008fc600078e00ff */
        /* <DEDUP_REMOVED lines=31> */
[----:B------:R-:W-:Y:S04]  /*eaa0*/  STL [R1+0x790], RZ ;  /* 0x000790ff01007387 */ /* 0x000fe80000100800 */
[----:B------:R3:W-:Y:S04]  /*eab0*/  STL [R1+0x648], R8 ;  /* 0x0006480801007387 */ /* 0x0007e80000100800 */
        /* <DEDUP_REMOVED lines=207> */
[----:B------:R-:W4:Y:S04]  /*f7b0*/  LDL.LU R29, [R1+0x78] ;  /* 0x00007800011d7983 */ /* 0x000f280000300800 */
[----:B------:R-:W5:Y:S04]  /*f7c0*/  LDL.LU R28, [R1+0x7c] ;  /* 0x00007c00011c7983 */ /* 0x000f680000300800 */
[----:B------:R-:W2:Y:S04]  /*f7d0*/  LDL.LU R27, [R1+0x80] ;  /* 0x00008000011b7983 */ /* 0x000ea80000300800 */
[----:B------:R-:W3:Y:S04]  /*f7e0*/  LDL.LU R26, [R1+0x74] ;  /* 0x00007400011a7983 */ /* 0x000ee80000300800 */
        /* <DEDUP_REMOVED lines=16> */
[----:B------:R-:W0:Y:S04]  /*f8f0*/  LDL R23, [R1+0x908] ;  /* 0x0009080001177983 */ /* 0x000e280000100800 */
[----:B------:R-:W-:Y:S04]  /*f900*/  STL [R1+0x530], RZ ;  /* 0x000530ff01007387 */ /* 0x000fe80000100800 */
[----:B------:R-:W-:Y:S04]  /*f910*/  STL [R1+0x534], RZ ;  /* 0x000534ff01007387 */ /* 0x000fe80000100800 */
[----:B------:R-:W-:Y:S04]  /*f920*/  STL [R1+0x538], RZ ;  /* 0x000538ff01007387 */ /* 0x000fe80000100800 */
[----:B------:R-:W-:Y:S04]  /*f930*/  STL [R1+0x53c], RZ ;  /* 0x00053cff01007387 */ /* 0x000fe80000100800 */
[----:B------:R-:W3:Y:S04]  /*f940*/  LDL R25, [R1+0x90c] ;  /* 0x00090c0001197983 */ /* 0x000ee80000100800 */
        /* <DEDUP_REMOVED lines=8> */
[----:B------:R-:W3:Y:S04]  /*f9d0*/  LDL.LU R18, [R1+0x70] ;  /* 0x0000700001127983 */ /* 0x000ee80000300800 */
[----:B------:R-:W-:Y:S04]  /*f9e0*/  STL [R1+0x5c0], RZ ;  /* 0x0005c0ff01007387 */ /* 0x000fe80000100800 */
[----:B------:R-:W-:Y:S04]  /*f9f0*/  STL [R1+0x5c4], RZ ;  /* 0x0005c4ff01007387 */ /* 0x000fe80000100800 */
[----:B------:R-:W-:Y:S04]  /*fa00*/  STL [R1+0x5c8], RZ ;  /* 0x0005c8ff01007387 */ /* 0x000fe80000100800 */
[----:B------:R-:W-:Y:S04]  /*fa10*/  STL [R1+0x5cc], RZ ;  /* 0x0005ccff01007387 */ /* 0x000fe80000100800 */
[----:B------:R-:W3:Y:S04]  /*fa20*/  LDL.LU R19, [R1+0x6c] ;  /* 0x00006c0001137983 */ /* 0x000ee80000300800 */
[----:B------:R-:W3:Y:S04]  /*fa30*/  LDL.LU R20, [R1+0x68] ;  /* 0x0000680001147983 */ /* 0x000ee80000300800 */
[----:B------:R-:W-:Y:S04]  /*fa40*/  STL [R1+0x510], RZ ;  /* 0x000510ff01007387 */ /* 0x000fe80000100800 */
[----:B------:R-:W-:Y:S04]  /*fa50*/  STL [R1+0x514], RZ ;  /* 0x000514ff01007387 */ /* 0x000fe80000100800 */
[----:B------:R-:W-:Y:S04]  /*fa60*/  STL [R1+0x518], RZ ;  /* 0x000518ff01007387 */ /* 0x000fe80000100800 */
[----:B------:R-:W-:Y:S04]  /*fa70*/  STL [R1+0x51c], RZ ;  /* 0x00051cff01007387 */ /* 0x000fe80000100800 */
[----:B------:R-:W3:Y:S04]  /*fa80*/  LDL.LU R21, [R1+0x64] ;  /* 0x0000640001157983 */ /* 0x000ee80000300800 */
[----:B------:R-:W3:Y:S01]  /*fa90*/  LDL.LU R22, [R1+0x60] ;  /* 0x0000600001167983 */ /* 0x000ee20000300800 */
[----:B----4-:R-:W-:Y:S01]  /*faa0*/  MOV R16, R29 ;  /* 0x0000001d00107202 */ /* 0x010fe20000000f00 */
[----:B-----5:R-:W-:-:S02]  /*fab0*/  IMAD.MOV.U32 R15, RZ, RZ, R28 ;  /* 0x000000ffff0f7224 */ /* 0x020fc400078e001c */
[----:B--2---:R-:W-:Y:S02]  /*fac0*/  IMAD.MOV.U32 R14, RZ, RZ, R27 ;  /* 0x000000ffff0e7224 */ /* 0x004fe400078e001b */
[----:B---3--:R-:W-:Y:S02]  /*fad0*/  IMAD.MOV.U32 R17, RZ, RZ, R26 ;  /* 0x000000ffff117224 */ /* 0x008fe400078e001a */
[----:B------:R-:W2:Y:S04]  /*fae0*/  LDL.LU R26, [R1+0x5c] ;  /* 0x00005c00011a7983 */ /* 0x000ea80000300800 */
        /* <DEDUP_REMOVED lines=9> */
[----:B------:R-:W4:Y:S04]  /*fb80*/  LDL.LU R29, [R1+0x54] ;  /* 0x00005400011d7983 */ /* 0x000f280000300800 */
[----:B------:R-:W-:Y:S04]  /*fb90*/  STL [R1+0x500], RZ ;  /* 0x000500ff01007387 */ /* 0x000fe80000100800 */
[----:B------:R-:W-:Y:S04]  /*fba0*/  STL [R1+0x504], RZ ;  /* 0x000504ff01007387 */ /* 0x000fe80000100800 */
[----:B------:R-:W-:Y:S04]  /*fbb0*/  STL [R1+0x508], RZ ;  /* 0x000508ff01007387 */ /* 0x000fe80000100800 */
[----:B------:R-:W5:Y:S01]  /*fbc0*/  LDL.LU R27, [R1+0x50] ;  /* 0x00005000011b7983 */ /* 0x000f620000300800 */
[----:B0-----:R-:W-:-:S05]  /*fbd0*/  IADD3 R10, P3, PT, R15, R23, RZ ;  /* 0x000000170f0a7210 */ /* 0x001fca0007f7e0ff */
[----:B------:R-:W-:Y:S04]  /*fbe0*/  STL [R1+0xb50], R10 ;  /* 0x000b500a01007387 */ /* 0x000fe80000100800 */
[----:B------:R-:W5:Y:S01]  /*fbf0*/  LDL.LU R24, [R1+0x4c] ;  /* 0x00004c0001187983 */ /* 0x000f620000300800 */
[-C--:B------:R-:W-:Y:S02]  /*fc00*/  IADD3 R9, P4, PT, R16, R23.reuse, RZ ;  /* 0x0000001710097210 */ /* 0x080fe40007f9e0ff */
[CC--:B------:R-:W-:Y:S02]  /*fc10*/  IADD3 RZ, P6, PT, R14.reuse, R23.reuse, RZ ;  /* 0x000000170eff7210 */ /* 0x0c0fe40007fde0ff */
[----:B------:R-:W-:Y:S01]  /*fc20*/  IADD3 R8, P5, PT, R17, R23, RZ ;  /* 0x0000001711087210 */ /* 0x000fe20007fbe0ff */
[----:B------:R0:W-:Y:S04]  /*fc30*/  STL [R1+0xb54], R9 ;  /* 0x000b540901007387 */ /* 0x0001e80000100800 */
[----:B------:R1:W-:Y:S01]  /*fc40*/  STL [R1+0xb58], R8 ;  /* 0x000b580801007387 */ /* 0x0003e20000100800 */
[----:B0-----:R-:W-:-:S05]  /*fc50*/  LEA.HI.X.SX32 R9, R14, R25, 0x1, P6 ;  /* 0x000000190e097211 */ /* 0x001fca00030f0eff */
[----:B------:R0:W-:Y:S01]  /*fc60*/  STL [R1+0xb48], R9 ;  /* 0x000b480901007387 */ /* 0x0001e20000100800 */
[----:B-1----:R-:W-:-:S03]  /*fc70*/  LEA.HI.X.SX32 R8, R15, R25, 0x1, P3 ;  /* 0x000000190f087211 */ /* 0x002fc600018f0eff */
[----:B0-----:R-:W5:Y:S01]  /*fc80*/  LDL.LU R9, [R1+0x48] ;  /* 0x0000480001097983 */ /* 0x001f620000300800 */
[----:B------:R-:W-:Y:S02]  /*fc90*/  LEA.HI.X.SX32 R11, R16, R25, 0x1, P4 ;  /* 0x00000019100b7211 */ /* 0x000fe400020f0eff */
[----:B------:R-:W-:-:S05]  /*fca0*/  IADD3 R10, P6, PT, R18, R23, RZ ;  /* 0x00000017120a7210 */ /* 0x000fca0007fde0ff */
[----:B------:R0:W-:Y:S04]  /*fcb0*/  STL [R1+0xb4c], R10 ;  /* 0x000b4c0a01007387 */ /* 0x0001e80000100800 */
[----:B------:R1:W-:Y:S01]  /*fcc0*/  STL [R1+0xb40], R8 ;  /* 0x000b400801007387 */ /* 0x0003e20000100800 */
[----:B0-----:R-:W-:-:S05]  /*fcd0*/  IADD3 R10, P3, PT, R19, R23, RZ ;  /* 0x00000017130a7210 */ /* 0x001fca0007f7e0ff */
[----:B------:R0:W-:Y:S01]  /*fce0*/  STL [R1+0xb44], R10 ;  /* 0x000b440a01007387 */ /* 0x0001e20000100800 */
[----:B-1----:R-:W-:-:S03]  /*fcf0*/  IADD3 R8, P4, PT, R20, R23, RZ ;  /* 0x0000001714087210 */ /* 0x002fc60007f9e0ff */
[----:B0-----:R-:W5:Y:S04]  /*fd00*/  LDL.LU R10, [R1+0x44] ;  /* 0x00004400010a7983 */ /* 0x001f680000300800 */
[----:B------:R0:W-:Y:S04]  /*fd10*/  STL [R1+0xb38], R11 ;  /* 0x000b380b01007387 */ /* 0x0001e80000100800 */
[----:B------:R-:W-:Y:S01]  /*fd20*/  STL [R1+0xb3c], R8 ;  /* 0x000b3c0801007387 */ /* 0x000fe20000100800 */
[----:B0-----:R-:W-:-:S05]  /*fd30*/  LEA.HI.X.SX32 R11, R17, R25, 0x1, P5 ;  /* 0x00000019110b7211 */ /* 0x001fca00028f0eff */
[----:B------:R0:W-:Y:S04]  /*fd40*/  STL [R1+0xb30], R11 ;  /* 0x000b300b01007387 */ /* 0x0001e80000100800 */
[----:B0-----:R-:W5:Y:S01]  /*fd50*/  LDL.LU R11, [R1+0x40] ;  /* 0x00004000010b7983 */ /* 0x001f620000300800 */
[----:B------:R-:W-:Y:S02]  /*fd60*/  IADD3 R12, P5, PT, R21, R23, RZ ;  /* 0x00000017150c7210 */ /* 0x000fe40007fbe0ff */
[----:B------:R-:W-:-:S03]  /*fd70*/  LEA.HI.X.SX32 R8, R18, R25, 0x1, P6 ;  /* 0x0000001912087211 */ /* 0x000fc600030f0eff */
[----:B------:R0:W-:Y:S01]  /*fd80*/  STL [R1+0xb34], R12 ;  /* 0x000b340c01007387 */ /* 0x0001e20000100800 */
[----:B------:R-:W-:-:S03]  /*fd90*/  LEA.HI.X.SX32 R13, R19, R25, 0x1, P3 ;  /* 0x00000019130d7211 */ /* 0x000fc600018f0eff */
[----:B------:R-:W-:Y:S01]  /*fda0*/  STL [R1+0xb28], R8 ;  /* 0x000b280801007387 */ /* 0x000fe20000100800 */
[----:B0-----:R-:W-:-:S05]  /*fdb0*/  IADD3 R12, P6, PT, R22, R23, RZ ;  /* 0x00000017160c7210 */ /* 0x001fca0007fde0ff */
[----:B------:R0:W-:Y:S04]  /*fdc0*/  STL [R1+0xb2c], R12 ;  /* 0x000b2c0c01007387 */ /* 0x0001e80000100800 */
[----:B0-----:R-:W5:Y:S04]  /*fdd0*/  LDL.LU R12, [R1+0x3c] ;  /* 0x00003c00010c7983 */ /* 0x001f680000300800 */
[----:B------:R0:W-:Y:S01]  /*fde0*/  STL [R1+0xb20], R13 ;  /* 0x000b200d01007387 */ /* 0x0001e20000100800 */
[-C--:B------:R-:W-:Y:S02]  /*fdf0*/  LEA.HI.X.SX32 R14, R20, R25.reuse, 0x1, P4 ;  /* 0x00000019140e7211 */ /* 0x080fe400020f0eff */
[----:B------:R-:W-:-:S02]  /*fe00*/  LEA.HI.X.SX32 R16, R21, R25, 0x1, P5 ;  /* 0x0000001915107211 */ /* 0x000fc400028f0eff */
[----:B------:R-:W-:Y:S02]  /*fe10*/  LEA.HI.X.SX32 R18, R22, R25, 0x1, P6 ;  /* 0x0000001916127211 */ /* 0x000fe400030f0eff */
[----:B--2---:R-:W-:-:S05]  /*fe20*/  IADD3 R8, P3, PT, R26, R23, RZ ;  /* 0x000000171a087210 */ /* 0x004fca0007f7e0ff */
[----:B------:R3:W-:Y:S04]  /*fe30*/  STL [R1+0xb24], R8 ;  /* 0x000b240801007387 */ /* 0x0007e80000100800 */
[----:B0-----:R-:W2:Y:S04]  /*fe40*/  LDL.LU R13, [R1+0x38] ;  /* 0x00003800010d7983 */ /* 0x001ea80000300800 */
[----:B------:R0:W-:Y:S01]  /*fe50*/  STL [R1+0xb18], R14 ;  /* 0x000b180e01007387 */ /* 0x0001e20000100800 */
[----:B---3--:R-:W-:-:S03]  /*fe60*/  IADD3 R8, P4, PT, R28, R23, RZ ;  /* 0x000000171c087210 */ /* 0x008fc60007f9e0ff */
[----:B0-----:R-:W3:Y:S04]  /*fe70*/  LDL.LU R14, [R1+0x34] ;  /* 0x00003400010e7983 */ /* 0x001ee80000300800 */
[----:B------:R4:W-:Y:S04]  /*fe80*/  STL [R1+0xb1c], R8 ;  /* 0x000b1c0801007387 */ /* 0x0009e80000100800 */
[----:B------:R-:W3:Y:S04]  /*fe90*/  LDL.LU R15, [R1+0x30] ;  /* 0x00003000010f7983 */ /* 0x000ee80000300800 */
[----:B------:R0:W-:Y:S01]  /*fea0*/  STL [R1+0xb10], R16 ;  /* 0x000b101001007387 */ /* 0x0001e20000100800 */
[----:B----4-:R-:W-:-:S03]  /*feb0*/  IADD3 R8, P5, PT, R29, R23, RZ ;  /* 0x000000171d087210 */ /* 0x010fc60007fbe0ff */
[----:B0-----:R-:W4:Y:S04]  /*fec0*/  LDL.LU R16, [R1+0x2c] ;  /* 0x00002c0001107983 */ /* 0x001f280000300800 */
[----:B------:R5:W-:Y:S04]  /*fed0*/  STL [R1+0xb14], R8 ;  /* 0x000b140801007387 */ /* 0x000be80000100800 */
[----:B------:R-:W4:Y:S04]  /*fee0*/  LDL.LU R17, [R1+0x28] ;  /* 0x0000280001117983 */ /* 0x000f280000300800 */
[----:B------:R0:W-:Y:S01]  /*fef0*/  STL [R1+0xb08], R18 ;  /* 0x000b081201007387 */ /* 0x0001e20000100800 */
[----:B-----5:R-:W-:-:S03]  /*ff00*/  IADD3 R8, P6, PT, R27, R23, RZ ;  /* 0x000000171b087210 */ /* 0x020fc60007fde0ff */
[----:B0-----:R-:W5:Y:S01]  /*ff10*/  LDL.LU R18, [R1+0x24] ;  /* 0x0000240001127983 */ /* 0x001f620000300800 */
[----:B------:R-:W-:-:S03]  /*ff20*/  LEA.HI.X.SX32 R20, R26, R25, 0x1, P3 ;  /* 0x000000191a147211 */ /* 0x000fc600018f0eff */
[----:B------:R0:W-:Y:S04]  /*ff30*/  STL [R1+0xb0c], R8 ;  /* 0x000b0c0801007387 */ /* 0x0001e80000100800 */
[----:B------:R-:W4:Y:S04]  /*ff40*/  LDL.LU R19, [R1+0x20] ;  /* 0x0000200001137983 */ /* 0x000f280000300800 */
[----:B------:R1:W-:Y:S01]  /*ff50*/  STL [R1+0xb00], R20 ;  /* 0x000b001401007387 */ /* 0x0003e20000100800 */
[----:B0-----:R-:W-:-:S03]  /*ff60*/  IADD3 R8, P3, PT, R24, R23, RZ ;  /* 0x0000001718087210 */ /* 0x001fc60007f7e0ff */
[----:B-1----:R-:W4:Y:S01]  /*ff70*/  LDL.LU R20, [R1+0x1c] ;  /* 0x00001c0001147983 */ /* 0x002f220000300800 */
[----:B------:R-:W-:-:S03]  /*ff80*/  LEA.HI.X.SX32 R22, R28, R25, 0x1, P4 ;  /* 0x000000191c167211 */ /* 0x000fc600020f0eff */
[----:B------:R0:W-:Y:S04]  /*ff90*/  STL [R1+0xb04], R8 ;  /* 0x000b040801007387 */ /* 0x0001e80000100800 */
[----:B------:R-:W5:Y:S04]  /*ffa0*/  LDL.LU R21, [R1+0x18] ;  /* 0x0000180001157983 */ /* 0x000f680000300800 */
[----:B------:R1:W-:Y:S01]  /*ffb0*/  STL [R1+0xaf8], R22 ;  /* 0x000af81601007387 */ /* 0x0003e20000100800 */
[----:B0-----:R-:W-:-:S03]  /*ffc0*/  IADD3 R8, P4, PT, R9, R23, RZ ;  /* 0x0000001709087210 */ /* 0x001fc60007f9e0ff */
[----:B-1----:R-:W5:Y:S01]  /*ffd0*/  LDL.LU R22, [R1+0x14] ;  /* 0x0000140001167983 */ /* 0x002f620000300800 */
[----:B------:R-:W-:-:S03]  /*ffe0*/  LEA.HI.X.SX32 R26, R29, R25, 0x1, P5 ;  /* 0x000000191d1a7211 */ /* 0x000fc600028f0eff */
[----:B------:R-:W-:Y:S04]  /*fff0*/  STL [R1+0xafc], R8 ;  /* 0x000afc0801007387 */ /* 0x000fe80000100800 */
[----:B------:R-:W5:Y:S04]  /*10000*/  LDL.LU R29, [R1+0x10] ;  /* 0x00001000011d7983 */ /* 0x000f680000300800 */
[----:B------:R0:W-:Y:S04]  /*10010*/  STL [R1+0xaf0], R26 ;  /* 0x000af01a01007387 */ /* 0x0001e80000100800 */
[----:B------:R-:W5:Y:S01]  /*10020*/  LDL.LU R28, [R1+0xc] ;  /* 0x00000c00011c7983 */ /* 0x000f620000300800 */
[----:B0-----:R-:W-:-:S02]  /*10030*/  LEA.HI.X.SX32 R26, R27, R25, 0x1, P6 ;  /* 0x000000191b1a7211 */ /* 0x001fc400030f0eff */
[----:B------:R-:W-:-:S05]  /*10040*/  IADD3 R8, P5, PT, R10, R23, RZ ;  /* 0x000000170a087210 */ /* 0x000fca0007fbe0ff */
[----:B------:R-:W-:Y:S04]  /*10050*/  STL [R1+0xaf4], R8 ;  /* 0x000af40801007387 */ /* 0x000fe80000100800 */
[----:B------:R-:W5:Y:S04]  /*10060*/  LDL.LU R27, [R1+0x8] ;  /* 0x00000800011b7983 */ /* 0x000f680000300800 */
[----:B------:R0:W-:Y:S04]  /*10070*/  STL [R1+0xae8], R26 ;  /* 0x000ae81a01007387 */ /* 0x0001e80000100800 */
[----:B0-----:R-:W5:Y:S01]  /*10080*/  LDL.LU R26, [R1+0x4] ;  /* 0x00000400011a7983 */ /* 0x001f620000300800 */
[----:B------:R-:W-:-:S05]  /*10090*/  IADD3 R8, P6, PT, R11, R23, RZ ;  /* 0x000000170b087210 */ /* 0x000fca0007fde0ff */
[----:B------:R0:W-:Y:S02]  /*100a0*/  STL [R1+0xaec], R8 ;  /* 0x000aec0801007387 */ /* 0x0001e40000100800 */
[-C--:B0-----:R-:W-:Y:S02]  /*100b0*/  LEA.HI.X.SX32 R8, R24, R25.reuse, 0x1, P3 ;  /* 0x0000001918087211 */ /* 0x081fe400018f0eff */
[----:B------:R-:W5:Y:S01]  /*100c0*/  LDL.LU R24, [R1] ;  /* 0x0000000001187983 */ /* 0x000f620000300800 */
[----:B------:R-:W-:-:S03]  /*100d0*/  LEA.HI.X.SX32 R9, R9, R25, 0x1, P4 ;  /* 0x0000001909097211 */ /* 0x000fc600020f0eff */
[----:B------:R0:W-:Y:S02]  /*100e0*/  STL [R1+0xae0], R8 ;  /* 0x000ae00801007387 */ /* 0x0001e40000100800 */
[----:B0-----:R-:W-:-:S05]  /*100f0*/  IADD3 R8, P3, PT, R12, R23, RZ ;  /* 0x000000170c087210 */ /* 0x001fca0007f7e0ff */
[----:B------:R0:W-:Y:S01]  /*10100*/  STL [R1+0xae4], R8 ;  /* 0x000ae40801007387 */ /* 0x0001e20000100800 */
[----:B------:R-:W-:-:S03]  /*10110*/  LEA.HI.X.SX32 R10, R10, R25, 0x1, P5 ;  /* 0x000000190a0a7211 */ /* 0x000fc600028f0eff */
[----:B0-----:R-:W5:Y:S04]  /*10120*/  LDL.LU R8, [R1+0xdb4] ;  /* 0x000db40001087983 */ /* 0x001f680000300800 */
[----:B------:R2:W-:Y:S01]  /*10130*/  STL [R1+0xad8], R9 ;  /* 0x000ad80901007387 */ /* 0x0005e20000100800 */
[-C--:B------:R-:W-:Y:S02]  /*10140*/  LEA.HI.X.SX32 R11, R11, R25.reuse, 0x1, P6 ;  /* 0x000000190b0b7211 */ /* 0x080fe400030f0eff */
[----:B------:R-:W-:Y:S02]  /*10150*/  LEA.HI.X.SX32 R12, R12, R25, 0x1, P3 ;  /* 0x000000190c0c7211 */ /* 0x000fe400018f0eff */
[----:B--2---:R-:W-:-:S05]  /*10160*/  IADD3 R9, P4, PT, R13, R23, RZ ;  /* 0x000000170d097210 */ /* 0x004fca0007f9e0ff */
[----:B------:R0:W-:Y:S04]  /*10170*/  STL [R1+0xadc], R9 ;  /* 0x000adc0901007387 */ /* 0x0001e80000100800 */
[----:B0-----:R-:W2:Y:S04]  /*10180*/  LDL.LU R9, [R1+0xdb0] ;  /* 0x000db00001097983 */ /* 0x001ea80000300800 */
[----:B------:R3:W-:Y:S02]  /*10190*/  STL [R1+0xad0], R10 ;  /* 0x000ad00a01007387 */ /* 0x0007e40000100800 */
[----:B---3--:R-:W-:-:S05]  /*101a0*/  IADD3 R10, P5, PT, R14, R23, RZ ;  /* 0x000000170e0a7210 */ /* 0x008fca0007fbe0ff */
[----:B------:R0:W-:Y:S04]  /*101b0*/  STL [R1+0xad4], R10 ;  /* 0x000ad40a01007387 */ /* 0x0001e80000100800 */
[----:B0-----:R-:W3:Y:S04]  /*101c0*/  LDL.LU R10, [R1+0xdac] ;  /* 0x000dac00010a7983 */ /* 0x001ee80000300800 */
[----:B------:R0:W-:Y:S02]  /*101d0*/  STL [R1+0xac8], R11 ;  /* 0x000ac80b01007387 */ /* 0x0001e40000100800 */
[----:B0-----:R-:W-:-:S05]  /*101e0*/  IADD3 R11, P6, PT, R15, R23, RZ ;  /* 0x000000170f0b7210 */ /* 0x001fca0007fde0ff */
[----:B------:R0:W-:Y:S01]  /*101f0*/  STL [R1+0xacc], R11 ;  /* 0x000acc0b01007387 */ /* 0x0001e20000100800 */
[----:B------:R-:W-:-:S03]  /*10200*/  LEA.HI.X.SX32 R13, R13, R25, 0x1, P4 ;  /* 0x000000190d0d7211 */ /* 0x000fc600020f0eff */
[----:B0-----:R-:W2:Y:S04]  /*10210*/  LDL.LU R11, [R1+0xda8] ;  /* 0x000da800010b7983 */ /* 0x001ea80000300800 */
[----:B------:R4:W-:Y:S02]  /*10220*/  STL [R1+0xac0], R12 ;  /* 0x000ac00c01007387 */ /* 0x0009e40000100800 */
[----:B----4-:R-:W-:-:S05]  /*10230*/  IADD3 R12, P3, PT, R16, R23, RZ ;  /* 0x00000017100c7210 */ /* 0x010fca0007f7e0ff */
[----:B------:R0:W-:Y:S01]  /*10240*/  STL [R1+0xac4], R12 ;  /* 0x000ac40c01007387 */ /* 0x0001e20000100800 */
[----:B------:R-:W-:-:S03]  /*10250*/  LEA.HI.X.SX32 R14, R14, R25, 0x1, P5 ;  /* 0x000000190e0e7211 */ /* 0x000fc600028f0eff */
[----:B0-----:R-:W4:Y:S04]  /*10260*/  LDL.LU R12, [R1+0xda4] ;  /* 0x000da400010c7983 */ /* 0x001f280000300800 */
[----:B------:R0:W-:Y:S02]  /*10270*/  STL [R1+0xab8], R13 ;  /* 0x000ab80d01007387 */ /* 0x0001e40000100800 */
[----:B0-----:R-:W-:-:S05]  /*10280*/  IADD3 R13, P4, PT, R17, R23, RZ ;  /* 0x00000017110d7210 */ /* 0x001fca0007f9e0ff */
[----:B------:R0:W-:Y:S01]  /*10290*/  STL [R1+0xabc], R13 ;  /* 0x000abc0d01007387 */ /* 0x0001e20000100800 */
[----:B------:R-:W-:-:S03]  /*102a0*/  LEA.HI.X.SX32 R15, R15, R25, 0x1, P6 ;  /* 0x000000190f0f7211 */ /* 0x000fc600030f0eff */
[----:B0-----:R-:W2:Y:S04]  /*102b0*/  LDL.LU R13, [R1+0xda0] ;  /* 0x000da000010d7983 */ /* 0x001ea80000300800 */
[----:B------:R5:W-:Y:S02]  /*102c0*/  STL [R1+0xab0], R14 ;  /* 0x000ab00e01007387 */ /* 0x000be40000100800 */
[----:B-----5:R-:W-:-:S05]  /*102d0*/  IADD3 R14, P5, PT, R18, R23, RZ ;  /* 0x00000017120e7210 */ /* 0x020fca0007fbe0ff */
[----:B------:R0:W-:Y:S01]  /*102e0*/  STL [R1+0xab4], R14 ;  /* 0x000ab40e01007387 */ /* 0x0001e20000100800 */
[----:B------:R-:W-:-:S03]  /*102f0*/  LEA.HI.X.SX32 R16, R16, R25, 0x1, P3 ;  /* 0x0000001910107211 */ /* 0x000fc600018f0eff */
[----:B0-----:R-:W5:Y:S04]  /*10300*/  LDL.LU R14, [R1+0xd9c] ;  /* 0x000d9c00010e7983 */ /* 0x001f680000300800 */
[----:B------:R0:W-:Y:S02]  /*10310*/  STL [R1+0xaa8], R15 ;  /* 0x000aa80f01007387 */ /* 0x0001e40000100800 */
[----:B0-----:R-:W-:-:S05]  /*10320*/  IADD3 R15, P6, PT, R19, R23, RZ ;  /* 0x00000017130f7210 */ /* 0x001fca0007fde0ff */
[----:B------:R0:W-:Y:S01]  /*10330*/  STL [R1+0xaac], R15 ;  /* 0x000aac0f01007387 */ /* 0x0001e20000100800 */
[----:B------:R-:W-:-:S03]  /*10340*/  LEA.HI.X.SX32 R17, R17, R25, 0x1, P4 ;  /* 0x0000001911117211 */ /* 0x000fc600020f0eff */
[----:B0-----:R-:W2:Y:S04]  /*10350*/  LDL.LU R15, [R1+0xd98] ;  /* 0x000d9800010f7983 */ /* 0x001ea80000300800 */
        /* <DEDUP_REMOVED lines=32> */
[----:B------:R0:W-:Y:S04]  /*10560*/  STL [R1+0xa74], R22 ;  /* 0x000a741601007387 */ /* 0x0001e80000100800 */
[----:B0-----:R-:W2:Y:S04]  /*10570*/  LDL.LU R22, [R1+0xd7c] ;  /* 0x000d7c0001167983 */ /* 0x001ea80000300800 */
[----:B------:R0:W-:Y:S02]  /*10580*/  STL [R1+0xa68], R29 ;  /* 0x000a681d01007387 */ /* 0x0001e40000100800 */
[----:B0-----:R-:W-:-:S05]  /*10590*/  IADD3 R29, P6, PT, R24, R23, RZ ;  /* 0x00000017181d7210 */ /* 0x001fca0007fde0ff */
[----:B------:R0:W-:Y:S04]  /*105a0*/  STL [R1+0xa6c], R29 ;  /* 0x000a6c1d01007387 */ /* 0x0001e80000100800 */
[----:B0-----:R-:W2:Y:S01]  /*105b0*/  LDL.LU R29, [R1+0xd78] ;  /* 0x000d7800011d7983 */ /* 0x001ea20000300800 */
[----:B------:R-:W-:-:S05]  /*105c0*/  LEA.HI.X.SX32 R28, R28, R25, 0x1, P3 ;  /* 0x000000191c1c7211 */ /* 0x000fca00018f0eff */
[----:B------:R2:W-:Y:S02]  /*105d0*/  STL [R1+0xa60], R28 ;  /* 0x000a601c01007387 */ /* 0x0005e40000100800 */
[----:B--2---:R-:W-:-:S05]  /*105e0*/  IADD3 R28, P3, PT, R29, R23, RZ ;  /* 0x000000171d1c7210 */ /* 0x004fca0007f7e0ff */
        /* <DEDUP_REMOVED lines=13> */
[----:B------:R2:W-:Y:S01]  /*106c0*/  STL [R1+0xa48], R24 ;  /* 0x000a481801007387 */ /* 0x0005e20000100800 */
[----:B------:R-:W-:Y:S02]  /*106d0*/  LEA.HI.X.SX32 R29, R29, R25, 0x1, P3 ;  /* 0x000000191d1d7211 */ /* 0x000fe400018f0eff */
[----:B--2---:R-:W-:-:S05]  /*106e0*/  IADD3 R24, P6, PT, R26, R23, RZ ;  /* 0x000000171a187210 */ /* 0x004fca0007fde0ff */
[----:B------:R0:W-:Y:S04]  /*106f0*/  STL [R1+0xa4c], R24 ;  /* 0x000a4c1801007387 */ /* 0x0001e80000100800 */
[----:B0-----:R-:W2:Y:S04]  /*10700*/  LDL.LU R24, [R1+0xd68] ;  /* 0x000d680001187983 */ /* 0x001ea80000300800 */
[----:B------:R-:W2:Y:S04]  /*10710*/  LDL.LU R25, [R1+0xd64] ;  /* 0x000d640001197983 */ /* 0x000ea80000300800 */
[----:B------:R0:W-:Y:S04]  /*10720*/  STL [R1+0xa40], R29 ;  /* 0x000a401d01007387 */ /* 0x0001e80000100800 */
[----:B0-----:R-:W3:Y:S01]  /*10730*/  LDL R29, [R1+0x90c] ;  /* 0x00090c00011d7983 */ /* 0x001ee20000100800 */
[----:B--2---:R-:W-:-:S05]  /*10740*/  IADD3 R23, P3, PT, R25, R23, RZ ;  /* 0x0000001719177210 */ /* 0x004fca0007f7e0ff */
[----:B------:R3:W-:Y:S02]  /*10750*/  STL [R1+0xa44], R23 ;  /* 0x000a441701007387 */ /* 0x0007e40000100800 */
[----:B---3--:R-:W-:Y:S02]  /*10760*/  LEA.HI.X.SX32 R23, R28, R29, 0x1, P4 ;  /* 0x0000001d1c177211 */ /* 0x008fe400020f0eff */
[----:B------:R-:W2:Y:S04]  /*10770*/  LDL R28, [R1+0x908] ;  /* 0x00090800011c7983 */ /* 0x000ea80000100800 */
[----:B------:R2:W-:Y:S02]  /*10780*/  STL [R1+0xa38], R23 ;  /* 0x000a381701007387 */ /* 0x0005e40000100800 */
[----:B--2---:R-:W-:-:S05]  /*10790*/  IADD3 R23, P4, PT, R24, R28, RZ ;  /* 0x0000001c18177210 */ /* 0x004fca0007f9e0ff */
[----:B------:R0:W-:Y:S04]  /*107a0*/  STL [R1+0xa3c], R23 ;  /* 0x000a3c1701007387 */ /* 0x0001e80000100800 */
[----:B0-----:R-:W2:Y:S01]  /*107b0*/  LDL.LU R23, [R1+0xd60] ;  /* 0x000d600001177983 */ /* 0x001ea20000300800 */
[-C--:B------:R-:W-:Y:S02]  /*107c0*/  LEA.HI.X.SX32 R27, R27, R29.reuse, 0x1, P5 ;  /* 0x0000001d1b1b7211 */ /* 0x080fe400028f0eff */
[----:B------:R-:W-:-:S03]  /*107d0*/  LEA.HI.X.SX32 R26, R26, R29, 0x1, P6 ;  /* 0x0000001d1a1a7211 */ /* 0x000fc600030f0eff */
[----:B------:R2:W-:Y:S01]  /*107e0*/  STL [R1+0xa30], R27 ;  /* 0x000a301b01007387 */ /* 0x0005e20000100800 */
[----:B------:R-:W-:Y:S02]  /*107f0*/  LEA.HI.X.SX32 R24, R24, R29, 0x1, P4 ;  /* 0x0000001d18187211 */ /* 0x000fe400020f0eff */
[----:B--2---:R-:W-:-:S05]  /*10800*/  IADD3 R27, P5, PT, R23, R28, RZ ;  /* 0x0000001c171b7210 */ /* 0x004fca0007fbe0ff */
[----:B------:R0:W-:Y:S04]  /*10810*/  STL [R1+0xa34], R27 ;  /* 0x000a341b01007387 */ /* 0x0001e80000100800 */
[----:B------:R1:W-:Y:S01]  /*10820*/  STL [R1+0xa28], R26 ;  /* 0x000a281a01007387 */ /* 0x0003e20000100800 */
[-C--:B0-----:R-:W-:Y:S02]  /*10830*/  IADD3 R27, P6, PT, R22, R28.reuse, RZ ;  /* 0x0000001c161b7210 */ /* 0x081fe40007fde0ff */
[----:B-1----:R-:W-:Y:S02]  /*10840*/  LEA.HI.X.SX32 R26, R25, R29, 0x1, P3 ;  /* 0x0000001d191a7211 */ /* 0x002fe400018f0eff */
[-C--:B------:R-:W-:Y:S01]  /*10850*/  IADD3 R25, P3, PT, R21, R28.reuse, RZ ;  /* 0x0000001c15197210 */ /* 0x080fe20007f7e0ff */
[----:B------:R-:W-:Y:S04]  /*10860*/  STL [R1+0xa2c], R27 ;  /* 0x000a2c1b01007387 */ /* 0x000fe80000100800 */
[----:B------:R0:W-:Y:S04]  /*10870*/  STL [R1+0xa20], R26 ;  /* 0x000a201a01007387 */ /* 0x0001e80000100800 */
[----:B------:R1:W-:Y:S04]  /*10880*/  STL [R1+0xa24], R25 ;  /* 0x000a241901007387 */ /* 0x0003e80000100800 */
[----:B------:R2:W-:Y:S01]  /*10890*/  STL [R1+0xa18], R24 ;  /* 0x000a181801007387 */ /* 0x0005e20000100800 */
[----:B0-----:R-:W-:-:S02]  /*108a0*/  IADD3 R26, P4, PT, R20, R28, RZ ;  /* 0x0000001c141a7210 */ /* 0x001fc40007f9e0ff */
[-C--:B-1----:R-:W-:Y:S02]  /*108b0*/  LEA.HI.X.SX32 R25, R23, R29.reuse, 0x1, P5 ;  /* 0x0000001d17197211 */ /* 0x082fe400028f0eff */
[-C--:B------:R-:W-:Y:S02]  /*108c0*/  LEA.HI.X.SX32 R23, R22, R29.reuse, 0x1, P6 ;  /* 0x0000001d16177211 */ /* 0x080fe400030f0eff */
[-C--:B--2---:R-:W-:Y:S01]  /*108d0*/  IADD3 R24, P5, PT, R19, R28.reuse, RZ ;  /* 0x0000001c13187210 */ /* 0x084fe20007fbe0ff */
[----:B------:R-:W-:Y:S01]  /*108e0*/  STL [R1+0xa1c], R26 ;  /* 0x000a1c1a01007387 */ /* 0x000fe20000100800 */
[-C--:B------:R-:W-:Y:S02]  /*108f0*/  IADD3 R22, P6, PT, R18, R28.reuse, RZ ;  /* 0x0000001c12167210 */ /* 0x080fe40007fde0ff */
[----:B------:R-:W-:Y:S01]  /*10900*/  LEA.HI.X.SX32 R21, R21, R29, 0x1, P3 ;  /* 0x0000001d15157211 */ /* 0x000fe200018f0eff */
[----:B------:R-:W-:Y:S04]  /*10910*/  STL [R1+0xa10], R25 ;  /* 0x000a101901007387 */ /* 0x000fe80000100800 */
        /* <DEDUP_REMOVED lines=16> */
[----:B-----5:R-:W-:-:S02]  /*10a20*/  IADD3 R20, P6, PT, R14, R28, RZ ;  /* 0x0000001c0e147210 */ /* 0x020fc40007fde0ff */
[-C--:B0-----:R-:W-:Y:S02]  /*10a30*/  LEA.HI.X.SX32 R19, R17, R29.reuse, 0x1, P3 ;  /* 0x0000001d11137211 */ /* 0x081fe400018f0eff */
[-C--:B------:R-:W-:Y:S02]  /*10a40*/  LEA.HI.X.SX32 R17, R16, R29.reuse, 0x1, P4 ;  /* 0x0000001d10117211 */ /* 0x080fe400020f0eff */
[-C--:B-1----:R-:W-:Y:S01]  /*10a50*/  IADD3 R18, P3, PT, R13, R28.reuse, RZ ;  /* 0x0000001c0d127210 */ /* 0x082fe20007f7e0ff */
[----:B------:R-:W-:Y:S01]  /*10a60*/  STL [R1+0x9ec], R20 ;  /* 0x0009ec1401007387 */ /* 0x000fe20000100800 */
[-C--:B----4-:R-:W-:Y:S02]  /*10a70*/  IADD3 R16, P4, PT, R12, R28.reuse, RZ ;  /* 0x0000001c0c107210 */ /* 0x090fe40007f9e0ff */
        /* <DEDUP_REMOVED lines=45> */
[C---:B--2---:R-:W-:Y:S01]  /*10d50*/  IADD3 R6, P3, PT, R3.reuse, R28, RZ ;  /* 0x0000001c03067210 */ /* 0x044fe20007f7e0ff */
[----:B------:R-:W-:Y:S01]  /*10d60*/  STL [R1+0x98c], R8 ;  /* 0x00098c0801007387 */ /* 0x000fe20000100800 */
[-C--:B------:R-:W-:Y:S02]  /*10d70*/  LEA.HI.X.SX32 R4, R2, R29.reuse, 0x1, P5 ;  /* 0x0000001d02047211 */ /* 0x080fe400028f0eff */
[-C--:B------:R-:W-:Y:S01]  /*10d80*/  LEA.HI.X.SX32 R2, R0, R29.reuse, 0x1, P6 ;  /* 0x0000001d00027211 */ /* 0x080fe200030f0eff */
[----:B------:R0:W-:Y:S01]  /*10d90*/  STL [R1+0x980], R7 ;  /* 0x0009800701007387 */ /* 0x0001e20000100800 */
[----:B------:R-:W-:-:S03]  /*10da0*/  LEA.HI.X.SX32 R0, R3, R29, 0x1, P3 ;  /* 0x0000001d03007211 */ /* 0x000fc600018f0eff */
[----:B------:R1:W-:Y:S01]  /*10db0*/  STL [R1+0x984], R6 ;  /* 0x0009840601007387 */ /* 0x0003e20000100800 */
[----:B------:R-:W-:-:S03]  /*10dc0*/  IMAD.MOV.U32 R3, RZ, RZ, 0x3f800000 ;  /* 0x3f800000ff037424 */ /* 0x000fc600078e00ff */
[----:B------:R2:W-:Y:S04]  /*10dd0*/  STL [R1+0x97c], R5 ;  /* 0x00097c0501007387 */ /* 0x0005e80000100800 */
[----:B------:R3:W-:Y:S01]  /*10de0*/  STL [R1+0x978], R4 ;  /* 0x0009780401007387 */ /* 0x0007e20000100800 */
[----:B0-----:R-:W-:Y:S01]  /*10df0*/  MOV R7, 0x3f800000 ;  /* 0x3f80000000077802 */ /* 0x001fe20000000f00 */
[----:B-1----:R-:W-:Y:S02]  /*10e00*/  IMAD.MOV.U32 R6, RZ, RZ, 0x3f800000 ;  /* 0x3f800000ff067424 */ /* 0x002fe400078e00ff */
[----:B------:R0:W-:Y:S01]  /*10e10*/  STL [R1+0x974], R2 ;  /* 0x0009740201007387 */ /* 0x0001e20000100800 */
[----:B--2---:R-:W-:-:S03]  /*10e20*/  IMAD.MOV.U32 R5, RZ, RZ, 0x3f800000 ;  /* 0x3f800000ff057424 */ /* 0x004fc600078e00ff */
[----:B------:R1:W-:Y:S01]  /*10e30*/  STL [R1+0x50c], RZ ;  /* 0x00050cff01007387 */ /* 0x0003e20000100800 */
[----:B---3--:R-:W-:Y:S02]  /*10e40*/  IMAD.MOV.U32 R4, RZ, RZ, 0x3f800000 ;  /* 0x3f800000ff047424 */ /* 0x008fe400078e00ff */
[----:B0-----:R-:W-:Y:S01]  /*10e50*/  IMAD.MOV.U32 R2, RZ, RZ, 0x3f800000 ;  /* 0x3f800000ff027424 */ /* 0x001fe200078e00ff */
[----:B------:R1:W-:Y:S04]  /*10e60*/  STL [R1+0x970], R0 ;  /* 0x0009700001007387 */ /* 0x0003e80000100800 */
        /* <DEDUP_REMOVED lines=15> */
[----:B------:R1:W-:Y:S02]  /*10f60*/  STL.64 [R1+0x638], R4 ;  /* 0x0006380401007387 */ /* 0x0003e40000100a00 */
.L_x_1:
[----:B------:R-:W2:Y:S04]  /*10f70*/  LDL R14, [R1+0x908] ;  /* 0x00090800010e7983 */ /* 0x000ea80000100800 */
[----:B01----:R-:W3:Y:S04]  /*10f80*/  LDL R2, [R1+0xb50] ;  /* 0x000b500001027983 */ /* 0x003ee80000100800 */
[----:B------:R-:W4:Y:S04]  /*10f90*/  LDL R9, [R1+0x90c] ;  /* 0x00090c0001097983 */ /* 0x000f280000100800 */
[----:B------:R-:W5:Y:S04]  /*10fa0*/  LDL R6, [R1+0xb54] ;  /* 0x000b540001067983 */ /* 0x000f680000100800 */
        /* <DEDUP_REMOVED lines=8> */
[----:B------:R-:W5:Y:S01]  /*11030*/  LDL R13, [R1+0xb20] ;  /* 0x000b2000010d7983 */ /* 0x000f620000100800 */
[----:B------:R-:W-:-:S02]  /*11040*/  USHF.R.S32.HI UR7, URZ, 0x1f, UR4 ;  /* 0x0000001fff077899 */ /* 0x000fc40008011404 */
[----:B--2---:R-:W-:Y:S02]  /*11050*/  IADD3 R4, P3, PT, R14, UR4, RZ ;  /* 0x000000040e047c10 */ /* 0x004fe4000ff7e0ff */
[----:B---3--:R-:W-:Y:S02]  /*11060*/  IADD3 R2, P4, PT, R2, UR4, RZ ;  /* 0x0000000402027c10 */ /* 0x008fe4000ff9e0ff */
[----:B----4-:R-:W-:Y:S02]  /*11070*/  IADD3.X R5, PT, PT, R9, UR7, RZ, P3, !PT ;  /* 0x0000000709057c10 */ /* 0x010fe40009ffe4ff */
[----:B-----5:R-:W-:-:S03]  /*11080*/  IADD3 R6, P3, PT, R6, UR4, RZ ;  /* 0x0000000406067c10 */ /* 0x020fc6000ff7e0ff */
[----:B------:R0:W2:Y:S01]  /*11090*/  LDG.E.U8 R19, desc[UR10][R4.64] ;  /* 0x0000000a04137981 */ /* 0x0000a2000c1e1100 */
[----:B------:R-:W-:-:S03]  /*110a0*/  IADD3.X R3, PT, PT, R11, UR7, RZ, P4, !PT ;  /* 0x000000070b037c10 */ /* 0x000fc6000a7fe4ff */
[----:B------:R-:W3:Y:S04]  /*110b0*/  LDL R11, [R1+0xb34] ;  /* 0x000b3400010b7983 */ /* 0x000ee80000100800 */
[----:B------:R1:W4:Y:S01]  /*110c0*/  LDG.E.U8 R24, desc[UR10][R2.64] ;  /* 0x0000000a02187981 */ /* 0x000322000c1e1100 */
[----:B0-----:R-:W-:Y:S02]  /*110d0*/  IADD3 R4, P4, PT, R10, UR4, RZ ;  /* 0x000000040a047c10 */ /* 0x001fe4000ff9e0ff */
[----:B------:R-:W-:Y:S01]  /*110e0*/  IADD3.X R7, PT, PT, R17, UR7, RZ, P3, !PT ;  /* 0x0000000711077c10 */ /* 0x000fe20009ffe4ff */
[----:B------:R-:W5:Y:S04]  /*110f0*/  LDL R10, [R1+0xb18] ;  /* 0x000b1800010a7983 */ /* 0x000f680000100800 */
[----:B------:R-:W2:Y:S01]  /*11100*/  LDL R17, [R1+0xb2c] ;  /* 0x000b2c0001117983 */ /* 0x000ea20000100800 */
[----:B-1----:R-:W-:-:S03]  /*11110*/  IADD3 R2, P3, PT, R0, UR4, RZ ;  /* 0x0000000400027c10 */ /* 0x002fc6000ff7e0ff */
[----:B------:R-:W4:Y:S01]  /*11120*/  LDL R0, [R1+0xb10] ;  /* 0x000b100001007983 */ /* 0x000f220000100800 */
[----:B------:R-:W-:-:S03]  /*11130*/  IADD3.X R5, PT, PT, R8, UR7, RZ, P4, !PT ;  /* 0x0000000708057c10 */ /* 0x000fc6000a7fe4ff */
[----:B------:R0:W4:Y:S04]  /*11140*/  LDG.E.U8 R18, desc[UR10][R6.64] ;  /* 0x0000000a06127981 */ /* 0x000128000c1e1100 */
[----:B------:R-:W4:Y:S01]  /*11150*/  LDL R8, [R1+0xb24] ;  /* 0x000b240001087983 */ /* 0x000f220000100800 */
[----:B------:R-:W-:-:S03]  /*11160*/  IADD3.X R3, PT, PT, R12, UR7, RZ, P3, !PT ;  /* 0x000000070c037c10 */ /* 0x000fc60009ffe4ff */
[----:B------:R1:W4:Y:S01]  /*11170*/  LDG.E.U8 R23, desc[UR10][R4.64] ;  /* 0x0000000a04177981 */ /* 0x000322000c1e1100 */
[----:B0-----:R-:W-:-:S03]  /*11180*/  IADD3 R6, P4, PT, R16, UR4, RZ ;  /* 0x0000000410067c10 */ /* 0x001fc6000ff9e0ff */
[----:B------:R-:W4:Y:S04]  /*11190*/  LDL R16, [R1+0xb08] ;  /* 0x000b080001107983 */ /* 0x000f280000100800 */
[----:B------:R-:W4:Y:S01]  /*111a0*/  LDL R12, [R1+0xb1c] ;  /* 0x000b1c00010c7983 */ /* 0x000f220000100800 */
[----:B-1----:R-:W-:-:S03]  /*111b0*/  IADD3 R4, P3, PT, R15, UR4, RZ ;  /* 0x000000040f047c10 */ /* 0x002fc6000ff7e0ff */
[----:B------:R-:W4:Y:S01]  /*111c0*/  LDL R15, [R1+0xb00] ;  /* 0x000b0000010f7983 */ /* 0x000f220000100800 */
[----:B------:R-:W-:-:S03]  /*111d0*/  IADD3.X R7, PT, PT, R13, UR7, RZ, P4, !PT ;  /* 0x000000070d077c10 */ /* 0x000fc6000a7fe4ff */
[----:B------:R-:W4:Y:S04]  /*111e0*/  LDL R13, [R1+0xb14] ;  /* 0x000b1400010d7983 */ /* 0x000f280000100800 */
[----:B------:R3:W4:Y:S04]  /*111f0*/  LDG.E.U8 R22, desc[UR10][R2.64] ;  /* 0x0000000a02167981 */ /* 0x000728000c1e1100 */
[----:B------:R2:W4:Y:S01]  /*11200*/  LDG.E.U8 R21, desc[UR10][R6.64] ;  /* 0x0000000a06157981 */ /* 0x000522000c1e1100 */
[----:B---3--:R-:W-:-:S03]  /*11210*/  IADD3 R2, P4, PT, R11, UR4, RZ ;  /* 0x000000040b027c10 */ /* 0x008fc6000ff9e0ff */
[----:B------:R-:W3:Y:S01]  /*11220*/  LDL R11, [R1+0xaf8] ;  /* 0x000af800010b7983 */ /* 0x000ee20000100800 */
[----:B-----5:R-:W-:-:S03]  /*11230*/  IADD3.X R5, PT, PT, R10, UR7, RZ, P3, !PT ;  /* 0x000000070a057c10 */ /* 0x020fc60009ffe4ff */
[----:B------:R-:W5:Y:S01]  /*11240*/  LDL R10, [R1+0xb0c] ;  /* 0x000b0c00010a7983 */ /* 0x000f620000100800 */
[----:B--2---:R-:W-:-:S03]  /*11250*/  IADD3 R6, P3, PT, R17, UR4, RZ ;  /* 0x0000000411067c10 */ /* 0x004fc6000ff7e0ff */
[----:B------:R-:W2:Y:S01]  /*11260*/  LDL R17, [R1+0xaf0] ;  /* 0x000af00001117983 */ /* 0x000ea20000100800 */
[----:B----4-:R-:W-:-:S03]  /*11270*/  IADD3.X R3, PT, PT, R0, UR7, RZ, P4, !PT ;  /* 0x0000000700037c10 */ /* 0x010fc6000a7fe4ff */
[----:B------:R0:W-:Y:S04]  /*11280*/  STL [R1+0x14], R19 ;  /* 0x0000141301007387 */ /* 0x0001e80000100800 */
[----:B------:R1:W4:Y:S04]  /*11290*/  LDG.E.U8 R20, desc[UR10][R4.64] ;  /* 0x0000000a04147981 */ /* 0x000328000c1e1100 */
[----:B------:R-:W4:Y:S04]  /*112a0*/  LDL R0, [R1+0xb04] ;  /* 0x000b040001007983 */ /* 0x000f280000100800 */
[----:B0-----:R0:W4:Y:S01]  /*112b0*/  LDG.E.U8 R19, desc[UR10][R2.64] ;  /* 0x0000000a02137981 */ /* 0x001122000c1e1100 */
[----:B-1----:R-:W-:-:S03]  /*112c0*/  IADD3 R4, P4, PT, R8, UR4, RZ ;  /* 0x0000000408047c10 */ /* 0x002fc6000ff9e0ff */
[----:B------:R-:W4:Y:S01]  /*112d0*/  LDL R8, [R1+0xae8] ;  /* 0x000ae80001087983 */ /* 0x000f220000100800 */
[----:B------:R-:W-:-:S03]  /*112e0*/  IADD3.X R7, PT, PT, R16, UR7, RZ, P3, !PT ;  /* 0x0000000710077c10 */ /* 0x000fc60009ffe4ff */
[----:B------:R1:W-:Y:S01]  /*112f0*/  STL [R1+0x6c], R24 ;  /* 0x00006c1801007387 */ /* 0x0003e20000100800 */
[----:B0-----:R-:W-:-:S03]  /*11300*/  IADD3 R2, P3, PT, R12, UR4, RZ ;  /* 0x000000040c027c10 */ /* 0x001fc6000ff7e0ff */
[----:B------:R-:W4:Y:S01]  /*11310*/  LDL R16, [R1+0xafc] ;  /* 0x000afc0001107983 */ /* 0x000f220000100800 */
[----:B------:R-:W-:-:S03]  /*11320*/  IADD3.X R5, PT, PT, R15, UR7, RZ, P4, !PT ;  /* 0x000000070f057c10 */ /* 0x000fc6000a7fe4ff */
[----:B------:R-:W4:Y:S04]  /*11330*/  LDL R12, [R1+0xae0] ;  /* 0x000ae000010c7983 */ /* 0x000f280000100800 */
[----:B------:R0:W-:Y:S04]  /*11340*/  STL [R1+0x8c], R18 ;  /* 0x00008c1201007387 */ /* 0x0001e80000100800 */
[----:B-1----:R1:W4:Y:S04]  /*11350*/  LDG.E.U8 R24, desc[UR10][R6.64] ;  /* 0x0000000a06187981 */ /* 0x002328000c1e1100 */
[----:B------:R-:W4:Y:S04]  /*11360*/  LDL R15, [R1+0xaf4] ;  /* 0x000af400010f7983 */ /* 0x000f280000100800 */
[----:B0-----:R5:W4:Y:S01]  /*11370*/  LDG.E.U8 R18, desc[UR10][R4.64] ;  /* 0x0000000a04127981 */ /* 0x001b22000c1e1100 */
[----:B-1----:R-:W-:-:S03]  /*11380*/  IADD3 R6, P4, PT, R13, UR4, RZ ;  /* 0x000000040d067c10 */ /* 0x002fc6000ff9e0ff */
[----:B------:R-:W4:Y:S04]  /*11390*/  LDL R13, [R1+0xad8] ;  /* 0x000ad800010d7983 */ /* 0x000f280000100800 */
[----:B------:R0:W-:Y:S01]  /*113a0*/  STL [R1+0x98], R23 ;  /* 0x0000981701007387 */ /* 0x0001e20000100800 */
[----:B---3--:R-:W-:-:S03]  /*113b0*/  IADD3.X R3, PT, PT, R11, UR7, RZ, P3, !PT ;  /* 0x000000070b037c10 */ /* 0x008fc60009ffe4ff */
[----:B------:R-:W3:Y:S04]  /*113c0*/  LDL R11, [R1+0xaec] ;  /* 0x000aec00010b7983 */ /* 0x000ee80000100800 */
[----:B0-----:R4:W3:Y:S01]  /*113d0*/  LDG.E.U8 R23, desc[UR10][R2.64] ;  /* 0x0000000a02177981 */ /* 0x0018e2000c1e1100 */
[----:B-----5:R-:W-:-:S03]  /*113e0*/  IADD3 R4, P3, PT, R10, UR4, RZ ;  /* 0x000000040a047c10 */ /* 0x020fc6000ff7e0ff */
[----:B------:R-:W5:Y:S01]  /*113f0*/  LDL R10, [R1+0xad0] ;  /* 0x000ad000010a7983 */ /* 0x000f620000100800 */
[----:B--2---:R-:W-:-:S03]  /*11400*/  IADD3.X R7, PT, PT, R17, UR7, RZ, P4, !PT ;  /* 0x0000000711077c10 */ /* 0x004fc6000a7fe4ff */
[----:B------:R0:W-:Y:S04]  /*11410*/  STL [R1+0x94], R22 ;  /* 0x0000941601007387 */ /* 0x0001e80000100800 */
[----:B------:R-:W2:Y:S01]  /*11420*/  LDL R17, [R1+0xae4] ;  /* 0x000ae40001117983 */ /* 0x000ea20000100800 */
[----:B----4-:R-:W-:-:S03]  /*11430*/  IADD3 R2, P4, PT, R0, UR4, RZ ;  /* 0x0000000400027c10 */ /* 0x010fc6000ff9e0ff */
[----:B0-----:R0:W4:Y:S04]  /*11440*/  LDG.E.U8 R22, desc[UR10][R6.64] ;  /* 0x0000000a06167981 */ /* 0x001128000c1e1100 */
[----:B------:R-:W4:Y:S01]  /*11450*/  LDL R0, [R1+0xac8] ;  /* 0x000ac80001007983 */ /* 0x000f220000100800 */
[----:B------:R-:W-:-:S03]  /*11460*/  IADD3.X R5, PT, PT, R8, UR7, RZ, P3, !PT ;  /* 0x0000000708057c10 */ /* 0x000fc60009ffe4ff */
[----:B------:R1:W-:Y:S04]  /*11470*/  STL [R1+0x90], R21 ;  /* 0x0000901501007387 */ /* 0x0003e80000100800 */
[----:B------:R-:W4:Y:S01]  /*11480*/  LDL R8, [R1+0xadc] ;  /* 0x000adc0001087983 */ /* 0x000f220000100800 */
[----:B0-----:R-:W-:-:S03]  /*11490*/  IADD3 R6, P3, PT, R16, UR4, RZ ;  /* 0x0000000410067c10 */ /* 0x001fc6000ff7e0ff */
[----:B------:R-:W4:Y:S01]  /*114a0*/  LDL R16, [R1+0xac0] ;  /* 0x000ac00001107983 */ /* 0x000f220000100800 */
[----:B------:R-:W-:-:S03]  /*114b0*/  IADD3.X R3, PT, PT, R12, UR7, RZ, P4, !PT ;  /* 0x000000070c037c10 */ /* 0x000fc6000a7fe4ff */
[----:B------:R0:W-:Y:S04]  /*114c0*/  STL [R1+0x10], R20 ;  /* 0x0000101401007387 */ /* 0x0001e80000100800 */
[----:B-1----:R1:W4:Y:S04]  /*114d0*/  LDG.E.U8 R21, desc[UR10][R4.64] ;  /* 0x0000000a04157981 */ /* 0x002328000c1e1100 */
[----:B------:R-:W4:Y:S04]  /*114e0*/  LDL R12, [R1+0xad4] ;  /* 0x000ad400010c7983 */ /* 0x000f280000100800 */
[----:B0-----:R3:W4:Y:S01]  /*114f0*/  LDG.E.U8 R20, desc[UR10][R2.64] ;  /* 0x0000000a02147981 */ /* 0x001722000c1e1100 */
[----:B-1----:R-:W-:-:S03]  /*11500*/  IADD3 R4, P4, PT, R15, UR4, RZ ;  /* 0x000000040f047c10 */ /* 0x002fc6000ff9e0ff */
[----:B------:R-:W4:Y:S01]  /*11510*/  LDL R15, [R1+0xab8] ;  /* 0x000ab800010f7983 */ /* 0x000f220000100800 */
[----:B------:R-:W-:-:S03]  /*11520*/  IADD3.X R7, PT, PT, R13, UR7, RZ, P3, !PT ;  /* 0x000000070d077c10 */ /* 0x000fc60009ffe4ff */
[----:B------:R0:W-:Y:S04]  /*11530*/  STL [R1+0x2c], R19 ;  /* 0x00002c1301007387 */ /* 0x0001e80000100800 */
[----:B------:R-:W4:Y:S04]  /*11540*/  LDL R13, [R1+0xacc] ;  /* 0x000acc00010d7983 */ /* 0x000f280000100800 */
[----:B0-----:R2:W4:Y:S01]  /*11550*/  LDG.E.U8 R19, desc[UR10][R6.64] ;  /* 0x0000000a06137981 */ /* 0x001522000c1e1100 */
[----:B---3--:R-:W-:-:S03]  /*11560*/  IADD3 R2, P3, PT, R11, UR4, RZ ;  /* 0x000000040b027c10 */ /* 0x008fc6000ff7e0ff */
[----:B------:R-:W3:Y:S04]  /*11570*/  LDL R11, [R1+0xab0] ;  /* 0x000ab000010b7983 */ /* 0x000ee80000100800 */
[----:B------:R0:W-:Y:S01]  /*11580*/  STL [R1+0x4c], R24 ;  /* 0x00004c1801007387 */ /* 0x0001e20000100800 */
[----:B-----5:R-:W-:-:S03]  /*11590*/  IADD3.X R5, PT, PT, R10, UR7, RZ, P4, !PT ;  /* 0x000000070a057c10 */ /* 0x020fc6000a7fe4ff */
[----:B------:R-:W5:Y:S01]  /*115a0*/  LDL R10, [R1+0xac4] ;  /* 0x000ac400010a7983 */ /* 0x000f620000100800 */
[----:B--2---:R-:W-:-:S03]  /*115b0*/  IADD3 R6, P4, PT, R17, UR4, RZ ;  /* 0x0000000411067c10 */ /* 0x004fc6000ff9e0ff */
[----:B0-----:R0:W2:Y:S04]  /*115c0*/  LDG.E.U8 R24, desc[UR10][R4.64] ;  /* 0x0000000a04187981 */ /* 0x0010a8000c1e1100 */
[----:B------:R-:W2:Y:S04]  /*115d0*/  LDL R17, [R1+0xaa8] ;  /* 0x000aa80001117983 */ /* 0x000ea80000100800 */
[----:B------:R1:W-:Y:S01]  /*115e0*/  STL [R1+0x68], R18 ;  /* 0x0000681201007387 */ /* 0x0003e20000100800 */
[----:B----4-:R-:W-:-:S03]  /*115f0*/  IADD3.X R3, PT, PT, R0, UR7, RZ, P3, !PT ;  /* 0x0000000700037c10 */ /* 0x010fc60009ffe4ff */
[----:B------:R-:W4:Y:S01]  /*11600*/  LDL R0, [R1+0xabc] ;  /* 0x000abc0001007983 */ /* 0x000f220000100800 */
[----:B0-----:R-:W-:-:S03]  /*11610*/  IADD3 R4, P3, PT, R8, UR4, RZ ;  /* 0x0000000408047c10 */ /* 0x001fc6000ff7e0ff */
[----:B-1----:R0:W4:Y:S04]  /*11620*/  LDG.E.U8 R18, desc[UR10][R2.64] ;  /* 0x0000000a02127981 */ /* 0x002128000c1e1100 */
[----:B------:R-:W4:Y:S01]  /*11630*/  LDL R8, [R1+0xaa0] ;  /* 0x000aa00001087983 */ /* 0x000f220000100800 */
[----:B------:R-:W-:-:S03]  /*11640*/  IADD3.X R7, PT, PT, R16, UR7, RZ, P4, !PT ;  /* 0x0000000710077c10 */ /* 0x000fc6000a7fe4ff */
[----:B------:R1:W-:Y:S04]  /*11650*/  STL [R1+0x88], R23 ;  /* 0x0000881701007387 */ /* 0x0003e80000100800 */
[----:B------:R-:W4:Y:S01]  /*11660*/  LDL R16, [R1+0xab4] ;  /* 0x000ab40001107983 */ /* 0x000f220000100800 */
[----:B0-----:R-:W-:-:S03]  /*11670*/  IADD3 R2, P4, PT, R12, UR4, RZ ;  /* 0x000000040c027c10 */ /* 0x001fc6000ff9e0ff */
[----:B------:R-:W4:Y:S04]  /*11680*/  LDL R12, [R1+0xa98] ;  /* 0x000a9800010c7983 */ /* 0x000f280000100800 */
[----:B------:R0:W-:Y:S01]  /*11690*/  STL [R1+0x84], R22 ;  /* 0x0000841601007387 */ /* 0x0001e20000100800 */
[----:B------:R-:W-:-:S03]  /*116a0*/  IADD3.X R5, PT, PT, R15, UR7, RZ, P3, !PT ;  /* 0x000000070f057c10 */ /* 0x000fc60009ffe4ff */
        /* <DEDUP_REMOVED lines=10> */
[----:B------:R-:W5:Y:S04]  /*11750*/  LDL R10, [R1+0xa88] ;  /* 0x000a8800010a7983 */ /* 0x000f680000100800 */
[----:B------:R0:W-:Y:S01]  /*11760*/  STL [R1+0x7c], R20 ;  /* 0x00007c1401007387 */ /* 0x0001e20000100800 */
[----:B--2---:R-:W-:-:S03]  /*11770*/  IADD3.X R7, PT, PT, R17, UR7, RZ, P3, !PT ;  /* 0x0000000711077c10 */ /* 0x004fc60009ffe4ff */
[----:B------:R-:W2:Y:S04]  /*11780*/  LDL R17, [R1+0xa9c] ;  /* 0x000a9c0001117983 */ /* 0x000ea80000100800 */
[----:B0-----:R0:W2:Y:S01]  /*11790*/  LDG.E.U8 R20, desc[UR10][R6.64] ;  /* 0x0000000a06147981 */ /* 0x0010a2000c1e1100 */
[----:B----4-:R-:W-:-:S03]  /*117a0*/  IADD3 R2, P3, PT, R0, UR4, RZ ;  /* 0x0000000400027c10 */ /* 0x010fc6000ff7e0ff */
[----:B------:R-:W4:Y:S04]  /*117b0*/  LDL R0, [R1+0xa80] ;  /* 0x000a800001007983 */ /* 0x000f280000100800 */
[----:B------:R1:W-:Y:S01]  /*117c0*/  STL [R1+0xc], R19 ;  /* 0x00000c1301007387 */ /* 0x0003e20000100800 */
[----:B------:R-:W-:-:S03]  /*117d0*/  IADD3.X R5, PT, PT, R8, UR7, RZ, P4, !PT ;  /* 0x0000000708057c10 */ /* 0x000fc6000a7fe4ff */
[----:B------:R-:W4:Y:S04]  /*117e0*/  LDL R8, [R1+0xa94] ;  /* 0x000a940001087983 */ /* 0x000f280000100800 */
[----:B-1----:R1:W4:Y:S01]  /*117f0*/  LDG.E.U8 R19, desc[UR10][R4.64] ;  /* 0x0000000a04137981 */ /* 0x002322000c1e1100 */
[----:B0-----:R-:W-:-:S03]  /*11800*/  IADD3 R6, P4, PT, R16, UR4, RZ ;  /* 0x0000000410067c10 */ /* 0x001fc6000ff9e0ff */
[----:B------:R-:W4:Y:S01]  /*11810*/  LDL R16, [R1+0xa78] ;  /* 0x000a780001107983 */ /* 0x000f220000100800 */
[----:B------:R-:W-:-:S03]  /*11820*/  IADD3.X R3, PT, PT, R12, UR7, RZ, P3, !PT ;  /* 0x000000070c037c10 */ /* 0x000fc60009ffe4ff */
[----:B------:R-:W-:Y:S04]  /*11830*/  STL [R1+0x28], R24 ;  /* 0x0000281801007387 */ /* 0x000fe80000100800 */
[----:B------:R-:W4:Y:S01]  /*11840*/  LDL R12, [R1+0xa8c] ;  /* 0x000a8c00010c7983 */ /* 0x000f220000100800 */
[----:B-1----:R-:W-:-:S03]  /*11850*/  IADD3 R4, P3, PT, R15, UR4, RZ ;  /* 0x000000040f047c10 */ /* 0x002fc6000ff7e0ff */
[----:B------:R-:W4:Y:S01]  /*11860*/  LDL R15, [R1+0xa70] ;  /* 0x000a7000010f7983 */ /* 0x000f220000100800 */
[----:B------:R-:W-:-:S03]  /*11870*/  IADD3.X R7, PT, PT, R13, UR7, RZ, P4, !PT ;  /* 0x000000070d077c10 */ /* 0x000fc6000a7fe4ff */
[----:B------:R-:W4:Y:S04]  /*11880*/  LDL R13, [R1+0xa84] ;  /* 0x000a8400010d7983 */ /* 0x000f280000100800 */
[----:B------:R0:W-:Y:S04]  /*11890*/  STL [R1+0x48], R18 ;  /* 0x0000481201007387 */ /* 0x0001e80000100800 */
[----:B------:R-:W4:Y:S04]  /*118a0*/  LDG.E.U8 R25, desc[UR10][R6.64] ;  /* 0x0000000a06197981 */ /* 0x000f28000c1e1100 */
[----:B0-----:R3:W4:Y:S02]  /*118b0*/  LDG.E.U8 R18, desc[UR10][R2.64] ;  /* 0x0000000a02127981 */ /* 0x001724000c1e1100 */
[----:B---3--:R-:W-:-:S02]  /*118c0*/  IADD3 R2, P4, PT, R11, UR4, RZ ;  /* 0x000000040b027c10 */ /* 0x008fc4000ff9e0ff */
[----:B------:R-:W3:Y:S01]  /*118d0*/  LDL R11, [R1+0xa68] ;  /* 0x000a6800010b7983 */ /* 0x000ee20000100800 */
[----:B-----5:R-:W-:-:S03]  /*118e0*/  IADD3.X R5, PT, PT, R10, UR7, RZ, P3, !PT ;  /* 0x000000070a057c10 */ /* 0x020fc60009ffe4ff */
[----:B------:R-:W5:Y:S04]  /*118f0*/  LDL R10, [R1+0xa7c] ;  /* 0x000a7c00010a7983 */ /* 0x000f680000100800 */
[----:B------:R0:W-:Y:S04]  /*11900*/  STL [R1+0x64], R23 ;  /* 0x0000641701007387 */ /* 0x0001e80000100800 */
[----:B------:R1:W5:Y:S01]  /*11910*/  LDG.E.U8 R24, desc[UR10][R4.64] ;  /* 0x0000000a04187981 */ /* 0x000362000c1e1100 */
[----:B--2---:R-:W-:-:S03]  /*11920*/  IADD3 R6, P3, PT, R17, UR4, RZ ;  /* 0x0000000411067c10 */ /* 0x004fc6000ff7e0ff */
[----:B------:R-:W2:Y:S01]  /*11930*/  LDL R17, [R1+0xa60] ;  /* 0x000a600001117983 */ /* 0x000ea20000100800 */
[----:B----4-:R-:W-:-:S03]  /*11940*/  IADD3.X R3, PT, PT, R0, UR7, RZ, P4, !PT ;  /* 0x0000000700037c10 */ /* 0x010fc6000a7fe4ff */
[----:B------:R-:W4:Y:S04]  /*11950*/  LDL R0, [R1+0xa74] ;  /* 0x000a740001007983 */ /* 0x000f280000100800 */
[----:B------:R1:W-:Y:S04]  /*11960*/  STL [R1+0x78], R22 ;  /* 0x0000781601007387 */ /* 0x0003e80000100800 */
[----:B0-----:R0:W4:Y:S01]  /*11970*/  LDG.E.U8 R23, desc[UR10][R2.64] ;  /* 0x0000000a02177981 */ /* 0x001122000c1e1100 */
[----:B-1----:R-:W-:-:S03]  /*11980*/  IADD3 R4, P4, PT, R8, UR4, RZ ;  /* 0x0000000408047c10 */ /* 0x002fc6000ff9e0ff */
[----:B------:R-:W4:Y:S01]  /*11990*/  LDL R8, [R1+0xa58] ;  /* 0x000a580001087983 */ /* 0x000f220000100800 */
[----:B------:R-:W-:-:S03]  /*119a0*/  IADD3.X R7, PT, PT, R16, UR7, RZ, P3, !PT ;  /* 0x0000000710077c10 */ /* 0x000fc60009ffe4ff */
[----:B------:R1:W-:Y:S04]  /*119b0*/  STL [R1+0x74], R21 ;  /* 0x0000741501007387 */ /* 0x0003e80000100800 */
[----:B------:R-:W4:Y:S01]  /*119c0*/  LDL R16, [R1+0xa6c] ;  /* 0x000a6c0001107983 */ /* 0x000f220000100800 */
[----:B0-----:R-:W-:-:S03]  /*119d0*/  IADD3 R2, P3, PT, R12, UR4, RZ ;  /* 0x000000040c027c10 */ /* 0x001fc6000ff7e0ff */
[----:B------:R0:W4:Y:S04]  /*119e0*/  LDG.E.U8 R22, desc[UR10][R6.64] ;  /* 0x0000000a06167981 */ /* 0x000128000c1e1100 */
[----:B------:R-:W4:Y:S01]  /*119f0*/  LDL R12, [R1+0xa50] ;  /* 0x000a5000010c7983 */ /* 0x000f220000100800 */
[----:B------:R-:W-:-:S03]  /*11a00*/  IADD3.X R5, PT, PT, R15, UR7, RZ, P4, !PT ;  /* 0x000000070f057c10 */ /* 0x000fc6000a7fe4ff */
[----:B------:R3:W-:Y:S04]  /*11a10*/  STL [R1+0x70], R20 ;  /* 0x0000701401007387 */ /* 0x0007e80000100800 */
[----:B------:R-:W4:Y:S01]  /*11a20*/  LDL R15, [R1+0xa64] ;  /* 0x000a6400010f7983 */ /* 0x000f220000100800 */
[----:B0-----:R-:W-:-:S03]  /*11a30*/  IADD3 R6, P4, PT, R13, UR4, RZ ;  /* 0x000000040d067c10 */ /* 0x001fc6000ff9e0ff */
[----:B-1----:R5:W4:Y:S04]  /*11a40*/  LDG.E.U8 R21, desc[UR10][R4.64] ;  /* 0x0000000a04157981 */ /* 0x002b28000c1e1100 */
[----:B------:R-:W4:Y:S04]  /*11a50*/  LDL R13, [R1+0xa48] ;  /* 0x000a4800010d7983 */ /* 0x000f280000100800 */
[----:B------:R-:W-:Y:S01]  /*11a60*/  STL [R1+0x60], R19 ;  /* 0x0000601301007387 */ /* 0x000fe20000100800 */
[----:B---3--:R-:W-:-:S03]  /*11a70*/  IADD3.X R3, PT, PT, R11, UR7, RZ, P3, !PT ;  /* 0x000000070b037c10 */ /* 0x008fc60009ffe4ff */
[----:B------:R-:W3:Y:S04]  /*11a80*/  LDL R11, [R1+0xa5c] ;  /* 0x000a5c00010b7983 */ /* 0x000ee80000100800 */
[----:B------:R4:W3:Y:S01]  /*11a90*/  LDG.E.U8 R20, desc[UR10][R2.64] ;  /* 0x0000000a02147981 */ /* 0x0008e2000c1e1100 */
[----:B-----5:R-:W-:-:S03]  /*11aa0*/  IADD3 R4, P3, PT, R10, UR4, RZ ;  /* 0x000000040a047c10 */ /* 0x020fc6000ff7e0ff */
[----:B------:R-:W5:Y:S04]  /*11ab0*/  LDL R10, [R1+0xa40] ;  /* 0x000a4000010a7983 */ /* 0x000f680000100800 */
[----:B------:R0:W-:Y:S01]  /*11ac0*/  STL [R1+0x4], R18 ;  /* 0x0000041201007387 */ /* 0x0001e20000100800 */
[----:B--2---:R-:W-:-:S03]  /*11ad0*/  IADD3.X R7, PT, PT, R17, UR7, RZ, P4, !PT ;  /* 0x0000000711077c10 */ /* 0x004fc6000a7fe4ff */
[----:B0-----:R-:W2:Y:S01]  /*11ae0*/  LDL R18, [R1+0xa54] ;  /* 0x000a540001127983 */ /* 0x001ea20000100800 */
[----:B----4-:R-:W-:-:S03]  /*11af0*/  IADD3 R2, P4, PT, R0, UR4, RZ ;  /* 0x0000000400027c10 */ /* 0x010fc6000ff9e0ff */
[----:B------:R0:W4:Y:S04]  /*11b00*/  LDG.E.U8 R19, desc[UR10][R6.64] ;  /* 0x0000000a06137981 */ /* 0x000128000c1e1100 */
[----:B------:R-:W4:Y:S01]  /*11b10*/  LDL R0, [R1+0xa38] ;  /* 0x000a380001007983 */ /* 0x000f220000100800 */
[----:B------:R-:W-:-:S03]  /*11b20*/  IADD3.X R5, PT, PT, R8, UR7, RZ, P3, !PT ;  /* 0x0000000708057c10 */ /* 0x000fc60009ffe4ff */
[----:B------:R-:W4:Y:S04]  /*11b30*/  LDL R8, [R1+0xa4c] ;  /* 0x000a4c0001087983 */ /* 0x000f280000100800 */
[----:B------:R1:W-:Y:S01]  /*11b40*/  STL [R1+0x24], R25 ;  /* 0x0000241901007387 */ /* 0x0003e20000100800 */
[----:B0-----:R-:W-:-:S03]  /*11b50*/  IADD3 R6, P3, PT, R16, UR4, RZ ;  /* 0x0000000410067c10 */ /* 0x001fc6000ff7e0ff */
[----:B------:R-:W4:Y:S04]  /*11b60*/  LDL R17, [R1+0xa30] ;  /* 0x000a300001117983 */ /* 0x000f280000100800 */
[----:B------:R-:W4:Y:S01]  /*11b70*/  LDL R16, [R1+0xa3c] ;  /* 0x000a3c0001107983 */ /* 0x000f220000100800 */
[----:B------:R-:W-:-:S03]  /*11b80*/  IADD3.X R3, PT, PT, R12, UR7, RZ, P4, !PT ;  /* 0x000000070c037c10 */ /* 0x000fc6000a7fe4ff */
[----:B------:R0:W4:Y:S04]  /*11b90*/  LDG.E.U8 R27, desc[UR10][R4.64] ;  /* 0x0000000a041b7981 */ /* 0x000128000c1e1100 */
[----:B------:R-:W4:Y:S04]  /*11ba0*/  LDL R12, [R1+0xa28] ;  /* 0x000a2800010c7983 */ /* 0x000f280000100800 */
[----:B------:R1:W-:Y:S01]  /*11bb0*/  STL [R1+0x44], R24 ;  /* 0x0000441801007387 */ /* 0x0003e20000100800 */
[----:B0-----:R-:W-:-:S03]  /*11bc0*/  IADD3 R4, P4, PT, R15, UR4, RZ ;  /* 0x000000040f047c10 */ /* 0x001fc6000ff9e0ff */
[----:B------:R-:W4:Y:S01]  /*11bd0*/  LDL R15, [R1+0xa34] ;  /* 0x000a3400010f7983 */ /* 0x000f220000100800 */
[----:B------:R-:W-:-:S03]  /*11be0*/  IADD3.X R7, PT, PT, R13, UR7, RZ, P3, !PT ;  /* 0x000000070d077c10 */ /* 0x000fc60009ffe4ff */
[----:B------:R0:W-:Y:S04]  /*11bf0*/  STL [R1+0x5c], R23 ;  /* 0x00005c1701007387 */ /* 0x0001e80000100800 */
[----:B------:R-:W4:Y:S04]  /*11c00*/  LDL R13, [R1+0xa18] ;  /* 0x000a1800010d7983 */ /* 0x000f280000100800 */
[----:B------:R3:W4:Y:S04]  /*11c10*/  LDG.E.U8 R26, desc[UR10][R2.64] ;  /* 0x0000000a021a7981 */ /* 0x000728000c1e1100 */
[----:B-1----:R2:W4:Y:S01]  /*11c20*/  LDG.E.U8 R25, desc[UR10][R6.64] ;  /* 0x0000000a06197981 */ /* 0x002522000c1e1100 */
[----:B---3--:R-:W-:-:S03]  /*11c30*/  IADD3 R2, P3, PT, R11, UR4, RZ ;  /* 0x000000040b027c10 */ /* 0x008fc6000ff7e0ff */
[----:B------:R-:W3:Y:S01]  /*11c40*/  LDL R11, [R1+0xa2c] ;  /* 0x000a2c00010b7983 */ /* 0x000ee20000100800 */
[----:B-----5:R-:W-:-:S03]  /*11c50*/  IADD3.X R5, PT, PT, R10, UR7, RZ, P4, !PT ;  /* 0x000000070a057c10 */ /* 0x020fc6000a7fe4ff */
[----:B------:R1:W-:Y:S04]  /*11c60*/  STL [R1+0x58], R22 ;  /* 0x0000581601007387 */ /* 0x0003e80000100800 */
[----:B------:R-:W5:Y:S04]  /*11c70*/  LDL R10, [R1+0xa10] ;  /* 0x000a1000010a7983 */ /* 0x000f680000100800 */
[----:B------:R-:W3:Y:S01]  /*11c80*/  LDG.E.U8 R24, desc[UR10][R4.64] ;  /* 0x0000000a04187981 */ /* 0x000ee2000c1e1100 */
[----:B--2---:R-:W-:Y:S02]  /*11c90*/  IADD3 R6, P4, PT, R18, UR4, RZ ;  /* 0x0000000412067c10 */ /* 0x004fe4000ff9e0ff */
[----:B----4-:R-:W-:-:S02]  /*11ca0*/  IADD3.X R3, PT, PT, R0, UR7, RZ, P3, !PT ;  /* 0x0000000700037c10 */ /* 0x010fc40009ffe4ff */
[----:B------:R-:W2:Y:S04]  /*11cb0*/  LDL R0, [R1+0xa24] ;  /* 0x000a240001007983 */ /* 0x000ea80000100800 */
[----:B0-----:R0:W4:Y:S01]  /*11cc0*/  LDG.E.U8 R23, desc[UR10][R2.64] ;  /* 0x0000000a02177981 */ /* 0x001122000c1e1100 */
[----:B------:R-:W-:Y:S02]  /*11cd0*/  IADD3.X R7, PT, PT, R17, UR7, RZ, P4, !PT ;  /* 0x0000000711077c10 */ /* 0x000fe4000a7fe4ff */
[----:B0-----:R-:W-:Y:S02]  /*11ce0*/  IADD3 R2, P4, PT, R16, UR4, RZ ;  /* 0x0000000410027c10 */ /* 0x001fe4000ff9e0ff */
[----:B------:R-:W-:Y:S01]  /*11cf0*/  IADD3 R4, P3, PT, R8, UR4, RZ ;  /* 0x0000000408047c10 */ /* 0x000fe2000ff7e0ff */
[----:B------:R-:W-:Y:S04]  /*11d00*/  STL [R1+0x54], R21 ;  /* 0x0000541501007387 */ /* 0x000fe80000100800 */
[----:B-1----:R0:W2:Y:S01]  /*11d10*/  LDG.E.U8 R22, desc[UR10][R6.64] ;  /* 0x0000000a06167981 */ /* 0x0020a2000c1e1100 */
[----:B------:R-:W-:-:S03]  /*11d20*/  IADD3.X R3, PT, PT, R13, UR7, RZ, P4, !PT ;  /* 0x000000070d037c10 */ /* 0x000fc6000a7fe4ff */
[----:B------:R-:W2:Y:S04]  /*11d30*/  LDL R8, [R1+0xa08] ;  /* 0x000a080001087983 */ /* 0x000ea80000100800 */
[----:B------:R-:W2:Y:S01]  /*11d40*/  LDG.E.U8 R28, desc[UR10][R2.64] ;  /* 0x0000000a021c7981 */ /* 0x000ea2000c1e1100 */
[----:B------:R-:W-:Y:S02]  /*11d50*/  IADD3.X R5, PT, PT, R12, UR7, RZ, P3, !PT ;  /* 0x000000070c057c10 */ /* 0x000fe40009ffe4ff */
[----:B0-----:R-:W-:Y:S01]  /*11d60*/  IADD3 R6, P3, PT, R15, UR4, RZ ;  /* 0x000000040f067c10 */ /* 0x001fe2000ff7e0ff */
[----:B------:R0:W-:Y:S04]  /*11d70*/  STL [R1+0x50], R20 ;  /* 0x0000501401007387 */ /* 0x0001e80000100800 */
[----:B------:R-:W4:Y:S04]  /*11d80*/  LDL R16, [R1+0xa1c] ;  /* 0x000a1c0001107983 */ /* 0x000f280000100800 */
[----:B------:R-:W4:Y:S04]  /*11d90*/  LDL R12, [R1+0xa00] ;  /* 0x000a0000010c7983 */ /* 0x000f280000100800 */
[----:B------:R1:W-:Y:S04]  /*11da0*/  STL [R1+0x40], R19 ;  /* 0x0000401301007387 */ /* 0x0003e80000100800 */
[----:B0-----:R-:W4:Y:S04]  /*11db0*/  LDL R20, [R1+0xa14] ;  /* 0x000a140001147983 */ /* 0x001f280000100800 */
[----:B------:R-:W4:Y:S04]  /*11dc0*/  LDL R15, [R1+0xa0c] ;  /* 0x000a0c00010f7983 */ /* 0x000f280000100800 */
[----:B-1----:R-:W4:Y:S04]  /*11dd0*/  LDL R19, [R1+0x9f8] ;  /* 0x0009f80001137983 */ /* 0x002f280000100800 */
[----:B------:R-:W-:Y:S04]  /*11de0*/  STL [R1+0x20], R27 ;  /* 0x0000201b01007387 */ /* 0x000fe80000100800 */
[----:B------:R-:W4:Y:S04]  /*11df0*/  LDL R13, [R1+0x9f0] ;  /* 0x0009f000010d7983 */ /* 0x000f280000100800 */
[----:B------:R3:W4:Y:S01]  /*11e00*/  LDG.E.U8 R21, desc[UR10][R4.64] ;  /* 0x0000000a04157981 */ /* 0x000722000c1e1100 */
[----:B-----5:R-:W-:-:S03]  /*11e10*/  IADD3.X R7, PT, PT, R10, UR7, RZ, P3, !PT ;  /* 0x000000070a077c10 */ /* 0x020fc60009ffe4ff */
[----:B--2---:R-:W-:Y:S04]  /*11e20*/  STL [R1+0x1e34], R28 ;  /* 0x001e341c01007387 */ /* 0x004fe80000100800 */
[----:B------:R0:W-:Y:S01]  /*11e30*/  STL [R1+0x3c], R26 ;  /* 0x00003c1a01007387 */ /* 0x0001e20000100800 */
[----:B---3--:R-:W-:Y:S02]  /*11e40*/  IADD3 R4, P4, PT, R11, UR4, RZ ;  /* 0x000000040b047c10 */ /* 0x008fe4000ff9e0ff */
[----:B------:R-:W-:Y:S01]  /*11e50*/  IADD3 R2, P3, PT, R0, UR4, RZ ;  /* 0x0000000400027c10 */ /* 0x000fe2000ff7e0ff */
[----:B------:R-:W2:Y:S04]  /*11e60*/  LDL R18, [R1+0x9fc] ;  /* 0x0009fc0001127983 */ /* 0x000ea80000100800 */
[----:B0-----:R-:W3:Y:S01]  /*11e70*/  LDG.E.U8 R26, desc[UR10][R6.64] ;  /* 0x0000000a061a7981 */ /* 0x001ee2000c1e1100 */
[----:B------:R-:W-:-:S03]  /*11e80*/  IADD3.X R5, PT, PT, R8, UR7, RZ, P4, !PT ;  /* 0x0000000708057c10 */ /* 0x000fc6000a7fe4ff */
[----:B------:R-:W5:Y:S04]  /*11e90*/  LDL R0, [R1+0x9e8] ;  /* 0x0009e80001007983 */ /* 0x000f680000100800 */
[----:B------:R-:W2:Y:S01]  /*11ea0*/  LDL R17, [R1+0x9f4] ;  /* 0x0009f40001117983 */ /* 0x000ea20000100800 */
[----:B----4-:R-:W-:Y:S01]  /*11eb0*/  IADD3.X R3, PT, PT, R12, UR7, RZ, P3, !PT ;  /* 0x000000070c037c10 */ /* 0x010fe20009ffe4ff */
[----:B------:R-:W0:Y:S02]  /*11ec0*/  LDC R8, c[0x0][0x3c4] ;  /* 0x0000f100ff087b82 */ /* 0x000e240000000800 */
[----:B------:R-:W-:Y:S04]  /*11ed0*/  STL [R1+0x38], R25 ;  /* 0x0000381901007387 */ /* 0x000fe80000100800 */
[----:B------:R-:W4:Y:S04]  /*11ee0*/  LDL R11, [R1+0x9d8] ;  /* 0x0009d800010b7983 */ /* 0x000f280000100800 */
[----:B------:R-:W2:Y:S04]  /*11ef0*/  LDL R10, [R1+0x9bc] ;  /* 0x0009bc00010a7983 */ /* 0x000ea80000100800 */
[----:B---3--:R-:W-:Y:S04]  /*11f00*/  STL [R1+0x1e2c], R26 ;  /* 0x001e2c1a01007387 */ /* 0x008fe80000100800 */
[----:B------:R1:W-:Y:S01]  /*11f10*/  STL [R1+0x34], R24 ;  /* 0x0000341801007387 */ /* 0x0003e20000100800 */
[----:B------:R-:W-:-:S03]  /*11f20*/  IADD3 R6, P4, PT, R16, UR4, RZ ;  /* 0x0000000410067c10 */ /* 0x000fc6000ff9e0ff */
[----:B------:R-:W3:Y:S04]  /*11f30*/  LDL R16, [R1+0x9d0] ;  /* 0x0009d00001107983 */ /* 0x000ee80000100800 */
[----:B------:R-:W2:Y:S04]  /*11f40*/  LDL R12, [R1+0x998] ;  /* 0x00099800010c7983 */ /* 0x000ea80000100800 */
[----:B-1----:R1:W2:Y:S01]  /*11f50*/  LDG.E.U8 R24, desc[UR10][R4.64] ;  /* 0x0000000a04187981 */ /* 0x0022a2000c1e1100 */
[----:B------:R-:W-:-:S03]  /*11f60*/  IADD3.X R7, PT, PT, R19, UR7, RZ, P4, !PT ;  /* 0x0000000713077c10 */ /* 0x000fc6000a7fe4ff */
[----:B------:R-:W-:Y:S01]  /*11f70*/  STL [R1+0x30], R23 ;  /* 0x0000301701007387 */ /* 0x000fe20000100800 */
[----:B-1----:R-:W-:-:S03]  /*11f80*/  IADD3 R4, P3, PT, R20, UR4, RZ ;  /* 0x0000000414047c10 */ /* 0x002fc6000ff7e0ff */
[----:B------:R-:W3:Y:S01]  /*11f90*/  LDG.E.U8 R20, desc[UR10][R6.64] ;  /* 0x0000000a06147981 */ /* 0x000ee2000c1e1100 */
[----:B------:R-:W-:-:S03]  /*11fa0*/  IADD3.X R5, PT, PT, R13, UR7, RZ, P3, !PT ;  /* 0x000000070d057c10 */ /* 0x000fc60009ffe4ff */
[----:B--2---:R-:W-:Y:S04]  /*11fb0*/  STL [R1+0x1e30], R24 ;  /* 0x001e301801007387 */ /* 0x004fe80000100800 */
[----:B------:R1:W-:Y:S04]  /*11fc0*/  STL [R1+0x1c], R22 ;  /* 0x00001c1601007387 */ /* 0x0003e80000100800 */
[----:B-1----:R1:W2:Y:S02]  /*11fd0*/  LDG.E.U8 R22, desc[UR10][R2.64] ;  /* 0x0000000a02167981 */ /* 0x0022a4000c1e1100 */
[----:B-1----:R-:W-:-:S04]  /*11fe0*/  IADD3 R2, P4, PT, R15, UR4, RZ ;  /* 0x000000040f027c10 */ /* 0x002fc8000ff9e0ff */
[----:B-----5:R-:W-:Y:S02]  /*11ff0*/  IADD3.X R3, PT, PT, R0, UR7, RZ, P4, !PT ;  /* 0x0000000700037c10 */ /* 0x020fe4000a7fe4ff */
[----:B------:R-:W5:Y:S04]  /*12000*/  LDG.E.U8 R0, desc[UR10][R4.64] ;  /* 0x0000000a04007981 */ /* 0x000f68000c1e1100 */
[----:B------:R-:W4:Y:S04]  /*12010*/  LDG.E.U8 R2, desc[UR10][R2.64] ;  /* 0x0000000a02027981 */ /* 0x000f28000c1e1100 */
[----:B--2---:R-:W-:Y:S04]  /*12020*/  STL [R1+0x1e38], R22 ;  /* 0x001e381601007387 */ /* 0x004fe80000100800 */
[----:B------:R-:W2:Y:S04]  /*12030*/  LDL R15, [R1+0x9b4] ;  /* 0x0009b400010f7983 */ /* 0x000ea80000100800 */
[----:B------:R-:W-:Y:S04]  /*12040*/  STL [R1+0x18], R21 ;  /* 0x0000181501007387 */ /* 0x000fe80000100800 */
[----:B------:R-:W2:Y:S04]  /*12050*/  LDL R13, [R1+0x990] ;  /* 0x00099000010d7983 */ /* 0x000ea80000100800 */
[----:B---3--:R-:W-:Y:S04]  /*12060*/  STL [R1+0x1e28], R20 ;  /* 0x001e281401007387 */ /* 0x008fe80000100800 */
[----:B-----5:R1:W-:Y:S04]  /*12070*/  STL [R1+0x1e3c], R0 ;  /* 0x001e3c0001007387 */ /* 0x0203e80000100800 */
[----:B-1----:R-:W3:Y:S01]  /*12080*/  LDL R0, [R1+0xb48] ;  /* 0x000b480001007983 */ /* 0x002ee20000100800 */
[----:B------:R-:W-:-:S02]  /*12090*/  IADD3 R6, P3, PT, R18, UR4, RZ ;  /* 0x0000000412067c10 */ /* 0x000fc4000ff7e0ff */
[----:B------:R-:W-:Y:S02]  /*120a0*/  IADD3 R4, P4, PT, R17, UR4, RZ ;  /* 0x0000000411047c10 */ /* 0x000fe4000ff9e0ff */
[----:B------:R-:W5:Y:S01]  /*120b0*/  LDL R17, [R1+0x9ec] ;  /* 0x0009ec0001117983 */ /* 0x000f620000100800 */
[----:B----4-:R-:W-:-:S03]  /*120c0*/  IADD3.X R7, PT, PT, R11, UR7, RZ, P3, !PT ;  /* 0x000000070b077c10 */ /* 0x010fc60009ffe4ff */
[----:B------:R1:W-:Y:S01]  /*120d0*/  STL [R1+0x1e40], R2 ;  /* 0x001e400201007387 */ /* 0x0003e20000100800 */
[----:B------:R-:W-:Y:S02]  /*120e0*/  IADD3 R10, P3, PT, R10, UR4, RZ ;  /* 0x000000040a0a7c10 */ /* 0x000fe4000ff7e0ff */
[----:B------:R-:W-:Y:S01]  /*120f0*/  IADD3.X R5, PT, PT, R16, UR7, RZ, P4, !PT ;  /* 0x0000000710057c10 */ /* 0x000fe2000a7fe4ff */
[----:B------:R-:W4:Y:S01]  /*12100*/  LDL R21, [R1+0x9c8] ;  /* 0x0009c80001157983 */ /* 0x000f220000100800 */
[----:B------:R-:W-:-:S03]  /*12110*/  IADD3.X R11, PT, PT, R12, UR7, RZ, P3, !PT ;  /* 0x000000070c0b7c10 */ /* 0x000fc60009ffe4ff */
[----:B------:R-:W4:Y:S04]  /*12120*/  LDL R16, [R1+0x9ac] ;  /* 0x0009ac0001107983 */ /* 0x000f280000100800 */
[----:B------:R-:W4:Y:S01]  /*12130*/  LDL R18, [R1+0x9e4] ;  /* 0x0009e40001127983 */ /* 0x000f220000100800 */
[----:B0-----:R-:W-:-:S03]  /*12140*/  IMAD.SHL.U32 R12, R8, 0x2, RZ ;  /* 0x00000002080c7824 */ /* 0x001fc600078e00ff */
[----:B------:R0:W4:Y:S04]  /*12150*/  LDG.E.U8 R3, desc[UR10][R6.64] ;  /* 0x0000000a06037981 */ /* 0x000128000c1e1100 */
[----:B-1----:R-:W4:Y:S04]  /*12160*/  LDL R2, [R1+0x9c0] ;  /* 0x0009c00001027983 */ /* 0x002f280000100800 */
[----:B------:R-:W4:Y:S01]  /*12170*/  LDL R20, [R1+0x988] ;  /* 0x0009880001147983 */ /* 0x000f220000100800 */
[----:B0-----:R-:W-:Y:S02]  /*12180*/  IADD3 R6, P4, PT, R14, R8, RZ ;  /* 0x000000080e067210 */ /* 0x001fe40007f9e0ff */
[----:B------:R-:W-:Y:S01]  /*12190*/  IADD3 R12, PT, PT, R12, R14, RZ ;  /* 0x0000000e0c0c7210 */ /* 0x000fe20007ffe0ff */
[----:B------:R-:W4:Y:S01]  /*121a0*/  LDG.E.U8 R4, desc[UR10][R4.64] ;  /* 0x0000000a04047981 */ /* 0x000f22000c1e1100 */
[----:B------:R-:W-:-:S02]  /*121b0*/  LEA.HI.X.SX32 R7, R8, R9, 0x1, P4 ;  /* 0x0000000908077211 */ /* 0x000fc400020f0eff */
[----:B------:R-:W-:Y:S01]  /*121c0*/  IADD3 R8, P3, PT, R6, UR4, RZ ;  /* 0x0000000406087c10 */ /* 0x000fe2000ff7e0ff */
[----:B------:R-:W4:Y:S03]  /*121d0*/  LDL R14, [R1+0x9dc] ;  /* 0x0009dc00010e7983 */ /* 0x000f260000100800 */
[----:B------:R-:W-:Y:S01]  /*121e0*/  IADD3.X R9, PT, PT, R7, UR7, RZ, P3, !PT ;  /* 0x0000000707097c10 */ /* 0x000fe20009ffe4ff */
[----:B------:R-:W4:Y:S01]  /*121f0*/  LDL R19, [R1+0x980] ;  /* 0x0009800001137983 */ /* 0x000f220000100800 */
[----:B------:R-:W-:-:S03]  /*12200*/  IADD3 R12, P3, PT, R12, UR4, RZ ;  /* 0x000000040c0c7c10 */ /* 0x000fc6000ff7e0ff */
[----:B------:R5:W4:Y:S04]  /*12210*/  LDG.E.U8 R5, desc[UR10][R10.64] ;  /* 0x0000000a0a057981 */ /* 0x000b28000c1e1100 */
[----:B------:R0:W4:Y:S04]  /*12220*/  LDG.E.U8 R24, desc[UR10][R8.64] ;  /* 0x0000000a08187981 */ /* 0x000128000c1e1100 */
[----:B------:R-:W4:Y:S04]  /*12230*/  LDL R25, [R1+0x978] ;  /* 0x0009780001197983 */ /* 0x000f280000100800 */
[----:B------:R-:W4:Y:S04]  /*12240*/  LDL R27, [R1+0x974] ;  /* 0x00097400011b7983 */ /* 0x000f280000100800 */
[----:B------:R-:W4:Y:S04]  /*12250*/  LDL R29, [R1+0xa04] ;  /* 0x000a0400011d7983 */ /* 0x000f280000100800 */
[----:B------:R-:W4:Y:S04]  /*12260*/  LDL R28, [R1+0x9c4] ;  /* 0x0009c400011c7983 */ /* 0x000f280000100800 */
[----:B------:R-:W4:Y:S04]  /*12270*/  LDL R26, [R1+0xa20] ;  /* 0x000a2000011a7983 */ /* 0x000f280000100800 */
[----:B------:R-:W4:Y:S01]  /*12280*/  LDL R22, [R1+0x984] ;  /* 0x0009840001167983 */ /* 0x000f220000100800 */
[----:B--2---:R-:W-:-:S03]  /*12290*/  IADD3 R6, P4, PT, R15, UR4, RZ ;  /* 0x000000040f067c10 */ /* 0x004fc6000ff9e0ff */
[----:B------:R-:W2:Y:S01]  /*122a0*/  LDL R15, [R1+0x9a4] ;  /* 0x0009a400010f7983 */ /* 0x000ea20000100800 */
[----:B------:R-:W-:-:S05]  /*122b0*/  IADD3.X R7, PT, PT, R13, UR7, RZ, P4, !PT ;  /* 0x000000070d077c10 */ /* 0x000fca000a7fe4ff */
[----:B------:R-:W2:Y:S01]  /*122c0*/  LDG.E.U8 R6, desc[UR10][R6.64] ;  /* 0x0000000a06067981 */ /* 0x000ea2000c1e1100 */
[----:B---3--:R-:W-:-:S03]  /*122d0*/  IADD3.X R13, PT, PT, R0, UR7, RZ, P3, !PT ;  /* 0x00000007000d7c10 */ /* 0x008fc60009ffe4ff */
[----:B------:R-:W3:Y:S01]  /*122e0*/  LDL R0, [R1+0x9b8] ;  /* 0x0009b80001007983 */ /* 0x000ee20000100800 */
[----:B-----5:R-:W-:-:S03]  /*122f0*/  IADD3 R10, P4, PT, R17, UR4, RZ ;  /* 0x00000004110a7c10 */ /* 0x020fc6000ff9e0ff */
[----:B------:R-:W5:Y:S01]  /*12300*/  LDL R17, [R1+0x99c] ;  /* 0x00099c0001117983 */ /* 0x000f620000100800 */
[----:B----4-:R-:W-:-:S03]  /*12310*/  IADD3.X R11, PT, PT, R21, UR7, RZ, P4, !PT ;  /* 0x00000007150b7c10 */ /* 0x010fc6000a7fe4ff */
[----:B------:R1:W4:Y:S01]  /*12320*/  LDG.E.U8 R21, desc[UR10][R12.64] ;  /* 0x0000000a0c157981 */ /* 0x000322000c1e1100 */
[----:B0-----:R-:W-:-:S03]  /*12330*/  IADD3 R8, P5, PT, R16, UR4, RZ ;  /* 0x0000000410087c10 */ /* 0x001fc6000ffbe0ff */
[----:B------:R-:W4:Y:S04]  /*12340*/  LDL R16, [R1+0x9d4] ;  /* 0x0009d40001107983 */ /* 0x000f280000100800 */
[----:B------:R2:W4:Y:S01]  /*12350*/  LDG.E.U8 R7, desc[UR10][R10.64] ;  /* 0x0000000a0a077981 */ /* 0x000522000c1e1100 */
[----:B-1----:R-:W-:-:S03]  /*12360*/  IADD3 R12, P3, PT, R18, UR4, RZ ;  /* 0x00000004120c7c10 */ /* 0x002fc6000ff7e0ff */
[----:B------:R-:W4:Y:S01]  /*12370*/  LDL R18, [R1+0x97c] ;  /* 0x00097c0001127983 */ /* 0x000f220000100800 */
[----:B------:R-:W-:-:S03]  /*12380*/  IADD3.X R13, PT, PT, R2, UR7, RZ, P3, !PT ;  /* 0x00000007020d7c10 */ /* 0x000fc60009ffe4ff */
[----:B------:R-:W4:Y:S01]  /*12390*/  LDL R2, [R1+0x9b0] ;  /* 0x0009b00001027983 */ /* 0x000f220000100800 */
[----:B------:R-:W-:-:S03]  /*123a0*/  IADD3.X R9, PT, PT, R20, UR7, RZ, P5, !PT ;  /* 0x0000000714097c10 */ /* 0x000fc6000affe4ff */
[----:B------:R-:W4:Y:S04]  /*123b0*/  LDL R20, [R1+0x9cc] ;  /* 0x0009cc0001147983 */ /* 0x000f280000100800 */
[----:B------:R-:W4:Y:S01]  /*123c0*/  LDG.E.U8 R8, desc[UR10][R8.64] ;  /* 0x0000000a08087981 */ /* 0x000f22000c1e1100 */
[----:B------:R-:W-:-:S03]  /*123d0*/  IADD3 R14, P3, PT, R14, UR4, RZ ;  /* 0x000000040e0e7c10 */ /* 0x000fc6000ff7e0ff */
[----:B------:R5:W4:Y:S01]  /*123e0*/  LDG.E.U8 R9, desc[UR10][R12.64] ;  /* 0x0000000a0c097981 */ /* 0x000b22000c1e1100 */
[----:B--2---:R-:W-:Y:S02]  /*123f0*/  IADD3 R10, P4, PT, R15, UR4, RZ ;  /* 0x000000040f0a7c10 */ /* 0x004fe4000ff9e0ff */
[----:B---3--:R-:W-:Y:S02]  /*12400*/  IADD3.X R15, PT, PT, R0, UR7, RZ, P3, !PT ;  /* 0x00000007000f7c10 */ /* 0x008fe40009ffe4ff */
[----:B------:R-:W2:Y:S01]  /*12410*/  LDL R0, [R1+0x994] ;  /* 0x0009940001007983 */ /* 0x000ea20000100800 */
[----:B------:R-:W-:Y:S02]  /*12420*/  IADD3.X R11, PT, PT, R19, UR7, RZ, P4, !PT ;  /* 0x00000007130b7c10 */ /* 0x000fe4000a7fe4ff */
[----:B-----5:R-:W-:Y:S01]  /*12430*/  IADD3 R12, P4, PT, R17, UR4, RZ ;  /* 0x00000004110c7c10 */ /* 0x020fe2000ff9e0ff */
[----:B------:R-:W3:Y:S04]  /*12440*/  LDL R19, [R1+0x9a8] ;  /* 0x0009a80001137983 */ /* 0x000ee80000100800 */
[----:B------:R-:W5:Y:S01]  /*12450*/  LDG.E.U8 R10, desc[UR10][R10.64] ;  /* 0x0000000a0a0a7981 */ /* 0x000f62000c1e1100 */
[----:B----4-:R-:W-:-:S03]  /*12460*/  IADD3 R16, P3, PT, R16, UR4, RZ ;  /* 0x0000000410107c10 */ /* 0x010fc6000ff7e0ff */
[----:B------:R0:W4:Y:S01]  /*12470*/  LDG.E.U8 R11, desc[UR10][R14.64] ;  /* 0x0000000a0e0b7981 */ /* 0x000122000c1e1100 */
[----:B------:R-:W-:-:S03]  /*12480*/  IADD3.X R13, PT, PT, R18, UR7, RZ, P4, !PT ;  /* 0x00000007120d7c10 */ /* 0x000fc6000a7fe4ff */
[----:B------:R-:W4:Y:S01]  /*12490*/  LDL R18, [R1+0x98c] ;  /* 0x00098c0001127983 */ /* 0x000f220000100800 */
[----:B------:R-:W-:Y:S02]  /*124a0*/  IADD3.X R17, PT, PT, R2, UR7, RZ, P3, !PT ;  /* 0x0000000702117c10 */ /* 0x000fe40009ffe4ff */
[----:B0-----:R-:W-:-:S03]  /*124b0*/  IADD3 R14, P4, PT, R20, UR4, RZ ;  /* 0x00000004140e7c10 */ /* 0x001fc6000ff9e0ff */
[----:B------:R-:W5:Y:S04]  /*124c0*/  LDG.E.U8 R23, desc[UR10][R16.64] ;  /* 0x0000000a10177981 */ /* 0x000f68000c1e1100 */
[----:B------:R-:W5:Y:S04]  /*124d0*/  LDL R20, [R1+0x9e0] ;  /* 0x0009e00001147983 */ /* 0x000f680000100800 */
[----:B------:R0:W-:Y:S04]  /*124e0*/  STL [R1], R21 ;  /* 0x0000001501007387 */ /* 0x0001e80000100800 */
[----:B------:R-:W5:Y:S04]  /*124f0*/  LDL R17, [R1+0xa44] ;  /* 0x000a440001117983 */ /* 0x000f680000100800 */
[----:B------:R-:W5:Y:S04]  /*12500*/  LDL R2, [R1+0x9a0] ;  /* 0x0009a00001027983 */ /* 0x000f680000100800 */
[----:B0-----:R2:W5:Y:S02]  /*12510*/  LDG.E.U8 R21, desc[UR10][R12.64] ;  /* 0x0000000a0c157981 */ /* 0x001564000c1e1100 */
[----:B--2---:R-:W-:-:S02]  /*12520*/  IADD3 R12, P3, PT, R0, UR4, RZ ;  /* 0x00000004000c7c10 */ /* 0x004fc4000ff7e0ff */
[----:B------:R-:W2:Y:S01]  /*12530*/  LDL R0, [R1+0x970] ;  /* 0x0009700001007983 */ /* 0x000ea20000100800 */
[----:B---3--:R-:W-:Y:S02]  /*12540*/  IADD3.X R15, PT, PT, R19, UR7, RZ, P4, !PT ;  /* 0x00000007130f7c10 */ /* 0x008fe4000a7fe4ff */
[----:B------:R-:W-:-:S03]  /*12550*/  IADD3.X R13, PT, PT, R25, UR7, RZ, P3, !PT ;  /* 0x00000007190d7c10 */ /* 0x000fc60009ffe4ff */
[----:B------:R0:W3:Y:S01]  /*12560*/  LDG.E.U8 R25, desc[UR10][R14.64] ;  /* 0x0000000a0e197981 */ /* 0x0000e2000c1e1100 */
[----:B----4-:R-:W-:-:S04]  /*12570*/  IADD3 R18, P4, PT, R18, UR4, RZ ;  /* 0x0000000412127c10 */ /* 0x010fc8000ff9e0ff */
[----:B------:R-:W-:Y:S02]  /*12580*/  IADD3.X R19, PT, PT, R27, UR7, RZ, P4, !PT ;  /* 0x000000071b137c10 */ /* 0x000fe4000a7fe4ff */
[----:B------:R1:W4:Y:S01]  /*12590*/  LDG.E.U8 R27, desc[UR10][R12.64] ;  /* 0x0000000a0c1b7981 */ /* 0x000322000c1e1100 */
[----:B0-----:R-:W-:-:S03]  /*125a0*/  IADD3 R14, P4, PT, R29, UR4, RZ ;  /* 0x000000041d0e7c10 */ /* 0x001fc6000ff9e0ff */
[----:B------:R0:W3:Y:S01]  /*125b0*/  LDG.E.U8 R29, desc[UR10][R18.64] ;  /* 0x0000000a121d7981 */ /* 0x0000e2000c1e1100 */
[----:B-----5:R-:W-:Y:S02]  /*125c0*/  IADD3 R16, P3, PT, R17, UR4, RZ ;  /* 0x0000000411107c10 */ /* 0x020fe4000ff7e0ff */
[----:B-1----:R-:W-:Y:S02]  /*125d0*/  IADD3 R12, P5, PT, R28, UR4, RZ ;  /* 0x000000041c0c7c10 */ /* 0x002fe4000ffbe0ff */
[----:B------:R-:W-:Y:S02]  /*125e0*/  IADD3.X R17, PT, PT, R26, UR7, RZ, P3, !PT ;  /* 0x000000071a117c10 */ /* 0x000fe40009ffe4ff */
[----:B0-----:R-:W-:Y:S02]  /*125f0*/  IADD3 R18, P3, PT, R22, UR4, RZ ;  /* 0x0000000416127c10 */ /* 0x001fe4000ff7e0ff */
[----:B------:R-:W-:Y:S01]  /*12600*/  IADD3.X R13, PT, PT, R2, UR7, RZ, P5, !PT ;  /* 0x00000007020d7c10 */ /* 0x000fe2000affe4ff */
[----:B------:R-:W5:Y:S04]  /*12610*/  LDG.E.U8 R16, desc[UR10][R16.64] ;  /* 0x0000000a10107981 */ /* 0x000f68000c1e1100 */
[----:B------:R-:W3:Y:S01]  /*12620*/  LDL.LU R2, [R1+0x14] ;  /* 0x0000140001027983 */ /* 0x000ee20000300800 */
[----:B------:R-:W-:-:S03]  /*12630*/  IADD3.X R15, PT, PT, R20, UR7, RZ, P4, !PT ;  /* 0x00000007140f7c10 */ /* 0x000fc6000a7fe4ff */
[----:B------:R-:W3:Y:S04]  /*12640*/  LDG.E.U8 R12, desc[UR10][R12.64] ;  /* 0x0000000a0c0c7981 */ /* 0x000ee8000c1e1100 */
[----:B------:R-:W3:Y:S01]  /*12650*/  LDG.E.U8 R14, desc[UR10][R14.64] ;  /* 0x0000000a0e0e7981 */ /* 0x000ee2000c1e1100 */
[----:B--2---:R-:W-:-:S03]  /*12660*/  IADD3.X R19, PT, PT, R0, UR7, RZ, P3, !PT ;  /* 0x0000000700137c10 */ /* 0x004fc60009ffe4ff */
[----:B------:R-:W2:Y:S04]  /*12670*/  LDL.LU R0, [R1+0x10] ;  /* 0x0000100001007983 */ /* 0x000ea80000300800 */
[----:B------:R-:W4:Y:S04]  /*12680*/  LDL.LU R22, [R1+0xc] ;  /* 0x00000c0001167983 */ /* 0x000f280000300800 */
[----:B------:R-:W5:Y:S04]  /*12690*/  LDL.LU R28, [R1+0x4] ;  /* 0x00000400011c7983 */ /* 0x000f680000300800 */
[----:B------:R0:W5:Y:S02]  /*126a0*/  LDG.E.U8 R15, desc[UR10][R18.64] ;  /* 0x0000000a120f7981 */ /* 0x000164000c1e1100 */
[----:B0-----:R-:W0:Y:S02]  /*126b0*/  S2R R19, SR_TID.X ;  /* 0x0000000000137919 */ /* 0x001e240000002100 */
[----:B0-----:R-:W-:Y:S01]  /*126c0*/  SHF.R.S32.HI R13, RZ, 0x1, R19 ;  /* 0x00000001ff0d7819 */ /* 0x001fe20000011413 */
[----:B------:R-:W-:-:S03]  /*126d0*/  IMAD.SHL.U32 R17, R19, 0x400, RZ ;  /* 0x0000040013117824 */ /* 0x000fc600078e00ff */
[----:B------:R-:W-:Y:S02]  /*126e0*/  SGXT R13, R13, 0x1 ;  /* 0x000000010d0d781a */ /* 0x000fe40000000200 */
[----:B------:R-:W-:Y:S02]  /*126f0*/  LOP3.LUT R26, R19, 0x7, RZ, 0xc0, !PT ;  /* 0x00000007131a7812 */ /* 0x000fe400078ec0ff */
[----:B------:R-:W-:Y:S02]  /*12700*/  LOP3.LUT R13, R13, 0x840, RZ, 0xc0, !PT ;  /* 0x000008400d0d7812 */ /* 0x000fe400078ec0ff */
[----:B------:R-:W-:Y:S02]  /*12710*/  LOP3.LUT R20, R19, 0xe0, RZ, 0xc0, !PT ;  /* 0x000000e013147812 */ /* 0x000fe400078ec0ff */
[----:B------:R-:W-:-:S03]  /*12720*/  LOP3.LUT R17, R13, 0x1000, R17, 0xf8, !PT ;  /* 0x000010000d117812 */ /* 0x000fc600078ef811 */
[----:B------:R-:W-:Y:S01]  /*12730*/  IMAD R13, R20, 0x8, R26 ;  /* 0x00000008140d7824 */ /* 0x000fe200078e021a */
[----:B------:R-:W-:Y:S01]  /*12740*/  SHF.R.S32.HI R20, RZ, 0x3, R19 ;  /* 0x00000003ff147819 */ /* 0x000fe20000011413 */
[----:B------:R-:W0:Y:S01]  /*12750*/  S2UR UR9, SR_CgaCtaId ;  /* 0x00000000000979c3 */ /* 0x000e220000008800 */
[----:B------:R-:W-:Y:S01]  /*12760*/  UMOV UR7, 0x400 ;  /* 0x0000040000077882 */ /* 0x000fe20000000000 */
[----:B------:R-:W5:Y:S01]  /*12770*/  LDL.LU R26, [R1+0x2c] ;  /* 0x00002c00011a7983 */ /* 0x000f620000300800 */
[----:B------:R-:W-:Y:S02]  /*12780*/  SHF.L.U32 R18, R13, 0x4, RZ ;  /* 0x000000040d127819 */ /* 0x000fe400000006ff */
[----:B------:R-:W1:Y:S01]  /*12790*/  S2R R13, SR_TID.X ;  /* 0x00000000000d7919 */ /* 0x000e620000002100 */
[----:B------:R-:W-:-:S05]  /*127a0*/  IMAD.SHL.U32 R19, R19, 0x2, RZ ;  /* 0x0000000213137824 */ /* 0x000fca00078e00ff */
[----:B------:R-:W-:Y:S02]  /*127b0*/  LOP3.LUT R18, R18, 0x30, R19, 0x78, !PT ;  /* 0x0000003012127812 */ /* 0x000fe400078e7813 */
[----:B------:R-:W0:Y:S01]  /*127c0*/  S2R R19, SR_TID.X ;  /* 0x0000000000137919 */ /* 0x000e220000002100 */
[----:B-1----:R-:W-:-:S05]  /*127d0*/  LOP3.LUT R13, R13, 0x1, RZ, 0xc0, !PT ;  /* 0x000000010d0d7812 */ /* 0x002fca00078ec0ff */
[----:B------:R-:W-:-:S05]  /*127e0*/  IMAD.MOV R13, RZ, RZ, -R13 ;  /* 0x000000ffff0d7224 */ /* 0x000fca00078e0a0d */
[----:B------:R-:W-:-:S04]  /*127f0*/  LOP3.LUT R13, R13, 0x210, RZ, 0xc0, !PT ;  /* 0x000002100d0d7812 */ /* 0x000fc800078ec0ff */
[----:B0-----:R-:W-:Y:S02]  /*12800*/  LOP3.LUT R13, R13, 0x10, R19, 0x78, !PT ;  /* 0x000000100d0d7812 */ /* 0x001fe400078e7813 */
[----:B------:R-:W-:-:S05]  /*12810*/  LOP3.LUT R19, R19, 0x7, RZ, 0xc0, !PT ;  /* 0x0000000713137812 */ /* 0x000fca00078ec0ff */
[----:B------:R-:W-:Y:S02]  /*12820*/  IMAD R18, R19, 0x200, R18 ;  /* 0x0000020013127824 */ /* 0x000fe400078e0212 */
[----:B------:R-:W0:Y:S01]  /*12830*/  S2R R19, SR_TID.X ;  /* 0x0000000000137919 */ /* 0x000e220000002100 */
[----:B------:R-:W-:Y:S01]  /*12840*/  SGXT R20, R20, 0x1 ;  /* 0x000000011414781a */ /* 0x000fe20000000200 */
[----:B------:R-:W-:-:S03]  /*12850*/  ULEA UR7, UR9, UR7, 0x18 ;  /* 0x0000000709077291 */ /* 0x000fc6000f8ec0ff */
[----:B------:R-:W-:Y:S02]  /*12860*/  LOP3.LUT R17, R17, 0x420, R20, 0xf8, !PT ;  /* 0x0000042011117812 */ /* 0x000fe400078ef814 */
[----:B------:R-:W5:Y:S02]  /*12870*/  LDL.LU R20, [R1+0x48] ;  /* 0x0000480001147983 */ /* 0x000f640000300800 */
[----:B------:R-:W-:Y:S02]  /*12880*/  LOP3.LUT R17, R17, R13, RZ, 0xfc, !PT ;  /* 0x0000000d11117212 */ /* 0x000fe400078efcff */
[----:B------:R-:W5:Y:S04]  /*12890*/  LDL.LU R13, [R1+0x20] ;  /* 0x00002000010d7983 */ /* 0x000f680000300800 */
[----:B------:R1:W-:Y:S04]  /*128a0*/  STL [R1+0x330], R17 ;  /* 0x0003301101007387 */ /* 0x0003e80000100800 */
[----:B-1----:R-:W5:Y:S01]  /*128b0*/  LDL.LU R17, [R1+0x3c] ;  /* 0x00003c0001117983 */ /* 0x002f620000300800 */
[----:B0-----:R-:W-:Y:S01]  /*128c0*/  LOP3.LUT R19, R19, 0x1ff, RZ, 0xc0, !PT ;  /* 0x000001ff13137812 */ /* 0x001fe200078ec0ff */
[----:B------:R-:W-:Y:S06]  /*128d0*/  BAR.SYNC.DEFER_BLOCKING 0x0 ;  /* 0x0000000000007b1d */ /* 0x000fec0000010000 */
[----:B---3--:R0:W-:Y:S04]  /*128e0*/  STS.U8 [R19+UR7+0x40000], R2 ;  /* 0x0400000213007988 */ /* 0x0081e80008000007 */
[----:B0-----:R-:W3:Y:S04]  /*128f0*/  LDL.LU R2, [R1+0x1e40] ;  /* 0x001e400001027983 */ /* 0x001ee80000300800 */
[----:B--2---:R0:W-:Y:S04]  /*12900*/  STS.U8 [R19+UR7+0x41000], R0 ;  /* 0x0410000013007988 */ /* 0x0041e80008000007 */
[----:B----4-:R1:W-:Y:S04]  /*12910*/  STS.U8 [R19+UR7+0x42000], R22 ;  /* 0x0420001613007988 */ /* 0x0103e80008000007 */
[----:B-----5:R2:W-:Y:S04]  /*12920*/  STS.U8 [R19+UR7+0x43000], R28 ;  /* 0x0430001c13007988 */ /* 0x0205e80008000007 */
[----:B0-----:R-:W4:Y:S04]  /*12930*/  LDL.LU R0, [R1+0x1e3c] ;  /* 0x001e3c0001007983 */ /* 0x001f280000300800 */
[----:B-1----:R-:W5:Y:S04]  /*12940*/  LDL.LU R22, [R1+0x1e38] ;  /* 0x001e380001167983 */ /* 0x002f680000300800 */
[----:B--2---:R-:W2:Y:S04]  /*12950*/  LDL.LU R28, [R1+0x1e34] ;  /* 0x001e3400011c7983 */ /* 0x004ea80000300800 */
[----:B------:R-:W-:Y:S04]  /*12960*/  STS.U8 [R19+UR7+0x46000], R3 ;  /* 0x0460000313007988 */ /* 0x000fe80008000007 */
[----:B------:R-:W-:Y:S04]  /*12970*/  STS.U8 [R19+UR7+0x47000], R5 ;  /* 0x0470000513007988 */ /* 0x000fe80008000007 */
[----:B------:R0:W-:Y:S02]  /*12980*/  STS.U8 [R19+UR7+0x44000], R13 ;  /* 0x0440000d13007988 */ /* 0x0001e40008000007 */
[----:B0-----:R-:W-:-:S02]  /*12990*/  LOP3.LUT R13, R19, 0x10, RZ, 0x3c, !PT ;  /* 0x00000010130d7812 */ /* 0x001fc400078e3cff */
[----:B--2---:R0:W-:Y:S04]  /*129a0*/  STS.U8 [R19+UR7+0x45000], R28 ;  /* 0x0450001c13007988 */ /* 0x0041e80008000007 */
[----:B0-----:R-:W2:Y:S04]  /*129b0*/  LDL.LU R28, [R1+0x34] ;  /* 0x00003400011c7983 */ /* 0x001ea80000300800 */
[----:B------:R-:W2:Y:S04]  /*129c0*/  LDL.LU R3, [R1+0x24] ;  /* 0x0000240001037983 */ /* 0x000ea80000300800 */
[----:B------:R-:W2:Y:S04]  /*129d0*/  LDL.LU R19, [R1+0x28] ;  /* 0x0000280001137983 */ /* 0x000ea80000300800 */
[----:B------:R-:W3:Y:S04]  /*129e0*/  LDL.LU R5, [R1+0x5c] ;  /* 0x00005c0001057983 */ /* 0x000ee80000300800 */
[----:B------:R0:W-:Y:S04]  /*129f0*/  STS.U8 [R13+UR7+0x40200], R24 ;  /* 0x040200180d007988 */ /* 0x0001e80008000007 */
[----:B------:R1:W-:Y:S04]  /*12a00*/  STS.U8 [R13+UR7+0x41200], R26 ;  /* 0x0412001a0d007988 */ /* 0x0003e80008000007 */
[----:B0-----:R-:W3:Y:S04]  /*12a10*/  LDL.LU R24, [R1+0x1e30] ;  /* 0x001e300001187983 */ /* 0x001ee80000300800 */
[----:B-1----:R-:W3:Y:S04]  /*12a20*/  LDL.LU R26, [R1+0x1e2c] ;  /* 0x001e2c00011a7983 */ /* 0x002ee80000300800 */
[----:B------:R-:W-:Y:S04]  /*12a30*/  STS.U8 [R13+UR7+0x44200], R17 ;  /* 0x044200110d007988 */ /* 0x000fe80008000007 */
[----:B------:R-:W-:Y:S04]  /*12a40*/  STS.U8 [R13+UR7+0x46200], R4 ;  /* 0x046200040d007988 */ /* 0x000fe80008000007 */
[----:B------:R-:W-:Y:S04]  /*12a50*/  STS.U8 [R13+UR7+0x47200], R6 ;  /* 0x047200060d007988 */ /* 0x000fe80008000007 */
[----:B--2---:R0:W-:Y:S02]  /*12a60*/  STS.U8 [R13+UR7+0x42200], R19 ;  /* 0x042200130d007988 */ /* 0x0041e40008000007 */
[----:B0-----:R-:W0:Y:S02]  /*12a70*/  S2R R19, SR_TID.X ;  /* 0x0000000000137919 */ /* 0x001e240000002100 */
[----:B------:R1:W-:Y:S01]  /*12a80*/  STS.U8 [R13+UR7+0x43200], R3 ;  /* 0x043200030d007988 */ /* 0x0003e20008000007 */
[----:B0-----:R-:W-:-:S04]  /*12a90*/  LOP3.LUT R19, R19, 0x1ff, RZ, 0xc0, !PT ;  /* 0x000001ff13137812 */ /* 0x001fc800078ec0ff */
[----:B-1----:R-:W-:Y:S02]  /*12aa0*/  LOP3.LUT R3, R19, 0x20, RZ, 0x3c, !PT ;  /* 0x0000002013037812 */ /* 0x002fe400078e3cff */
[----:B------:R-:W2:Y:S04]  /*12ab0*/  LDL.LU R19, [R1] ;  /* 0x0000000001137983 */ /* 0x000ea80000300800 */
[----:B------:R-:W4:Y:S04]  /*12ac0*/  LDL.LU R17, [R1+0x8c] ;  /* 0x00008c0001117983 */ /* 0x000f280000300800 */
[----:B---3--:R0:W-:Y:S04]  /*12ad0*/  STS.U8 [R13+UR7+0x45200], R26 ;  /* 0x0452001a0d007988 */ /* 0x0081e80008000007 */
[----:B0-----:R-:W3:Y:S04]  /*12ae0*/  LDL.LU R26, [R1+0x64] ;  /* 0x00006400011a7983 */ /* 0x001ee80000300800 */
[----:B------:R-:W3:Y:S04]  /*12af0*/  LDL.LU R4, [R1+0x44] ;  /* 0x0000440001047983 */ /* 0x000ee80000300800 */
[----:B------:R-:W4:Y:S04]  /*12b00*/  LDL.LU R6, [R1+0x4c] ;  /* 0x00004c0001067983 */ /* 0x000f280000300800 */
[----:B------:R-:W5:Y:S04]  /*12b10*/  LDL.LU R13, [R1+0x68] ;  /* 0x00006800010d7983 */ /* 0x000f680000300800 */
[----:B------:R0:W-:Y:S04]  /*12b20*/  STS.U8 [R3+UR7+0x42400], R20 ;  /* 0x0424001403007988 */ /* 0x0001e80008000007 */
[----:B0-----:R-:W5:Y:S04]  /*12b30*/  LDL.LU R20, [R1+0x88] ;  /* 0x0000880001147983 */ /* 0x001f680000300800 */
[----:B------:R-:W-:Y:S04]  /*12b40*/  STS.U8 [R3+UR7+0x45400], R24 ;  /* 0x0454001803007988 */ /* 0x000fe80008000007 */
[----:B--2---:R0:W-:Y:S02]  /*12b50*/  STS.U8 [R3+UR7+0x40400], R19 ;  /* 0x0404001303007988 */ /* 0x0041e40008000007 */
[----:B0-----:R-:W0:Y:S02]  /*12b60*/  S2R R19, SR_TID.X ;  /* 0x0000000000137919 */ /* 0x001e240000002100 */
[----:B---3--:R-:W-:Y:S04]  /*12b70*/  STS.U8 [R3+UR7+0x43400], R4 ;  /* 0x0434000403007988 */ /* 0x008fe80008000007 */
[----:B----4-:R1:W-:Y:S04]  /*12b80*/  STS.U8 [R3+UR7+0x41400], R6 ;  /* 0x0414000603007988 */ /* 0x0103e80008000007 */
[----:B-1----:R-:W2:Y:S01]  /*12b90*/  LDL.LU R6, [R1+0x30] ;  /* 0x0000300001067983 */ /* 0x002ea20000300800 */
[----:B0-----:R-:W-:-:S04]  /*12ba0*/  LOP3.LUT R19, R19, 0x1ff, RZ, 0xc0, !PT ;  /* 0x000001ff13137812 */ /* 0x001fc800078ec0ff */
[----:B------:R-:W-:Y:S02]  /*12bb0*/  LOP3.LUT R4, R19, 0x30, RZ, 0x3c, !PT ;  /* 0x0000003013047812 */ /* 0x000fe400078e3cff */
[----:B------:R-:W3:Y:S04]  /*12bc0*/  LDL.LU R19, [R1+0x38] ;  /* 0x0000380001137983 */ /* 0x000ee80000300800 */
[----:B------:R-:W4:Y:S04]  /*12bd0*/  LDL.LU R24, [R1+0x6c] ;  /* 0x00006c0001187983 */ /* 0x000f280000300800 */
[----:B------:R-:W-:Y:S04]  /*12be0*/  STS.U8 [R3+UR7+0x46400], R7 ;  /* 0x0464000703007988 */ /* 0x000fe80008000007 */
[----:B------:R-:W-:Y:S04]  /*12bf0*/  STS.U8 [R3+UR7+0x47400], R8 ;  /* 0x0474000803007988 */ /* 0x000fe80008000007 */
[----:B---3--:R0:W-:Y:S02]  /*12c00*/  STS.U8 [R3+UR7+0x44400], R19 ;  /* 0x0444001303007988 */ /* 0x0081e40008000007 */
[----:B0-----:R-:W0:Y:S02]  /*12c10*/  S2R R19, SR_TID.X ;  /* 0x0000000000137919 */ /* 0x001e240000002100 */
[----:B------:R1:W-:Y:S04]  /*12c20*/  STS.U8 [R4+UR7+0x43600], R5 ;  /* 0x0436000504007988 */ /* 0x0003e80008000007 */
[----:B----4-:R3:W-:Y:S04]  /*12c30*/  STS.U8 [R4+UR7+0x40600], R24 ;  /* 0x0406001804007988 */ /* 0x0107e80008000007 */
[----:B-----5:R4:W-:Y:S04]  /*12c40*/  STS.U8 [R4+UR7+0x45600], R22 ;  /* 0x0456001604007988 */ /* 0x0209e80008000007 */
[----:B------:R5:W-:Y:S04]  /*12c50*/  STS.U8 [R4+UR7+0x46600], R9 ;  /* 0x0466000904007988 */ /* 0x000be80008000007 */
[----:B------:R-:W-:Y:S01]  /*12c60*/  STS.U8 [R4+UR7+0x41600], R13 ;  /* 0x0416000d04007988 */ /* 0x000fe20008000007 */
[----:B0-----:R-:W-:-:S04]  /*12c70*/  LOP3.LUT R19, R19, 0x1ff, RZ, 0xc0, !PT ;  /* 0x000001ff13137812 */ /* 0x001fc800078ec0ff */
[----:B------:R-:W-:Y:S02]  /*12c80*/  LOP3.LUT R3, R19, 0x40, RZ, 0x3c, !PT ;  /* 0x0000004013037812 */ /* 0x000fe400078e3cff */
[----:B------:R-:W2:Y:S04]  /*12c90*/  LDL.LU R19, [R1+0x78] ;  /* 0x0000780001137983 */ /* 0x000ea80000300800 */
[----:B------:R-:W2:Y:S04]  /*12ca0*/  LDL.LU R8, [R1+0x80] ;  /* 0x0000800001087983 */ /* 0x000ea80000300800 */
[----:B------:R-:W2:Y:S04]  /*12cb0*/  LDL.LU R7, [R1+0x70] ;  /* 0x0000700001077983 */ /* 0x000ea80000300800 */
[----:B-1----:R-:W2:Y:S04]  /*12cc0*/  LDL.LU R5, [R1+0x50] ;  /* 0x0000500001057983 */ /* 0x002ea80000300800 */
[----:B---3--:R-:W3:Y:S04]  /*12cd0*/  LDL.LU R24, [R1+0x18] ;  /* 0x0000180001187983 */ /* 0x008ee80000300800 */
[----:B----4-:R-:W4:Y:S04]  /*12ce0*/  LDL.LU R22, [R1+0x94] ;  /* 0x0000940001167983 */ /* 0x010f280000300800 */
[----:B------:R-:W-:Y:S04]  /*12cf0*/  STS.U8 [R4+UR7+0x42600], R26 ;  /* 0x0426001a04007988 */ /* 0x000fe80008000007 */
[----:B------:R-:W-:Y:S04]  /*12d00*/  STS.U8 [R4+UR7+0x44600], R28 ;  /* 0x0446001c04007988 */ /* 0x000fe80008000007 */
[----:B-----5:R-:W5:Y:S04]  /*12d10*/  LDL.LU R9, [R1+0x1c] ;  /* 0x00001c0001097983 */ /* 0x020f680000300800 */
[----:B------:R0:W-:Y:S04]  /*12d20*/  STS.U8 [R4+UR7+0x47600], R10 ;  /* 0x0476000a04007988 */ /* 0x0001e80008000007 */
[----:B------:R1:W-:Y:S04]  /*12d30*/  STS.U8 [R3+UR7+0x40800], R17 ;  /* 0x0408001103007988 */ /* 0x0003e80008000007 */
[----:B0-----:R-:W3:Y:S04]  /*12d40*/  LDL.LU R4, [R1+0x58] ;  /* 0x0000580001047983 */ /* 0x001ee80000300800 */
[----:B------:R-:W4:Y:S04]  /*12d50*/  LDL.LU R10, [R1+0x54] ;  /* 0x00005400010a7983 */ /* 0x000f280000300800 */
[----:B------:R-:W4:Y:S04]  /*12d60*/  LDL.LU R13, [R1+0x90] ;  /* 0x00009000010d7983 */ /* 0x000f280000300800 */
[----:B------:R-:W4:Y:S04]  /*12d70*/  LDL.LU R26, [R1+0x7c] ;  /* 0x00007c00011a7983 */ /* 0x000f280000300800 */
[----:B------:R-:W4:Y:S04]  /*12d80*/  LDL.LU R28, [R1+0x60] ;  /* 0x00006000011c7983 */ /* 0x000f280000300800 */
[----:B-1----:R-:W4:Y:S04]  /*12d90*/  LDL.LU R17, [R1+0x40] ;  /* 0x0000400001117983 */ /* 0x002f280000300800 */
[----:B------:R0:W-:Y:S04]  /*12da0*/  STS.U8 [R3+UR7+0x41800], R20 ;  /* 0x0418001403007988 */ /* 0x0001e80008000007 */
[----:B0-----:R-:W4:Y:S04]  /*12db0*/  LDL.LU R20, [R1+0x1e28] ;  /* 0x001e280001147983 */ /* 0x001f280000300800 */
[----:B--2---:R0:W-:Y:S04]  /*12dc0*/  STS.U8 [R3+UR7+0x44800], R6 ;  /* 0x0448000603007988 */ /* 0x0041e80008000007 */
[----:B------:R-:W-:Y:S04]  /*12dd0*/  STS.U8 [R3+UR7+0x46800], R11 ;  /* 0x0468000b03007988 */ /* 0x000fe80008000007 */
[----:B------:R-:W-:Y:S04]  /*12de0*/  STS.U8 [R3+UR7+0x47800], R21 ;  /* 0x0478001503007988 */ /* 0x000fe80008000007 */
[----:B0-----:R-:W2:Y:S04]  /*12df0*/  LDL R6, [R1+0x330] ;  /* 0x0003300001067983 */ /* 0x001ea80000100800 */
[----:B------:R-:W-:Y:S04]  /*12e00*/  STS.U8 [R3+UR7+0x42800], R19 ;  /* 0x0428001303007988 */ /* 0x000fe80008000007 */
[----:B---3--:R-:W-:Y:S04]  /*12e10*/  STS.U8 [R3+UR7+0x43800], R4 ;  /* 0x0438000403007988 */ /* 0x008fe80008000007 */
[----:B----4-:R0:W-:Y:S04]  /*12e20*/  STS.U8 [R3+UR7+0x45800], R20 ;  /* 0x0458001403007988 */ /* 0x0101e80008000007 */
[----:B0-----:R-:W3:Y:S04]  /*12e30*/  LDL.LU R20, [R1+0x74] ;  /* 0x0000740001147983 */ /* 0x001ee80000300800 */
[----:B------:R-:W4:Y:S04]  /*12e40*/  LDL.LU R11, [R1+0x84] ;  /* 0x00008400010b7983 */ /* 0x000f280000300800 */
[----:B------:R-:W2:Y:S01]  /*12e50*/  LDL.LU R3, [R1+0x98] ;  /* 0x0000980001037983 */ /* 0x000ea20000300800 */
[----:B------:R-:W0:Y:S02]  /*12e60*/  S2R R19, SR_TID.X ;  /* 0x0000000000137919 */ /* 0x000e240000002100 */
[----:B0-----:R-:W-:-:S04]  /*12e70*/  LOP3.LUT R19, R19, 0x1ff, RZ, 0xc0, !PT ;  /* 0x000001ff13137812 */ /* 0x001fc800078ec0ff */
[----:B------:R-:W-:-:S05]  /*12e80*/  LOP3.LUT R4, R19, 0x50, RZ, 0x3c, !PT ;  /* 0x0000005013047812 */ /* 0x000fca00078e3cff */
[----:B------:R-:W-:Y:S04]  /*12e90*/  STS.U8 [R4+UR7+0x43a00], R10 ;  /* 0x043a000a04007988 */ /* 0x000fe80008000007 */
[----:B-----5:R-:W-:Y:S04]  /*12ea0*/  STS.U8 [R4+UR7+0x44a00], R9 ;  /* 0x044a000904007988 */ /* 0x020fe80008000007 */
[----:B------:R-:W-:Y:S04]  /*12eb0*/  STS.U8 [R4+UR7+0x45a00], R0 ;  /* 0x045a000004007988 */ /* 0x000fe80008000007 */
[----:B------:R-:W-:Y:S04]  /*12ec0*/  STS.U8 [R4+UR7+0x46a00], R23 ;  /* 0x046a001704007988 */ /* 0x000fe80008000007 */
[----:B------:R-:W-:Y:S04]  /*12ed0*/  STS.U8 [R4+UR7+0x47a00], R27 ;  /* 0x047a001b04007988 */ /* 0x000fe80008000007 */
[----:B---3--:R-:W-:Y:S04]  /*12ee0*/  STS.U8 [R4+UR7+0x42a00], R20 ;  /* 0x042a001404007988 */ /* 0x008fe80008000007 */
[----:B--2---:R0:W-:Y:S04]  /*12ef0*/  STS.U8 [R4+UR7+0x40a00], R3 ;  /* 0x040a000304007988 */ /* 0x0041e80008000007 */
[----:B----4-:R-:W-:Y:S01]  /*12f00*/  STS.U8 [R4+UR7+0x41a00], R11 ;  /* 0x041a000b04007988 */ /* 0x010fe20008000007 */
[----:B0-----:R-:W-:-:S05]  /*12f10*/  LOP3.LUT R3, R19, 0x60, RZ, 0x3c, !PT ;  /* 0x0000006013037812 */ /* 0x001fca00078e3cff */
[----:B------:R0:W-:Y:S04]  /*12f20*/  STS.U8 [R3+UR7+0x43c00], R5 ;  /* 0x043c000503007988 */ /* 0x0001e80008000007 */
[----:B------:R-:W-:Y:S01]  /*12f30*/  STS.U8 [R3+UR7+0x40c00], R22 ;  /* 0x040c001603007988 */ /* 0x000fe20008000007 */
[----:B0-----:R-:W-:-:S03]  /*12f40*/  LOP3.LUT R5, R19, 0x70, RZ, 0x3c, !PT ;  /* 0x0000007013057812 */ /* 0x001fc600078e3cff */
[----:B------:R-:W-:Y:S04]  /*12f50*/  STS.U8 [R3+UR7+0x41c00], R8 ;  /* 0x041c000803007988 */ /* 0x000fe80008000007 */
        /* <DEDUP_REMOVED lines=12> */
[----:B------:R-:W-:Y:S01]  /*13020*/  STS.U8 [R5+UR7+0x47e00], R15 ;  /* 0x047e000f05007988 */ /* 0x000fe20008000007 */
[----:B------:R-:W-:Y:S06]  /*13030*/  BAR.SYNC.DEFER_BLOCKING 0x0 ;  /* 0x0000000000007b1d */ /* 0x000fec0000010000 */
[----:B------:R-:W0:Y:S04]  /*13040*/  LDSM.16.M88.4 R8, [R18+UR7+0x40000] ;  /* 0x040000071208783b */ /* 0x000e280008000200 */
[----:B------:R-:W1:Y:S04]  /*13050*/  LDSM.16.MT88.4 R12, [R6+UR7+0x2080] ;  /* 0x00208007060c783b */ /* 0x000e680008004200 */
[----:B------:R-:W2:Y:S04]  /*13060*/  LDSM.16.MT88.4 R16, [R6+UR7] ;  /* 0x000000070610783b */ /* 0x000ea80008004200 */
[----:B------:R-:W-:Y:S04]  /*13070*/  LDSM.16.MT88.4 R24, [R6+UR7+0x100] ;  /* 0x000100070618783b */ /* 0x000fe80008004200 */
[----:B------:R-:W-:Y:S01]  /*13080*/  LDSM.16.MT88.4 R20, [R6+UR7+0x80] ;  /* 0x000080070614783b */ /* 0x000fe20008004200 */
[----:B0-----:R-:W-:-:S03]  /*13090*/  IMAD.MOV.U32 R4, RZ, RZ, R8 ;  /* 0x000000ffff047224 */ /* 0x001fc600078e0008 */
[----:B------:R-:W-:Y:S01]  /*130a0*/  STL.64 [R1+0x2d8], R10 ;  /* 0x0002d80a01007387 */ /* 0x000fe20000100a00 */
[----:B------:R-:W-:-:S03]  /*130b0*/  MOV R5, R9 ;  /* 0x0000000900057202 */ /* 0x000fc60000000f00 */
[----:B------:R-:W0:Y:S01]  /*130c0*/  LDSM.16.MT88.4 R8, [R6+UR7+0x2000] ;  /* 0x002000070608783b */ /* 0x000e220008004200 */
[----:B-1----:R-:W-:Y:S01]  /*130d0*/  IMAD.MOV.U32 R29, RZ, RZ, R13 ;  /* 0x000000ffff1d7224 */ /* 0x002fe200078e000d */
[----:B------:R-:W-:Y:S01]  /*130e0*/  F2FP.F16.E4M3.UNPACK_B R2, R4 ;  /* 0x00000004ff02723e */ /* 0x000fe200020006ff */
[----:B------:R-:W-:Y:S01]  /*130f0*/  IMAD.MOV.U32 R28, RZ, RZ, R12 ;  /* 0x000000ffff1c7224 */ /* 0x000fe200078e000c */
[----:B------:R1:W-:Y:S01]  /*13100*/  STL [R1+0x1c], R15 ;  /* 0x00001c0f01007387 */ /* 0x0003e20000100800 */
[----:B------:R-:W-:Y:S01]  /*13110*/  IMAD.MOV.U32 R7, RZ, RZ, R14 ;  /* 0x000000ffff077224 */ /* 0x000fe200078e000e */
[-C--:B------:R-:W-:Y:S01]  /*13120*/  F2FP.F16.E4M3.UNPACK_B R3, R5.reuse ;  /* 0x00000005ff03723e */ /* 0x080fe200020006ff */
[----:B--2---:R-:W-:Y:S01]  /*13130*/  IMAD.MOV.U32 R13, RZ, RZ, R18 ;  /* 0x000000ffff0d7224 */ /* 0x004fe200078e0012 */
[----:B------:R-:W-:Y:S01]  /*13140*/  MOV R12, R16 ;  /* 0x00000010000c7202 */ /* 0x000fe20000000f00 */
[----:B------:R-:W-:Y:S01]  /*13150*/  IMAD.MOV.U32 R16, RZ, RZ, R17 ;  /* 0x000000ffff107224 */ /* 0x000fe200078e0011 */
[----:B------:R-:W-:Y:S01]  /*13160*/  F2FP.F16.E4M3.UNPACK_B R4, R4.H1 ;  /* 0x00000004ff04723e */ /* 0x000fe200030006ff */
[----:B------:R-:W-:Y:S01]  /*13170*/  IMAD.MOV.U32 R17, RZ, RZ, R19 ;  /* 0x000000ffff117224 */ /* 0x000fe200078e0013 */
[----:B------:R-:W-:Y:S01]  /*13180*/  F2FP.F16.E4M3.UNPACK_B R5, R5.H1 ;  /* 0x00000005ff05723e */ /* 0x000fe200030006ff */
[----:B0-----:R-:W-:-:S02]  /*13190*/  IMAD.MOV.U32 R14, RZ, RZ, R8 ;  /* 0x000000ffff0e7224 */ /* 0x001fc400078e0008 */
[----:B-1----:R-:W-:-:S07]  /*131a0*/  IMAD.MOV.U32 R15, RZ, RZ, R10 ;  /* 0x000000ffff0f7224 */ /* 0x002fce00078e000a */
[----:B------:R-:W-:Y:S01]  /*131b0*/  HMMA.16816.F32 R12, R12, R2, RZ ;  /* 0x000000020c0c723c */ /* 0x000fe200000018ff */
[----:B------:R-:W-:Y:S01]  /*131c0*/  MOV R18, R9 ;  /* 0x0000000900127202 */ /* 0x000fe20000000f00 */
[----:B------:R-:W-:Y:S01]  /*131d0*/  IMAD.MOV.U32 R19, RZ, RZ, R11 ;  /* 0x000000ffff137224 */ /* 0x000fe200078e000b */
[----:B------:R-:W-:-:S15]  /*131e0*/  MOV R8, R24 ;  /* 0x0000001800087202 */ /* 0x000fde0000000f00 */
[----:B------:R-:W-:Y:S02]  /*131f0*/  NOP ;  /* 0x0000000000007918 */ /* 0x000fe40000000000 */
[----:B------:R-:W-:Y:S01]  /*13200*/  HMMA.16816.F32 R16, R16, R4, R12 ;  /* 0x000000041010723c */ /* 0x000fe2000000180c */
[----:B------:R-:W-:Y:S04]  /*13210*/  STL [R1+0x4], R25 ;  /* 0x0000041901007387 */ /* 0x000fe80000100800 */
[----:B------:R-:W-:-:S14]  /*13220*/  STL [R1+0xc], R27 ;  /* 0x00000c1b01007387 */ /* 0x000fdc0000100800 */
[----:B------:R-:W-:Y:S04]  /*13230*/  STL.64 [R1+0x1f0], R16 ;  /* 0x0001f01001007387 */ /* 0x000fe80000100a00 */
[----:B------:R0:W-:Y:S02]  /*13240*/  STL.64 [R1+0x1f8], R18 ;  /* 0x0001f81201007387 */ /* 0x0001e40000100a00 */
[----:B0-----:R-:W-:Y:S02]  /*13250*/  IMAD.MOV.U32 R19, RZ, RZ, R8 ;  /* 0x000000ffff137224 */ /* 0x001fe400078e0008 */
[----:B------:R-:W0:Y:S01]  /*13260*/  LDSM.16.MT88.4 R8, [R6+UR7+0x180] ;  /* 0x000180070608783b */ /* 0x000e220008004200 */
[----:B------:R-:W-:Y:S02]  /*13270*/  IMAD.MOV.U32 R15, RZ, RZ, R29 ;  /* 0x000000ffff0f7224 */ /* 0x000fe400078e001d */
[----:B------:R-:W-:-:S02]  /*13280*/  IMAD.MOV.U32 R13, RZ, RZ, R22 ;  /* 0x000000ffff0d7224 */ /* 0x000fc400078e0016 */
[----:B------:R-:W-:Y:S01]  /*13290*/  IMAD.MOV.U32 R22, RZ, RZ, R15 ;  /* 0x000000ffff167224 */ /* 0x000fe200078e000f */
[----:B------:R-:W-:Y:S01]  /*132a0*/  MOV R12, R20 ;  /* 0x00000014000c7202 */ /* 0x000fe20000000f00 */
[----:B0-----:R-:W-:Y:S04]  /*132b0*/  STL [R1+0x1e18], R9 ;  /* 0x001e180901007387 */ /* 0x001fe80000100800 */
[----:B------:R-:W-:Y:S04]  /*132c0*/  STL [R1+0x1e14], R11 ;  /* 0x001e140b01007387 */ /* 0x000fe80000100800 */
[----:B------:R-:W-:Y:S04]  /*132d0*/  STL.64 [R1+0x1e20], R22 ;  /* 0x001e201601007387 */ /* 0x000fe80000100a00 */
[----:B------:R-:W-:Y:S04]  /*132e0*/  STL [R1+0x1e1c], R21 ;  /* 0x001e1c1501007387 */ /* 0x000fe80000100800 */
[----:B------:R-:W0:Y:S01]  /*132f0*/  LDSM.16.MT88.4 R20, [R6+UR7+0x2180] ;  /* 0x002180070614783b */ /* 0x000e220008004200 */
[----:B------:R-:W-:Y:S01]  /*13300*/  LOP3.LUT R29, R6, 0x20, RZ, 0x3c, !PT ;  /* 0x00000020061d7812 */ /* 0x000fe200078e3cff */
[----:B------:R-:W-:Y:S01]  /*13310*/  IMAD.MOV.U32 R14, RZ, RZ, R28 ;  /* 0x000000ffff0e7224 */ /* 0x000fe200078e001c */
[----:B------:R-:W-:Y:S01]  /*13320*/  MOV R15, R7 ;  /* 0x00000007000f7202 */ /* 0x000fe20000000f00 */
[----:B0-----:R-:W-:Y:S01]  /*13330*/  STL [R1+0x64], R21 ;  /* 0x0000641501007387 */ /* 0x001fe20000100800 */
[----:B------:R-:W-:-:S02]  /*13340*/  IMAD.MOV.U32 R28, RZ, RZ, R20 ;  /* 0x000000ffff1c7224 */ /* 0x000fc400078e0014 */
[----:B------:R-:W-:Y:S01]  /*13350*/  IMAD.MOV.U32 R7, RZ, RZ, R22 ;  /* 0x000000ffff077224 */ /* 0x000fe200078e0016 */
[----:B------:R-:W-:Y:S04]  /*13360*/  STL [R1+0x6c], R23 ;  /* 0x00006c1701007387 */ /* 0x000fe80000100800 */
[----:B------:R-:W0:Y:S01]  /*13370*/  LDSM.16.MT88.4 R20, [R29+UR7] ;  /* 0x000000071d14783b */ /* 0x000e220008004200 */
[----:B------:R-:W-:-:S03]  /*13380*/  IMAD.MOV.U32 R0, RZ, RZ, R26 ;  /* 0x000000ffff007224 */ /* 0x000fc600078e001a */
[----:B------:R-:W-:Y:S04]  /*13390*/  STL [R1+0x1e10], R6 ;  /* 0x001e100601007387 */ /* 0x000fe80000100800 */
[----:B------:R-:W1:Y:S04]  /*133a0*/  LDSM.16.MT88.4 R24, [R6+UR7+0x2100] ;  /* 0x002100070618783b */ /* 0x000e680008004200 */
[----:B0-----:R-:W-:Y:S01]  /*133b0*/  STL [R1+0x54], R21 ;  /* 0x0000541501007387 */ /* 0x001fe20000100800 */
[----:B------:R-:W-:Y:S01]  /*133c0*/  IMAD.MOV.U32 R9, RZ, RZ, R20 ;  /* 0x000000ffff097224 */ /* 0x000fe200078e0014 */
[----:B------:R-:W-:-:S02]  /*133d0*/  MOV R11, R22 ;  /* 0x00000016000b7202 */ /* 0x000fc40000000f00 */
[----:B------:R-:W-:Y:S04]  /*133e0*/  STL [R1+0x5c], R23 ;  /* 0x00005c1701007387 */ /* 0x000fe80000100800 */
[----:B------:R-:W0:Y:S01]  /*133f0*/  LDSM.16.MT88.4 R20, [R29+UR7+0x2000] ;  /* 0x002000071d14783b */ /* 0x000e220008004200 */
[----:B------:R-:W-:Y:S01]  /*13400*/  IMAD.MOV.U32 R16, RZ, RZ, R19 ;  /* 0x000000ffff107224 */ /* 0x000fe200078e0013 */
[----:B-1----:R-:W-:Y:S01]  /*13410*/  MOV R19, R26 ;  /* 0x0000001a00137202 */ /* 0x002fe20000000f00 */
[----:B------:R-:W-:Y:S02]  /*13420*/  IMAD.MOV.U32 R17, RZ, RZ, R0 ;  /* 0x000000ffff117224 */ /* 0x000fe400078e0000 */
[----:B------:R-:W-:Y:S02]  /*13430*/  IMAD.MOV.U32 R18, RZ, RZ, R24 ;  /* 0x000000ffff127224 */ /* 0x000fe400078e0018 */
[----:B0-----:R-:W-:Y:S01]  /*13440*/  IMAD.MOV.U32 R26, RZ, RZ, R22 ;  /* 0x000000ffff1a7224 */ /* 0x001fe200078e0016 */
[----:B------:R-:W-:Y:S01]  /*13450*/  MOV R0, R23 ;  /* 0x0000001700007202 */ /* 0x000fe20000000f00 */
[----:B------:R-:W-:Y:S01]  /*13460*/  IMAD.MOV.U32 R24, RZ, RZ, R21 ;  /* 0x000000ffff187224 */ /* 0x000fe200078e0015 */
[----:B------:R-:W2:Y:S04]  /*13470*/  LDL.LU.64 R22, [R1+0x1e20] ;  /* 0x001e200001167983 */ /* 0x000ea80000300a00 */
[----:B------:R-:W3:Y:S01]  /*13480*/  LDL.LU R21, [R1+0x1e1c] ;  /* 0x001e1c0001157983 */ /* 0x000ee20000300800 */
[----:B------:R-:W-:Y:S01]  /*13490*/  IMAD.MOV.U32 R6, RZ, RZ, R20 ;  /* 0x000000ffff067224 */ /* 0x000fe200078e0014 */
[----:B------:R-:W-:Y:S01]  /*134a0*/  HMMA.16816.F32 R12, R12, R2, RZ ;  /* 0x000000020c0c723c */ /* 0x000fe200000018ff */
[----:B---3--:R-:W-:-:S02]  /*134b0*/  IMAD.MOV.U32 R20, RZ, RZ, R21 ;  /* 0x000000ffff147224 */ /* 0x008fc400078e0015 */
[----:B--2---:R-:W-:Y:S02]  /*134c0*/  IMAD.MOV.U32 R21, RZ, RZ, R23 ;  /* 0x000000ffff157224 */ /* 0x004fe400078e0017 */
[----:B------:R-:W2:-:S15]  /*134d0*/  LDL.LU R23, [R1+0x1c] ;  /* 0x00001c0001177983 */ /* 0x000e9e0000300800 */
[----:B--2---:R-:W-:Y:S01]  /*134e0*/  HMMA.16816.F32 R20, R20, R4, R12 ;  /* 0x000000041414723c */ /* 0x004fe2000000180c */
[----:B------:R-:W2:-:S15]  /*134f0*/  LDL.LU R12, [R1+0x4] ;  /* 0x00000400010c7983 */ /* 0x000e9e0000300800 */
[----:B------:R-:W-:-:S03]  /*13500*/  NOP ;  /* 0x0000000000007918 */ /* 0x000fc60000000000 */
[----:B------:R-:W-:Y:S04]  /*13510*/  STL.64 [R1+0x1d0], R20 ;  /* 0x0001d01401007387 */ /* 0x000fe80000100a00 */
[----:B------:R-:W-:Y:S04]  /*13520*/  STL.64 [R1+0x1d8], R22 ;  /* 0x0001d81601007387 */ /* 0x000fe80000100a00 */
[----:B------:R-:W2:Y:S01]  /*13530*/  LDL.LU R13, [R1+0xc] ;  /* 0x00000c00010d7983 */ /* 0x000ea20000300800 */
[----:B------:R-:W-:Y:S01]  /*13540*/  HMMA.16816.F32 R16, R16, R2, RZ ;  /* 0x000000021010723c */ /* 0x000fe200000018ff */
[----:B------:R-:W-:Y:S01]  /*13550*/  IMAD.MOV.U32 R14, RZ, RZ, R25 ;  /* 0x000000ffff0e7224 */ /* 0x000fe200078e0019 */
[----:B------:R-:W-:Y:S01]  /*13560*/  MOV R15, R27 ;  /* 0x0000001b000f7202 */ /* 0x000fe20000000f00 */
[----:B------:R-:W-:Y:S04]  /*13570*/  STL [R1+0x1e0c], R24 ;  /* 0x001e0c1801007387 */ /* 0x000fe80000100800 */
[----:B------:R-:W-:-:S13]  /*13580*/  LDSM.16.MT88.4 R20, [R29+UR7+0x80] ;  /* 0x000080071d14783b */ /* 0x000fda0008004200 */
[----:B--2---:R-:W-:-:S15]  /*13590*/  HMMA.16816.F32 R16, R12, R4, R16 ;  /* 0x000000040c10723c */ /* 0x004fde0000001810 */
[----:B------:R-:W-:-:S04]  /*135a0*/  NOP ;  /* 0x0000000000007918 */ /* 0x000fc80000000000 */
[----:B------:R-:W-:Y:S04]  /*135b0*/  STL.64 [R1+0x1b0], R16 ;  /* 0x0001b01001007387 */ /* 0x000fe80000100a00 */
[----:B------:R-:W-:Y:S04]  /*135c0*/  STL.64 [R1+0x1b8], R18 ;  /* 0x0001b81201007387 */ /* 0x000fe80000100a00 */
[----:B------:R-:W0:Y:S01]  /*135d0*/  LDSM.16.MT88.4 R16, [R29+UR7+0x2080] ;  /* 0x002080071d10783b */ /* 0x000e220008004200 */
[----:B------:R-:W-:Y:S02]  /*135e0*/  IMAD.MOV.U32 R14, RZ, RZ, R28 ;  /* 0x000000ffff0e7224 */ /* 0x000fe400078e001c */
[----:B0-----:R-:W-:Y:S01]  /*135f0*/  IMAD.MOV.U32 R28, RZ, RZ, R16 ;  /* 0x000000ffff1c7224 */ /* 0x001fe200078e0010 */
[----:B------:R0:W-:Y:S01]  /*13600*/  STL [R1+0x34], R17 ;  /* 0x0000341101007387 */ /* 0x0001e20000100800 */
[----:B------:R-:W-:-:S03]  /*13610*/  IMAD.MOV.U32 R16, RZ, RZ, R9 ;  /* 0x000000ffff107224 */ /* 0x000fc600078e0009 */
[----:B------:R1:W-:Y:S04]  /*13620*/  STL [R1+0x3c], R19 ;  /* 0x00003c1301007387 */ /* 0x0003e80000100800 */
[----:B------:R-:W2:Y:S01]  /*13630*/  LDL.LU R9, [R1+0x1e18] ;  /* 0x001e180001097983 */ /* 0x000ea20000300800 */
[----:B0-----:R-:W-:-:S03]  /*13640*/  MOV R17, R11 ;  /* 0x0000000b00117202 */ /* 0x001fc60000000f00 */
[----:B------:R-:W3:Y:S01]  /*13650*/  LDL.LU R11, [R1+0x1e14] ;  /* 0x001e1400010b7983 */ /* 0x000ee20000300800 */
[----:B-1----:R-:W-:-:S03]  /*13660*/  IMAD.MOV.U32 R19, RZ, RZ, R26 ;  /* 0x000000ffff137224 */ /* 0x002fc600078e001a */
[----:B------:R-:W0:Y:S01]  /*13670*/  LDSM.16.MT88.4 R24, [R29+UR7+0x100] ;  /* 0x000100071d18783b */ /* 0x000e220008004200 */
[----:B------:R-:W-:Y:S01]  /*13680*/  MOV R15, R7 ;  /* 0x00000007000f7202 */ /* 0x000fe20000000f00 */
[----:B------:R-:W-:Y:S02]  /*13690*/  IMAD.MOV.U32 R7, RZ, RZ, R18 ;  /* 0x000000ffff077224 */ /* 0x000fe400078e0012 */
[----:B------:R-:W-:Y:S02]  /*136a0*/  IMAD.MOV.U32 R18, RZ, RZ, R6 ;  /* 0x000000ffff127224 */ /* 0x000fe400078e0006 */
[----:B------:R-:W4:Y:S04]  /*136b0*/  LDL.LU R6, [R1+0x1e10] ;  /* 0x001e100001067983 */ /* 0x000f280000300800 */
[----:B0-----:R-:W-:Y:S04]  /*136c0*/  STL.64 [R1+0x10], R24 ;  /* 0x0000101801007387 */ /* 0x001fe80000100a00 */
[----:B------:R-:W-:Y:S04]  /*136d0*/  STL.64 [R1+0x18], R26 ;  /* 0x0000181a01007387 */ /* 0x000fe80000100a00 */
[----:B------:R-:W0:Y:S01]  /*136e0*/  LDSM.16.MT88.4 R24, [R29+UR7+0x2100] ;  /* 0x002100071d18783b */ /* 0x000e220008004200 */
[----:B------:R-:W-:-:S02]  /*136f0*/  IMAD.MOV.U32 R12, RZ, RZ, R8 ;  /* 0x000000ffff0c7224 */ /* 0x000fc400078e0008 */
[----:B------:R-:W-:Y:S01]  /*13700*/  IMAD.MOV.U32 R13, RZ, RZ, R10 ;  /* 0x000000ffff0d7224 */ /* 0x000fe200078e000a */
[----:B0-----:R0:W-:Y:S04]  /*13710*/  STL.64 [R1+0x40], R24 ;  /* 0x0000401801007387 */ /* 0x0011e80000100a00 */
[----:B------:R-:W-:Y:S04]  /*13720*/  STL.64 [R1+0x48], R26 ;  /* 0x0000481a01007387 */ /* 0x000fe80000100a00 */
[----:B0-----:R-:W5:Y:S04]  /*13730*/  LDL.LU R24, [R1+0x1e0c] ;  /* 0x001e0c0001187983 */ /* 0x001f680000300800 */
[----:B------:R-:W4:Y:S01]  /*13740*/  LDL.LU R10, [R1+0x64] ;  /* 0x00006400010a7983 */ /* 0x000f220000300800 */
[----:B--2---:R-:W-:Y:S01]  /*13750*/  IMAD.MOV.U32 R8, RZ, RZ, R9 ;  /* 0x000000ffff087224 */ /* 0x004fe200078e0009 */
[----:B---3--:R-:W-:-:S02]  /*13760*/  MOV R9, R11 ;  /* 0x0000000b00097202 */ /* 0x008fc40000000f00 */
[----:B------:R-:W4:Y:S01]  /*13770*/  LDL.LU R11, [R1+0x6c] ;  /* 0x00006c00010b7983 */ /* 0x000f220000300800 */
[----:B------:R-:W-:-:S15]  /*13780*/  HMMA.16816.F32 R12, R12, R2, RZ ;  /* 0x000000020c0c723c */ /* 0x000fde00000018ff */
[----:B------:R-:W-:-:S05]  /*13790*/  NOP ;  /* 0x0000000000007918 */ /* 0x000fca0000000000 */
[----:B----4-:R-:W-:Y:S01]  /*137a0*/  HMMA.16816.F32 R12, R8, R4, R12 ;  /* 0x00000004080c723c */ /* 0x010fe2000000180c */
[----:B------:R-:W2:-:S15]  /*137b0*/  LDL.LU R8, [R1+0x54] ;  /* 0x0000540001087983 */ /* 0x000e9e0000300800 */
[----:B------:R-:W-:-:S03]  /*137c0*/  NOP ;  /* 0x0000000000007918 */ /* 0x000fc60000000000 */
[----:B------:R-:W-:Y:S04]  /*137d0*/  STL.64 [R1+0x190], R12 ;  /* 0x0001900c01007387 */ /* 0x000fe80000100a00 */
[----:B------:R-:W-:Y:S04]  /*137e0*/  STL.64 [R1+0x198], R14 ;  /* 0x0001980e01007387 */ /* 0x000fe80000100a00 */
[----:B------:R-:W2:Y:S01]  /*137f0*/  LDL.LU R9, [R1+0x5c] ;  /* 0x00005c0001097983 */ /* 0x000ea20000300800 */
[----:B------:R-:W-:Y:S01]  /*13800*/  HMMA.16816.F32 R16, R16, R2, RZ ;  /* 0x000000021010723c */ /* 0x000fe200000018ff */
[----:B-----5:R-:W-:-:S02]  /*13810*/  IMAD.MOV.U32 R10, RZ, RZ, R24 ;  /* 0x000000ffff0a7224 */ /* 0x020fc400078e0018 */
[----:B------:R-:W0:Y:S04]  /*13820*/  LDSM.16.MT88.4 R24, [R29+UR7+0x180] ;  /* 0x000180071d18783b */ /* 0x000e280008004200 */
[----:B------:R-:W1:Y:S01]  /*13830*/  LDSM.16.MT88.4 R12, [R29+UR7+0x2180] ;  /* 0x002180071d0c783b */ /* 0x000e620008004200 */
[----:B------:R-:W-:Y:S01]  /*13840*/  IMAD.MOV.U32 R11, RZ, RZ, R0 ;  /* 0x000000ffff0b7224 */ /* 0x000fe200078e0000 */
[----:B------:R-:W-:-:S11]  /*13850*/  LOP3.LUT R0, R6, 0x40, RZ, 0x3c, !PT ;  /* 0x0000004006007812 */ /* 0x000fd600078e3cff */
[----:B--2---:R-:W-:Y:S01]  /*13860*/  HMMA.16816.F32 R8, R8, R4, R16 ;  /* 0x000000040808723c */ /* 0x004fe20000001810 */
[----:B------:R-:W-:-:S15]  /*13870*/  LDSM.16.MT88.4 R16, [R0+UR7+0x2000] ;  /* 0x002000070010783b */ /* 0x000fde0008004200 */
[----:B------:R-:W-:-:S03]  /*13880*/  NOP ;  /* 0x0000000000007918 */ /* 0x000fc60000000000 */
[----:B------:R-:W-:Y:S04]  /*13890*/  STL.64 [R1+0x1c0], R8 ;  /* 0x0001c00801007387 */ /* 0x000fe80000100a00 */
[----:B------:R2:W-:Y:S04]  /*138a0*/  STL.64 [R1+0x1c8], R10 ;  /* 0x0001c80a01007387 */ /* 0x0005e80000100a00 */
[----:B0-----:R-:W-:Y:S04]  /*138b0*/  STL [R1+0x1e08], R27 ;  /* 0x001e081b01007387 */ /* 0x001fe80000100800 */
[----:B-1----:R-:W-:Y:S01]  /*138c0*/  STL.64 [R1+0x20], R12 ;  /* 0x0000200c01007387 */ /* 0x002fe20000100a00 */
[----:B--2---:R-:W-:-:S03]  /*138d0*/  IMAD.MOV.U32 R11, RZ, RZ, R7 ;  /* 0x000000ffff0b7224 */ /* 0x004fc600078e0007 */
[----:B------:R-:W-:Y:S01]  /*138e0*/  STL [R1+0x2c], R15 ;  /* 0x00002c0f01007387 */ /* 0x000fe20000100800 */
[----:B------:R-:W-:-:S03]  /*138f0*/  IMAD.MOV.U32 R7, RZ, RZ, R14 ;  /* 0x000000ffff077224 */ /* 0x000fc600078e000e */
[----:B------:R-:W0:Y:S01]  /*13900*/  LDSM.16.MT88.4 R12, [R0+UR7] ;  /* 0x00000007000c783b */ /* 0x000e220008004200 */
[----:B------:R-:W-:-:S03]  /*13910*/  IMAD.MOV.U32 R10, RZ, RZ, R28 ;  /* 0x000000ffff0a7224 */ /* 0x000fc600078e001c */
[----:B------:R-:W-:Y:S01]  /*13920*/  STL [R1+0x1d80], R29 ;  /* 0x001d801d01007387 */ /* 0x000fe20000100800 */
[----:B------:R-:W-:Y:S01]  /*13930*/  IMAD.MOV.U32 R8, RZ, RZ, R20 ;  /* 0x000000ffff087224 */ /* 0x000fe200078e0014 */
[----:B------:R-:W-:Y:S01]  /*13940*/  MOV R9, R22 ;  /* 0x0000001600097202 */ /* 0x000fe20000000f00 */
[----:B------:R-:W-:Y:S02]  /*13950*/  IMAD.MOV.U32 R20, RZ, RZ, R21 ;  /* 0x000000ffff147224 */ /* 0x000fe400078e0015 */
[----:B------:R-:W-:Y:S01]  /*13960*/  IMAD.MOV.U32 R21, RZ, RZ, R23 ;  /* 0x000000ffff157224 */ /* 0x000fe200078e0017 */
[----:B0-----:R0:W-:Y:S01]  /*13970*/  STL [R1+0x4], R13 ;  /* 0x0000040d01007387 */ /* 0x0011e20000100800 */
[----:B------:R-:W-:Y:S01]  /*13980*/  MOV R27, R12 ;  /* 0x0000000c001b7202 */ /* 0x000fe20000000f00 */
[----:B------:R-:W-:Y:S02]  /*13990*/  IMAD.MOV.U32 R28, RZ, RZ, R14 ;  /* 0x000000ffff1c7224 */ /* 0x000fe400078e000e */
[----:B------:R1:W-:Y:S04]  /*139a0*/  STL [R1+0xc], R15 ;  /* 0x00000c0f01007387 */ /* 0x0003e80000100800 */
[----:B------:R-:W2:Y:S04]  /*139b0*/  LDL.LU R12, [R1+0x10] ;  /* 0x00001000010c7983 */ /* 0x000ea80000300800 */
[----:B0-----:R-:W2:Y:S04]  /*139c0*/  LDL.LU R13, [R1+0x18] ;  /* 0x00001800010d7983 */ /* 0x001ea80000300800 */
[----:B------:R-:W2:Y:S04]  /*139d0*/  LDL.LU R14, [R1+0x40] ;  /* 0x00004000010e7983 */ /* 0x000ea80000300800 */
[----:B-1----:R-:W2:Y:S04]  /*139e0*/  LDL.LU R15, [R1+0x48] ;  /* 0x00004800010f7983 */ /* 0x002ea80000300800 */
[----:B------:R-:W3:Y:S04]  /*139f0*/  LDL.LU R22, [R1+0x34] ;  /* 0x0000340001167983 */ /* 0x000ee80000300800 */
[----:B------:R-:W3:Y:S01]  /*13a00*/  LDL.LU R23, [R1+0x3c] ;  /* 0x00003c0001177983 */ /* 0x000ee20000300800 */
[----:B------:R-:W-:-:S15]  /*13a10*/  HMMA.16816.F32 R8, R8, R2, RZ ;  /* 0x000000020808723c */ /* 0x000fde00000018ff */
[----:B------:R-:W-:-:S05]  /*13a20*/  NOP ;  /* 0x0000000000007918 */ /* 0x000fca0000000000 */
[----:B---3--:R-:W-:Y:S01]  /*13a30*/  HMMA.16816.F32 R8, R20, R4, R8 ;  /* 0x000000041408723c */ /* 0x008fe20000001808 */
[----:B------:R-:W-:-:S15]  /*13a40*/  LDSM.16.MT88.4 R20, [R0+UR7+0x100] ;  /* 0x000100070014783b */ /* 0x000fde0008004200 */
[----:B------:R-:W-:-:S03]  /*13a50*/  NOP ;  /* 0x0000000000007918 */ /* 0x000fc60000000000 */
[----:B------:R-:W-:Y:S01]  /*13a60*/  MOV R29, R11 ;  /* 0x0000000b001d7202 */ /* 0x000fe20000000f00 */
[----:B------:R0:W-:Y:S04]  /*13a70*/  STL.64 [R1+0x180], R8 ;  /* 0x0001800801007387 */ /* 0x0001e80000100a00 */
[----:B------:R1:W-:Y:S04]  /*13a80*/  STL [R1+0x188], R10 ;  /* 0x0001880a01007387 */ /* 0x0003e80000100800 */
[----:B------:R-:W-:Y:S04]  /*13a90*/  STL [R1+0x1d98], R29 ;  /* 0x001d981d01007387 */ /* 0x000fe80000100800 */
[----:B0-----:R-:W3:Y:S04]  /*13aa0*/  LDL.LU R8, [R1+0x14] ;  /* 0x0000140001087983 */ /* 0x001ee80000300800 */
[----:B------:R-:W3:Y:S04]  /*13ab0*/  LDL.LU R9, [R1+0x1c] ;  /* 0x00001c0001097983 */ /* 0x000ee80000300800 */
[----:B-1----:R-:W3:Y:S04]  /*13ac0*/  LDL.LU R10, [R1+0x44] ;  /* 0x00004400010a7983 */ /* 0x002ee80000300800 */
[----:B------:R-:W3:Y:S01]  /*13ad0*/  LDL.LU R11, [R1+0x4c] ;  /* 0x00004c00010b7983 */ /* 0x000ee20000300800 */
[----:B--2---:R-:W-:-:S15]  /*13ae0*/  HMMA.16816.F32 R12, R12, R2, RZ ;  /* 0x000000020c0c723c */ /* 0x004fde00000018ff */
[----:B------:R-:W-:-:S05]  /*13af0*/  NOP ;  /* 0x0000000000007918 */ /* 0x000fca0000000000 */
[----:B---3--:R-:W-:-:S15]  /*13b00*/  HMMA.16816.F32 R12, R8, R4, R12 ;  /* 0x00000004080c723c */ /* 0x008fde000000180c */
[----:B------:R-:W-:-:S04]  /*13b10*/  NOP ;  /* 0x0000000000007918 */ /* 0x000fc80000000000 */
[----:B------:R-:W-:Y:S04]  /*13b20*/  STL.64 [R1+0x160], R12 ;  /* 0x0001600c01007387 */ /* 0x000fe80000100a00 */
[----:B------:R-:W-:Y:S04]  /*13b30*/  STL.64 [R1+0x168], R14 ;  /* 0x0001680e01007387 */ /* 0x000fe80000100a00 */
[----:B------:R-:W2:Y:S04]  /*13b40*/  LDL.LU R10, [R1+0x20] ;  /* 0x00002000010a7983 */ /* 0x000ea80000300800 */
[----:B------:R-:W0:Y:S01]  /*13b50*/  LDSM.16.MT88.4 R12, [R0+UR7+0x80] ;  /* 0x00008007000c783b */ /* 0x000e220008004200 */
[----:B------:R-:W-:-:S02]  /*13b60*/  IMAD.MOV.U32 R8, RZ, RZ, R24 ;  /* 0x000000ffff087224 */ /* 0x000fc400078e0018 */
[----:B------:R-:W-:Y:S01]  /*13b70*/  IMAD.MOV.U32 R11, RZ, RZ, R7 ;  /* 0x000000ffff0b7224 */ /* 0x000fe200078e0007 */
[----:B0-----:R-:W-:Y:S01]  /*13b80*/  MOV R29, R12 ;  /* 0x0000000c001d7202 */ /* 0x001fe20000000f00 */
[----:B------:R-:W-:Y:S01]  /*13b90*/  IMAD.MOV.U32 R7, RZ, RZ, R14 ;  /* 0x000000ffff077224 */ /* 0x000fe200078e000e */
[----:B------:R-:W-:Y:S01]  /*13ba0*/  STL [R1+0xbc], R15 ;  /* 0x0000bc0f01007387 */ /* 0x000fe20000100800 */
[----:B------:R-:W-:-:S03]  /*13bb0*/  IMAD.MOV.U32 R24, RZ, RZ, R13 ;  /* 0x000000ffff187224 */ /* 0x000fc600078e000d */
[----:B------:R-:W0:Y:S01]  /*13bc0*/  LDSM.16.MT88.4 R12, [R0+UR7+0x2080] ;  /* 0x00208007000c783b */ /* 0x000e220008004200 */
[----:B------:R-:W-:-:S03]  /*13bd0*/  IMAD.MOV.U32 R9, RZ, RZ, R26 ;  /* 0x000000ffff097224 */ /* 0x000fc600078e001a */
[----:B------:R-:W-:Y:S04]  /*13be0*/  STL [R1+0x1de4], R24 ;  /* 0x001de41801007387 */ /* 0x000fe80000100800 */
[----:B0-----:R-:W-:Y:S01]  /*13bf0*/  STL [R1+0xe0], R12 ;  /* 0x0000e00c01007387 */ /* 0x001fe20000100800 */
[----:B------:R-:W-:-:S03]  /*13c00*/  IMAD.MOV.U32 R26, RZ, RZ, R13 ;  /* 0x000000ffff1a7224 */ /* 0x000fc600078e000d */
[----:B------:R-:W-:Y:S04]  /*13c10*/  STL.64 [R1+0xe8], R14 ;  /* 0x0000e80e01007387 */ /* 0x000fe80000100a00 */
[----:B------:R-:W0:Y:S04]  /*13c20*/  LDSM.16.MT88.4 R12, [R0+UR7+0x2100] ;  /* 0x00210007000c783b */ /* 0x000e280008004200 */
[----:B------:R-:W-:Y:S04]  /*13c30*/  STL [R1+0x1de0], R26 ;  /* 0x001de01a01007387 */ /* 0x000fe80000100800 */
[----:B------:R-:W-:Y:S04]  /*13c40*/  STL.64 [R1+0xd0], R20 ;  /* 0x0000d01401007387 */ /* 0x000fe80000100a00 */
[----:B------:R-:W-:Y:S04]  /*13c50*/  STL.64 [R1+0xd8], R22 ;  /* 0x0000d81601007387 */ /* 0x000fe80000100a00 */
[----:B------:R-:W-:Y:S01]  /*13c60*/  LDSM.16.MT88.4 R20, [R0+UR7+0x180] ;  /* 0x000180070014783b */ /* 0x000fe20008004200 */
[----:B--2---:R-:W-:-:S15]  /*13c70*/  HMMA.16816.F32 R8, R8, R2, RZ ;  /* 0x000000020808723c */ /* 0x004fde00000018ff */
[----:B------:R-:W-:-:S04]  /*13c80*/  NOP ;  /* 0x0000000000007918 */ /* 0x000fc80000000000 */
[----:B------:R-:W-:Y:S04]  /*13c90*/  STL.64 [R1+0x1e00], R10 ;  /* 0x001e000a01007387 */ /* 0x000fe80000100a00 */
[----:B0-----:R0:W-:Y:S04]  /*13ca0*/  STL.64 [R1+0x100], R12 ;  /* 0x0001000c01007387 */ /* 0x0011e80000100a00 */
[----:B------:R-:W-:Y:S04]  /*13cb0*/  STL.64 [R1+0x108], R14 ;  /* 0x0001080e01007387 */ /* 0x000fe80000100a00 */
[----:B------:R-:W-:Y:S04]  /*13cc0*/  STL.64 [R1+0x1df8], R8 ;  /* 0x001df80801007387 */ /* 0x000fe80000100a00 */
[----:B------:R-:W1:Y:S01]  /*13cd0*/  LDSM.16.MT88.4 R8, [R0+UR7+0x2180] ;  /* 0x002180070008783b */ /* 0x000e620008004200 */
[----:B0-----:R-:W-:Y:S01]  /*13ce0*/  MOV R12, R27 ;  /* 0x0000001b000c7202 */ /* 0x001fe20000000f00 */
[----:B------:R-:W-:Y:S01]  /*13cf0*/  IMAD.MOV.U32 R13, RZ, RZ, R28 ;  /* 0x000000ffff0d7224 */ /* 0x000fe200078e001c */
[----:B------:R-:W-:Y:S01]  /*13d00*/  LOP3.LUT R28, R6, 0x60, RZ, 0x3c, !PT ;  /* 0x00000060061c7812 */ /* 0x000fe200078e3cff */
[----:B------:R-:W2:Y:S04]  /*13d10*/  LDL.LU R27, [R1+0x1e08] ;  /* 0x001e0800011b7983 */ /* 0x000ea80000300800 */
[----:B------:R-:W-:Y:S04]  /*13d20*/  STL [R1+0x1da8], R6 ;  /* 0x001da80601007387 */ /* 0x000fe80000100800 */
[----:B-1----:R-:W-:Y:S01]  /*13d30*/  STL.64 [R1+0xf0], R8 ;  /* 0x0000f00801007387 */ /* 0x002fe20000100a00 */
[----:B------:R-:W-:-:S03]  /*13d40*/  MOV R26, R10 ;  /* 0x0000000a001a7202 */ /* 0x000fc60000000f00 */
[----:B------:R-:W-:Y:S04]  /*13d50*/  STL.64 [R1+0xc0], R20 ;  /* 0x0000c01401007387 */ /* 0x000fe80000100a00 */
[----:B------:R0:W-:Y:S04]  /*13d60*/  STL.64 [R1+0xc8], R22 ;  /* 0x0000c81601007387 */ /* 0x0001e80000100a00 */
[----:B------:R-:W-:Y:S04]  /*13d70*/  STL [R1+0xfc], R11 ;  /* 0x0000fc0b01007387 */ /* 0x000fe80000100800 */
[----:B------:R-:W1:Y:S01]  /*13d80*/  LDSM.16.MT88.4 R8, [R28+UR7] ;  /* 0x000000071c08783b */ /* 0x000e620008004200 */
[----:B------:R-:W-:-:S03]  /*13d90*/  IMAD.MOV.U32 R14, RZ, RZ, R16 ;  /* 0x000000ffff0e7224 */ /* 0x000fc600078e0010 */
[----:B------:R-:W-:Y:S04]  /*13da0*/  STL [R1+0x1d58], R0 ;  /* 0x001d580001007387 */ /* 0x000fe80000100800 */
[----:B0-----:R-:W3:Y:S04]  /*13db0*/  LDL.LU R22, [R1+0x24] ;  /* 0x0000240001167983 */ /* 0x001ee80000300800 */
[----:B------:R-:W3:Y:S01]  /*13dc0*/  LDL.LU R23, [R1+0x2c] ;  /* 0x00002c0001177983 */ /* 0x000ee20000300800 */
[----:B-1----:R-:W-:Y:S01]  /*13dd0*/  IMAD.MOV.U32 R16, RZ, RZ, R8 ;  /* 0x000000ffff107224 */ /* 0x002fe200078e0008 */
[----:B------:R-:W-:-:S02]  /*13de0*/  MOV R24, R10 ;  /* 0x0000000a00187202 */ /* 0x000fc40000000f00 */
[----:B------:R-:W-:Y:S01]  /*13df0*/  STL [R1+0x9c], R11 ;  /* 0x00009c0b01007387 */ /* 0x000fe20000100800 */
[----:B------:R-:W-:-:S03]  /*13e00*/  IMAD.MOV.U32 R6, RZ, RZ, R9 ;  /* 0x000000ffff067224 */ /* 0x000fc600078e0009 */
[----:B------:R-:W0:Y:S01]  /*13e10*/  LDSM.16.MT88.4 R8, [R28+UR7+0x2000] ;  /* 0x002000071c08783b */ /* 0x000e220008004200 */
[----:B------:R-:W-:Y:S02]  /*13e20*/  IMAD.MOV.U32 R20, RZ, RZ, R25 ;  /* 0x000000ffff147224 */ /* 0x000fe400078e0019 */
[----:B------:R-:W-:Y:S01]  /*13e30*/  IMAD.MOV.U32 R25, RZ, RZ, R7 ;  /* 0x000000ffff197224 */ /* 0x000fe200078e0007 */
[----:B------:R-:W-:Y:S01]  /*13e40*/  STL [R1+0x1dc0], R6 ;  /* 0x001dc00601007387 */ /* 0x000fe20000100800 */
[----:B------:R-:W-:-:S03]  /*13e50*/  IMAD.MOV.U32 R15, RZ, RZ, R18 ;  /* 0x000000ffff0f7224 */ /* 0x000fc600078e0012 */
[----:B0-----:R-:W-:Y:S01]  /*13e60*/  STL [R1+0xa4], R9 ;  /* 0x0000a40901007387 */ /* 0x001fe20000100800 */
[----:B------:R-:W-:Y:S01]  /*13e70*/  IMAD.MOV.U32 R7, RZ, RZ, R11 ;  /* 0x000000ffff077224 */ /* 0x000fe200078e000b */
[----:B------:R-:W-:Y:S02]  /*13e80*/  MOV R18, R8 ;  /* 0x0000000800127202 */ /* 0x000fe40000000f00 */
[----:B------:R0:W-:Y:S04]  /*13e90*/  STL [R1+0xa8], R10 ;  /* 0x0000a80a01007387 */ /* 0x0001e80000100800 */
[----:B0-----:R-:W3:Y:S04]  /*13ea0*/  LDL.LU.64 R10, [R1+0x1e00] ;  /* 0x001e0000010a7983 */ /* 0x001ee80000300a00 */
[----:B------:R-:W3:Y:S04]  /*13eb0*/  LDL.LU.64 R8, [R1+0x1df8] ;  /* 0x001df80001087983 */ /* 0x000ee80000300a00 */
[----:B------:R-:W-:Y:S01]  /*13ec0*/  STL [R1+0x1dc4], R7 ;  /* 0x001dc40701007387 */ /* 0x000fe20000100800 */
[----:B--2---:R-:W-:-:S07]  /*13ed0*/  IMAD.MOV.U32 R21, RZ, RZ, R27 ;  /* 0x000000ffff157224 */ /* 0x004fce00078e001b */
[----:B---3--:R-:W-:Y:S01]  /*13ee0*/  HMMA.16816.F32 R20, R20, R4, R8 ;  /* 0x000000041414723c */ /* 0x008fe20000001808 */
[----:B------:R-:W2:-:S15]  /*13ef0*/  LDL.LU R8, [R1+0x4] ;  /* 0x0000040001087983 */ /* 0x000e9e0000300800 */
[----:B------:R-:W-:-:S03]  /*13f00*/  NOP ;  /* 0x0000000000007918 */ /* 0x000fc60000000000 */
[----:B------:R-:W-:Y:S04]  /*13f10*/  STL.64 [R1+0x170], R20 ;  /* 0x0001701401007387 */ /* 0x000fe80000100a00 */
[----:B------:R-:W-:Y:S04]  /*13f20*/  STL.64 [R1+0x178], R22 ;  /* 0x0001781601007387 */ /* 0x000fe80000100a00 */
[----:B------:R-:W2:Y:S04]  /*13f30*/  LDL.LU R9, [R1+0xc] ;  /* 0x00000c0001097983 */ /* 0x000ea80000300800 */
[----:B------:R-:W0:Y:S01]  /*13f40*/  LDSM.16.MT88.4 R20, [R28+UR7+0x80] ;  /* 0x000080071c14783b */ /* 0x000e220008004200 */
[----:B------:R-:W-:Y:S01]  /*13f50*/  HMMA.16816.F32 R12, R12, R2, RZ ;  /* 0x000000020c0c723c */ /* 0x000fe200000018ff */
[----:B------:R-:W-:-:S02]  /*13f60*/  IMAD.MOV.U32 R10, RZ, RZ, R17 ;  /* 0x000000ffff0a7224 */ /* 0x000fc400078e0011 */
[----:B------:R-:W-:Y:S01]  /*13f70*/  IMAD.MOV.U32 R11, RZ, RZ, R19 ;  /* 0x000000ffff0b7224 */ /* 0x000fe200078e0013 */
[----:B0-----:R-:W-:Y:S01]  /*13f80*/  STL.64 [R1+0x50], R20 ;  /* 0x0000501401007387 */ /* 0x001fe20000100a00 */
[----:B------:R-:W-:-:S03]  /*13f90*/  MOV R7, R22 ;  /* 0x0000001600077202 */ /* 0x000fc60000000f00 */
[----:B------:R-:W-:Y:S04]  /*13fa0*/  STL [R1+0x5c], R23 ;  /* 0x00005c1701007387 */ /* 0x000fe80000100800 */
[----:B------:R-:W0:Y:S01]  /*13fb0*/  LDSM.16.MT88.4 R20, [R28+UR7+0x2080] ;  /* 0x002080071c14783b */ /* 0x000e220008004200 */
[----:B------:R-:W-:Y:S02]  /*13fc0*/  IMAD.MOV.U32 R27, RZ, RZ, R29 ;  /* 0x000000ffff1b7224 */ /* 0x000fe400078e001d */
[----:B0-----:R-:W-:Y:S01]  /*13fd0*/  IMAD.MOV.U32 R29, RZ, RZ, R23 ;  /* 0x000000ffff1d7224 */ /* 0x001fe200078e0017 */
[----:B------:R-:W-:Y:S04]  /*13fe0*/  STL [R1+0x84], R21 ;  /* 0x0000841501007387 */ /* 0x000fe80000100800 */
[----:B------:R-:W-:Y:S04]  /*13ff0*/  STL [R1+0x88], R22 ;  /* 0x0000881601007387 */ /* 0x000fe80000100800 */
[----:B------:R-:W-:Y:S01]  /*14000*/  STL [R1+0x1dd8], R29 ;  /* 0x001dd81d01007387 */ /* 0x000fe20000100800 */
[----:B------:R-:W-:Y:S01]  /*14010*/  IMAD.MOV.U32 R6, RZ, RZ, R20 ;  /* 0x000000ffff067224 */ /* 0x000fe200078e0014 */
[----:B--2---:R-:W-:-:S15]  /*14020*/  HMMA.16816.F32 R8, R8, R4, R12 ;  /* 0x000000040808723c */ /* 0x004fde000000180c */
[----:B------:R-:W-:-:S04]  /*14030*/  NOP ;  /* 0x0000000000007918 */ /* 0x000fc80000000000 */
[----:B------:R-:W-:Y:S01]  /*14040*/  STL.64 [R1+0x150], R8 ;  /* 0x0001500801007387 */ /* 0x000fe20000100a00 */
[----:B------:R-:W-:-:S03]  /*14050*/  IMAD.MOV.U32 R0, RZ, RZ, R11 ;  /* 0x000000ffff007224 */ /* 0x000fc600078e000b */
[----:B------:R-:W-:Y:S04]  /*14060*/  STL [R1+0x158], R10 ;  /* 0x0001580a01007387 */ /* 0x000fe80000100800 */
[----:B------:R-:W0:Y:S04]  /*14070*/  LDSM.16.MT88.4 R8, [R28+UR7+0x100] ;  /* 0x000100071c08783b */ /* 0x000e280008004200 */
[----:B------:R-:W-:Y:S04]  /*14080*/  STL [R1+0x1de8], R4 ;  /* 0x001de80401007387 */ /* 0x000fe80000100800 */
[----:B------:R-:W-:Y:S04]  /*14090*/  STL [R1+0x1ddc], R5 ;  /* 0x001ddc0501007387 */ /* 0x000fe80000100800 */
[----:B------:R-:W-:Y:S04]  /*140a0*/  STL [R1+0x1d9c], R0 ;  /* 0x001d9c0001007387 */ /* 0x000fe80000100800 */
[----:B0-----:R-:W-:Y:S01]  /*140b0*/  STL [R1+0x44], R9 ;  /* 0x0000440901007387 */ /* 0x001fe20000100800 */
[----:B------:R-:W-:Y:S01]  /*140c0*/  MOV R20, R8 ;  /* 0x0000000800147202 */ /* 0x000fe20000000f00 */
[----:B------:R-:W-:-:S02]  /*140d0*/  IMAD.MOV.U32 R21, RZ, RZ, R10 ;  /* 0x000000ffff157224 */ /* 0x000fc400078e000a */
[----:B------:R-:W-:Y:S04]  /*140e0*/  STL [R1+0x4c], R11 ;  /* 0x00004c0b01007387 */ /* 0x000fe80000100800 */
[----:B------:R-:W0:Y:S04]  /*140f0*/  LDSM.16.MT88.4 R8, [R28+UR7+0x2100] ;  /* 0x002100071c08783b */ /* 0x000e280008004200 */
[----:B------:R-:W-:Y:S04]  /*14100*/  STL [R1+0x1df4], R21 ;  /* 0x001df41501007387 */ /* 0x000fe80000100800 */
[----:B------:R-:W-:Y:S04]  /*14110*/  STL [R1+0x1df0], R20 ;  /* 0x001df01401007387 */ /* 0x000fe80000100800 */
[----:B0-----:R-:W-:Y:S04]  /*14120*/  STL [R1+0x34], R9 ;  /* 0x0000340901007387 */ /* 0x001fe80000100800 */
[----:B------:R-:W-:Y:S04]  /*14130*/  STL [R1+0x3c], R11 ;  /* 0x00003c0b01007387 */ /* 0x000fe80000100800 */
[----:B------:R-:W2:Y:S04]  /*14140*/  LDL.LU R14, [R1+0xe0] ;  /* 0x0000e000010e7983 */ /* 0x000ea80000300800 */
[----:B------:R-:W2:Y:S01]  /*14150*/  LDL.LU R15, [R1+0xe8] ;  /* 0x0000e800010f7983 */ /* 0x000ea20000300800 */
[----:B------:R-:W-:-:S02]  /*14160*/  IMAD.MOV.U32 R22, RZ, RZ, R8 ;  /* 0x000000ffff167224 */ /* 0x000fc400078e0008 */
[----:B------:R-:W-:Y:S02]  /*14170*/  IMAD.MOV.U32 R23, RZ, RZ, R10 ;  /* 0x000000ffff177224 */ /* 0x000fe400078e000a */
[----:B------:R-:W0:Y:S04]  /*14180*/  LDSM.16.MT88.4 R8, [R28+UR7+0x180] ;  /* 0x000180071c08783b */ /* 0x000e280008004200 */
[----:B0-----:R-:W-:Y:S01]  /*14190*/  STL [R1+0x74], R9 ;  /* 0x0000740901007387 */ /* 0x001fe20000100800 */
[----:B------:R-:W-:Y:S02]  /*141a0*/  IMAD.MOV.U32 R5, RZ, RZ, R8 ;  /* 0x000000ffff057224 */ /* 0x000fe400078e0008 */
[----:B------:R-:W-:Y:S01]  /*141b0*/  IMAD.MOV.U32 R29, RZ, RZ, R10 ;  /* 0x000000ffff1d7224 */ /* 0x000fe200078e000a */
[----:B------:R-:W-:Y:S04]  /*141c0*/  STL [R1+0x7c], R11 ;  /* 0x00007c0b01007387 */ /* 0x000fe80000100800 */
[----:B------:R-:W0:Y:S01]  /*141d0*/  LDSM.16.MT88.4 R8, [R28+UR7+0x2180] ;  /* 0x002180071c08783b */ /* 0x000e220008004200 */
[----:B------:R-:W-:Y:S01]  /*141e0*/  MOV R12, R27 ;  /* 0x0000001b000c7202 */ /* 0x000fe20000000f00 */
[----:B------:R-:W-:Y:S01]  /*141f0*/  IMAD.MOV.U32 R13, RZ, RZ, R25 ;  /* 0x000000ffff0d7224 */ /* 0x000fe200078e0019 */
[----:B0-----:R-:W-:Y:S01]  /*14200*/  MOV R27, R8 ;  /* 0x00000008001b7202 */ /* 0x001fe20000000f00 */
[----:B------:R0:W-:Y:S04]  /*14210*/  STL [R1+0x64], R9 ;  /* 0x0000640901007387 */ /* 0x0001e80000100800 */
[----:B------:R1:W-:Y:S01]  /*14220*/  STL [R1+0x6c], R11 ;  /* 0x00006c0b01007387 */ /* 0x0003e20000100800 */
[----:B------:R-:W-:-:S03]  /*14230*/  IMAD.MOV.U32 R25, RZ, RZ, R10 ;  /* 0x000000ffff197224 */ /* 0x000fc600078e000a */
[----:B------:R-:W-:Y:S04]  /*14240*/  STL [R1+0x1dec], R27 ;  /* 0x001dec1b01007387 */ /* 0x000fe80000100800 */
[----:B------:R3:W-:Y:S04]  /*14250*/  STL [R1+0x1d40], R28 ;  /* 0x001d401c01007387 */ /* 0x0007e80000100800 */
[----:B------:R-:W4:Y:S04]  /*14260*/  LDL.LU R8, [R1+0xd0] ;  /* 0x0000d00001087983 */ /* 0x000f280000300800 */
[----:B0-----:R-:W4:Y:S04]  /*14270*/  LDL.LU R9, [R1+0xd8] ;  /* 0x0000d80001097983 */ /* 0x001f280000300800 */
[----:B------:R-:W4:Y:S04]  /*14280*/  LDL.LU R10, [R1+0x100] ;  /* 0x00010000010a7983 */ /* 0x000f280000300800 */
[----:B-1----:R-:W4:Y:S01]  /*14290*/  LDL.LU R11, [R1+0x108] ;  /* 0x00010800010b7983 */ /* 0x002f220000300800 */
[----:B--2---:R-:W-:-:S15]  /*142a0*/  HMMA.16816.F32 R12, R12, R2, RZ ;  /* 0x000000020c0c723c */ /* 0x004fde00000018ff */
[----:B------:R-:W-:-:S04]  /*142b0*/  NOP ;  /* 0x0000000000007918 */ /* 0x000fc80000000000 */
[----:B------:R-:W-:Y:S01]  /*142c0*/  IMAD.MOV.U32 R21, RZ, RZ, R12 ;  /* 0x000000ffff157224 */ /* 0x000fe200078e000c */
[----:B---3--:R-:W-:Y:S01]  /*142d0*/  MOV R28, R14 ;  /* 0x0000000e001c7202 */ /* 0x008fe20000000f00 */
[----:B------:R-:W-:Y:S01]  /*142e0*/  IMAD.MOV.U32 R20, RZ, RZ, R13 ;  /* 0x000000ffff147224 */ /* 0x000fe200078e000d */
[----:B------:R-:W2:Y:S04]  /*142f0*/  LDL.LU R12, [R1+0xc0] ;  /* 0x0000c000010c7983 */ /* 0x000ea80000300800 */
[----:B------:R-:W2:Y:S04]  /*14300*/  LDL.LU R13, [R1+0xc8] ;  /* 0x0000c800010d7983 */ /* 0x000ea80000300800 */
[----:B------:R-:W2:Y:S01]  /*14310*/  LDL.LU R14, [R1+0xf0] ;  /* 0x0000f000010e7983 */ /* 0x000ea20000300800 */
[----:B------:R-:W-:-:S02]  /*14320*/  IMAD.MOV.U32 R0, RZ, RZ, R15 ;  /* 0x000000ffff007224 */ /* 0x000fc400078e000f */
[----:B------:R-:W-:Y:S01]  /*14330*/  IMAD.MOV.U32 R15, RZ, RZ, R26 ;  /* 0x000000ffff0f7224 */ /* 0x000fe200078e001a */
[----:B----4-:R-:W-:-:S15]  /*14340*/  HMMA.16816.F32 R8, R8, R2, RZ ;  /* 0x000000020808723c */ /* 0x010fde00000018ff */
[----:B------:R-:W-:-:S04]  /*14350*/  NOP ;  /* 0x0000000000007918 */ /* 0x000fc80000000000 */
[----:B------:R-:W-:Y:S04]  /*14360*/  STL.64 [R1+0x1dd0], R10 ;  /* 0x001dd00a01007387 */ /* 0x000fe80000100a00 */
[----:B------:R2:W-:Y:S04]  /*14370*/  STL.64 [R1+0x1dc8], R8 ;  /* 0x001dc80801007387 */ /* 0x0005e80000100a00 */
[----:B------:R-:W3:Y:S01]  /*14380*/  LDL.LU R19, [R1+0xa8] ;  /* 0x0000a80001137983 */ /* 0x000ee20000300800 */
[----:B--2---:R-:W-:-:S15]  /*14390*/  HMMA.16816.F32 R8, R12, R2, RZ ;  /* 0x000000020c08723c */ /* 0x004fde00000018ff */
[----:B------:R-:W-:-:S04]  /*143a0*/  NOP ;  /* 0x0000000000007918 */ /* 0x000fc80000000000 */
[----:B------:R-:W-:Y:S01]  /*143b0*/  MOV R27, R8 ;  /* 0x00000008001b7202 */ /* 0x000fe20000000f00 */
[----:B------:R-:W-:Y:S01]  /*143c0*/  IMAD.MOV.U32 R4, RZ, RZ, R9 ;  /* 0x000000ffff047224 */ /* 0x000fe200078e0009 */
[----:B------:R-:W-:Y:S01]  /*143d0*/  MOV R8, R21 ;  /* 0x0000001500087202 */ /* 0x000fe20000000f00 */
[----:B------:R-:W-:Y:S01]  /*143e0*/  IMAD.MOV.U32 R9, RZ, RZ, R20 ;  /* 0x000000ffff097224 */ /* 0x000fe200078e0014 */
[----:B------:R-:W2:Y:S04]  /*143f0*/  LDL.LU R21, [R1+0x1df4] ;  /* 0x001df40001157983 */ /* 0x000ea80000300800 */
[----:B------:R-:W2:Y:S04]  /*14400*/  LDL.LU R20, [R1+0x1df0] ;  /* 0x001df00001147983 */ /* 0x000ea80000300800 */
[----:B------:R-:W4:Y:S04]  /*14410*/  LDL.LU R12, [R1+0x50] ;  /* 0x00005000010c7983 */ /* 0x000f280000300800 */
[----:B------:R-:W4:Y:S01]  /*14420*/  LDL.LU R15, [R1+0x88] ;  /* 0x00008800010f7983 */ /* 0x000f220000300800 */
[----:B------:R-:W-:Y:S01]  /*14430*/  MOV R13, R7 ;  /* 0x00000007000d7202 */ /* 0x000fe20000000f00 */
[----:B------:R-:W-:-:S02]  /*14440*/  IMAD.MOV.U32 R14, RZ, RZ, R6 ;  /* 0x000000ffff0e7224 */ /* 0x000fc400078e0006 */
[----:B------:R-:W-:-:S05]  /*14450*/  IMAD.MOV.U32 R17, RZ, RZ, R24 ;  /* 0x000000ffff117224 */ /* 0x000fca00078e0018 */
[----:B----4-:R-:W-:-:S15]  /*14460*/  HMMA.16816.F32 R12, R12, R2, RZ ;  /* 0x000000020c0c723c */ /* 0x010fde00000018ff */
[----:B------:R-:W-:-:S04]  /*14470*/  NOP ;  /* 0x0000000000007918 */ /* 0x000fc80000000000 */
[----:B------:R-:W-:Y:S04]  /*14480*/  STL.64 [R1+0x1db8], R14 ;  /* 0x001db80e01007387 */ /* 0x000fe80000100a00 */
[----:B------:R0:W-:Y:S02]  /*14490*/  STL.64 [R1+0x1db0], R12 ;  /* 0x001db00c01007387 */ /* 0x0001e40000100a00 */
[----:B0-----:R-:W-:Y:S02]  /*144a0*/  IMAD.MOV.U32 R12, RZ, RZ, R27 ;  /* 0x000000ffff0c7224 */ /* 0x001fe400078e001b */
[----:B------:R-:W4:Y:S01]  /*144b0*/  LDL.LU R27, [R1+0x1dec] ;  /* 0x001dec00011b7983 */ /* 0x000f220000300800 */
[----:B---3--:R-:W-:Y:S01]  /*144c0*/  HMMA.16816.F32 R16, R16, R2, RZ ;  /* 0x000000021010723c */ /* 0x008fe200000018ff */
[----:B------:R-:W-:-:S02]  /*144d0*/  IMAD.MOV.U32 R24, RZ, RZ, R10 ;  /* 0x000000ffff187224 */ /* 0x000fc400078e000a */
[----:B------:R-:W-:Y:S02]  /*144e0*/  IMAD.MOV.U32 R26, RZ, RZ, R11 ;  /* 0x000000ffff1a7224 */ /* 0x000fe400078e000b */
[----:B------:R-:W-:Y:S01]  /*144f0*/  IMAD.MOV.U32 R13, RZ, RZ, R4 ;  /* 0x000000ffff0d7224 */ /* 0x000fe200078e0004 */
[----:B------:R-:W-:Y:S01]  /*14500*/  MOV R14, R24 ;  /* 0x00000018000e7202 */ /* 0x000fe20000000f00 */
[----:B------:R-:W3:Y:S01]  /*14510*/  LDL.LU R4, [R1+0x1de8] ;  /* 0x001de80001047983 */ /* 0x000ee20000300800 */
[----:B------:R-:W-:Y:S02]  /*14520*/  IMAD.MOV.U32 R15, RZ, RZ, R26 ;  /* 0x000000ffff0f7224 */ /* 0x000fe400078e001a */
[----:B------:R-:W-:Y:S01]  /*14530*/  IMAD.MOV.U32 R11, RZ, RZ, R0 ;  /* 0x000000ffff0b7224 */ /* 0x000fe200078e0000 */
[----:B------:R-:W3:Y:S01]  /*14540*/  LDL.LU R24, [R1+0x1de4] ;  /* 0x001de40001187983 */ /* 0x000ee20000300800 */
[----:B------:R-:W-:-:S03]  /*14550*/  IMAD.MOV.U32 R10, RZ, RZ, R28 ;  /* 0x000000ffff0a7224 */ /* 0x000fc600078e001c */
[----:B------:R-:W3:Y:S04]  /*14560*/  LDL.LU R26, [R1+0x1de0] ;  /* 0x001de000011a7983 */ /* 0x000ee80000300800 */
[----:B------:R-:W-:Y:S02]  /*14570*/  IMAD.MOV.U32 R7, RZ, RZ, R16 ;  /* 0x000000ffff077224 */ /* 0x000fe400078e0010 */
[----:B------:R-:W-:Y:S02]  /*14580*/  IMAD.MOV.U32 R6, RZ, RZ, R17 ;  /* 0x000000ffff067224 */ /* 0x000fe400078e0011 */
[----:B------:R-:W-:Y:S01]  /*14590*/  IMAD.MOV.U32 R16, RZ, RZ, R5 ;  /* 0x000000ffff107224 */ /* 0x000fe200078e0005 */
[----:B------:R-:W-:Y:S01]  /*145a0*/  MOV R28, R18 ;  /* 0x00000012001c7202 */ /* 0x000fe20000000f00 */
[----:B------:R-:W-:Y:S01]  /*145b0*/  IMAD.MOV.U32 R0, RZ, RZ, R19 ;  /* 0x000000ffff007224 */ /* 0x000fe200078e0013 */
[----:B------:R-:W3:Y:S01]  /*145c0*/  LDL.LU R5, [R1+0x1ddc] ;  /* 0x001ddc0001057983 */ /* 0x000ee20000300800 */
[----:B------:R-:W-:-:S02]  /*145d0*/  IMAD.MOV.U32 R17, RZ, RZ, R29 ;  /* 0x000000ffff117224 */ /* 0x000fc400078e001d */
[----:B------:R-:W-:Y:S01]  /*145e0*/  IMAD.MOV.U32 R19, RZ, RZ, R25 ;  /* 0x000000ffff137224 */ /* 0x000fe200078e0019 */
[----:B------:R-:W5:Y:S04]  /*145f0*/  LDL.LU R29, [R1+0x1dd8] ;  /* 0x001dd800011d7983 */ /* 0x000f680000300800 */
[----:B------:R-:W3:Y:S01]  /*14600*/  LDL.LU R25, [R1+0xbc] ;  /* 0x0000bc0001197983 */ /* 0x000ee20000300800 */
[----:B----4-:R-:W-:-:S03]  /*14610*/  MOV R18, R27 ;  /* 0x0000001b00127202 */ /* 0x010fc60000000f00 */
[----:B------:R-:W3:Y:S02]  /*14620*/  LDL.LU R27, [R1+0xec] ;  /* 0x0000ec00011b7983 */ /* 0x000ee40000300800 */
[----:B---3--:R-:W-:Y:S02]  /*14630*/  HMMA.16816.F32 R24, R24, R4, R8 ;  /* 0x000000041818723c */ /* 0x008fe40000001808 */
[----:B------:R-:W3:Y:S04]  /*14640*/  LDL.LU.64 R10, [R1+0x1dd0] ;  /* 0x001dd000010a7983 */ /* 0x000ee80000300a00 */
[----:B------:R-:W3:-:S13]  /*14650*/  LDL.LU.64 R8, [R1+0x1dc8] ;  /* 0x001dc80001087983 */ /* 0x000eda0000300a00 */
[----:B------:R0:W-:Y:S04]  /*14660*/  STL.64 [R1+0x140], R24 ;  /* 0x0001401801007387 */ /* 0x0001e80000100a00 */
[----:B------:R1:W-:Y:S04]  /*14670*/  STL.64 [R1+0x148], R26 ;  /* 0x0001481a01007387 */ /* 0x0003e80000100a00 */
[----:B0-----:R-:W3:Y:S04]  /*14680*/  LDL.LU R24, [R1+0xd4] ;  /* 0x0000d40001187983 */ /* 0x001ee80000300800 */
[----:B------:R-:W3:Y:S04]  /*14690*/  LDL.LU R25, [R1+0xdc] ;  /* 0x0000dc0001197983 */ /* 0x000ee80000300800 */
[----:B-1----:R-:W3:Y:S04]  /*146a0*/  LDL.LU R26, [R1+0x104] ;  /* 0x00010400011a7983 */ /* 0x002ee80000300800 */
[----:B------:R-:W3:Y:S02]  /*146b0*/  LDL.LU R27, [R1+0x10c] ;  /* 0x00010c00011b7983 */ /* 0x000ee40000300800 */
[----:B---3--:R-:W-:Y:S01]  /*146c0*/  HMMA.16816.F32 R8, R24, R4, R8 ;  /* 0x000000041808723c */ /* 0x008fe20000001808 */
[----:B------:R-:W-:-:S02]  /*146d0*/  IMAD.MOV.U32 R24, RZ, RZ, R7 ;  /* 0x000000ffff187224 */ /* 0x000fc400078e0007 */
[----:B------:R-:W3:Y:S01]  /*146e0*/  LDL.LU R7, [R1+0x1dc4] ;  /* 0x001dc40001077983 */ /* 0x000ee20000300800 */
[----:B------:R-:W-:-:S15]  /*146f0*/  IMAD.MOV.U32 R25, RZ, RZ, R6 ;  /* 0x000000ffff197224 */ /* 0x000fde00078e0006 */
[----:B------:R0:W-:Y:S04]  /*14700*/  STL.64 [R1+0x130], R8 ;  /* 0x0001300801007387 */ /* 0x0001e80000100a00 */
[----:B------:R1:W-:Y:S04]  /*14710*/  STL.64 [R1+0x138], R10 ;  /* 0x0001380a01007387 */ /* 0x0003e80000100a00 */
[----:B------:R-:W4:Y:S04]  /*14720*/  LDL.LU R6, [R1+0x1dc0] ;  /* 0x001dc00001067983 */ /* 0x000f280000300800 */
[----:B0-----:R-:W2:Y:S04]  /*14730*/  LDL.LU R8, [R1+0xc4] ;  /* 0x0000c40001087983 */ /* 0x001ea80000300800 */
[----:B------:R-:W2:Y:S04]  /*14740*/  LDL.LU R9, [R1+0xcc] ;  /* 0x0000cc0001097983 */ /* 0x000ea80000300800 */
[----:B-1----:R-:W2:Y:S04]  /*14750*/  LDL.LU R10, [R1+0xf4] ;  /* 0x0000f400010a7983 */ /* 0x002ea80000300800 */
[----:B------:R-:W2:Y:S02]  /*14760*/  LDL.LU R11, [R1+0xfc] ;  /* 0x0000fc00010b7983 */ /* 0x000ea40000300800 */
[----:B--2---:R-:W-:Y:S02]  /*14770*/  HMMA.16816.F32 R8, R8, R4, R12 ;  /* 0x000000040808723c */ /* 0x004fe4000000180c */
[----:B------:R-:W2:Y:S04]  /*14780*/  LDL.LU.64 R14, [R1+0x1db8] ;  /* 0x001db800010e7983 */ /* 0x000ea80000300a00 */
[----:B------:R-:W2:-:S13]  /*14790*/  LDL.LU.64 R12, [R1+0x1db0] ;  /* 0x001db000010c7983 */ /* 0x000e9a0000300a00 */
[----:B------:R4:W-:Y:S04]  /*147a0*/  STL.64 [R1+0x120], R8 ;  /* 0x0001200801007387 */ /* 0x0009e80000100a00 */
[----:B------:R0:W-:Y:S01]  /*147b0*/  STL.64 [R1+0x128], R10 ;  /* 0x0001280a01007387 */ /* 0x0001e20000100a00 */
[----:B----4-:R-:W-:-:S03]  /*147c0*/  IMAD.MOV.U32 R8, RZ, RZ, R6 ;  /* 0x000000ffff087224 */ /* 0x010fc600078e0006 */
[----:B------:R-:W4:Y:S04]  /*147d0*/  LDL.LU R6, [R1+0x1da8] ;  /* 0x001da80001067983 */ /* 0x000f280000300800 */
[----:B------:R-:W2:Y:S04]  /*147e0*/  LDL.LU R9, [R1+0x9c] ;  /* 0x00009c0001097983 */ /* 0x000ea80000300800 */
[----:B0-----:R-:W2:Y:S01]  /*147f0*/  LDL.LU R10, [R1+0xa4] ;  /* 0x0000a400010a7983 */ /* 0x001ea20000300800 */
[----:B------:R-:W-:Y:S01]  /*14800*/  MOV R26, R28 ;  /* 0x0000001c001a7202 */ /* 0x000fe20000000f00 */
[----:B------:R-:W-:-:S02]  /*14810*/  IMAD.MOV.U32 R27, RZ, RZ, R0 ;  /* 0x000000ffff1b7224 */ /* 0x000fc400078e0000 */
[----:B---3--:R-:W-:-:S07]  /*14820*/  IMAD.MOV.U32 R11, RZ, RZ, R7 ;  /* 0x000000ffff0b7224 */ /* 0x008fce00078e0007 */
[----:B--2---:R-:W-:Y:S01]  /*14830*/  HMMA.16816.F32 R24, R8, R4, R24 ;  /* 0x000000040818723c */ /* 0x004fe20000001818 */
[----:B----4-:R-:W0:-:S15]  /*14840*/  LDSM.16.MT88.4 R8, [R6+UR7+0x6000] ;  /* 0x006000070608783b */ /* 0x010e1e0008004200 */
[----:B------:R-:W-:-:S03]  /*14850*/  NOP ;  /* 0x0000000000007918 */ /* 0x000fc60000000000 */
[----:B------:R-:W-:Y:S01]  /*14860*/  STL.64 [R1+0x110], R24 ;  /* 0x0001101801007387 */ /* 0x000fe20000100a00 */
[----:B------:R-:W-:-:S03]  /*14870*/  MOV R28, R27 ;  /* 0x0000001b001c7202 */ /* 0x000fc60000000f00 */
[----:B------:R-:W-:Y:S04]  /*14880*/  STL [R1+0x118], R26 ;  /* 0x0001181a01007387 */ /* 0x000fe80000100800 */
[----:B------:R1:W2:Y:S04]  /*14890*/  LDSM.16.MT88.4 R24, [R6+UR7+0x4000] ;  /* 0x004000070618783b */ /* 0x0002a80008004200 */
[----:B------:R-:W-:Y:S01]  /*148a0*/  STL [R1+0x1da0], R28 ;  /* 0x001da01c01007387 */ /* 0x000fe20000100800 */
[----:B0-----:R-:W-:Y:S02]  /*148b0*/  IMAD.MOV.U32 R7, RZ, RZ, R10 ;  /* 0x000000ffff077224 */ /* 0x001fe400078e000a */
[----:B-1----:R-:W-:Y:S01]  /*148c0*/  IMAD.MOV.U32 R6, RZ, RZ, R8 ;  /* 0x000000ffff067224 */ /* 0x002fe200078e0008 */
[----:B--2---:R-:W-:Y:S04]  /*148d0*/  STL.64 [R1+0x2b0], R24 ;  /* 0x0002b01801007387 */ /* 0x004fe80000100a00 */
[----:B------:R-:W-:Y:S04]  /*148e0*/  STL.64 [R1+0x2b8], R26 ;  /* 0x0002b81a01007387 */ /* 0x000fe80000100a00 */
[----:B------:R-:W-:Y:S04]  /*148f0*/  STL [R1+0x2c4], R9 ;  /* 0x0002c40901007387 */ /* 0x000fe80000100800 */
[----:B------:R-:W-:Y:S04]  /*14900*/  STL [R1+0x2cc], R11 ;  /* 0x0002cc0b01007387 */ /* 0x000fe80000100800 */
[----:B------:R0:W-:Y:S04]  /*14910*/  STL [R1+0x1da4], R7 ;  /* 0x001da40701007387 */ /* 0x0001e80000100800 */
[----:B0-----:R-:W2:Y:S04]  /*14920*/  LDL R7, [R1+0x330] ;  /* 0x0003300001077983 */ /* 0x001ea80000100800 */
[----:B------:R-:W3:Y:S04]  /*14930*/  LDL.LU R8, [R1+0x54] ;  /* 0x0000540001087983 */ /* 0x000ee80000300800 */
[----:B------:R-:W3:Y:S04]  /*14940*/  LDL.LU R9, [R1+0x5c] ;  /* 0x00005c0001097983 */ /* 0x000ee80000300800 */
[----:B------:R-:W3:Y:S01]  /*14950*/  LDL.LU R10, [R1+0x84] ;  /* 0x00008400010a7983 */ /* 0x000ee20000300800 */
[----:B-----5:R-:W-:-:S03]  /*14960*/  IMAD.MOV.U32 R11, RZ, RZ, R29 ;  /* 0x000000ffff0b7224 */ /* 0x020fc600078e001d */
[----:B--2---:R-:W0:Y:S04]  /*14970*/  LDSM.16.MT88.4 R24, [R7+UR7+0x4080] ;  /* 0x004080070718783b */ /* 0x004e280008004200 */
[----:B---3--:R-:W-:Y:S01]  /*14980*/  HMMA.16816.F32 R8, R8, R4, R12 ;  /* 0x000000040808723c */ /* 0x008fe2000000180c */
[----:B0-----:R-:W-:-:S15]  /*14990*/  STL.64 [R1+0x290], R24 ;  /* 0x0002901801007387 */ /* 0x001fde0000100a00 */
[----:B------:R-:W-:-:S03]  /*149a0*/  NOP ;  /* 0x0000000000007918 */ /* 0x000fc60000000000 */
[----:B------:R-:W-:Y:S04]  /*149b0*/  STL.64 [R1+0x100], R8 ;  /* 0x0001000801007387 */ /* 0x000fe80000100a00 */
[----:B------:R-:W-:Y:S04]  /*149c0*/  STL.64 [R1+0x108], R10 ;  /* 0x0001080a01007387 */ /* 0x000fe80000100a00 */
[----:B------:R-:W0:Y:S04]  /*149d0*/  LDSM.16.MT88.4 R8, [R7+UR7+0x6080] ;  /* 0x006080070708783b */ /* 0x000e280008004200 */
[----:B------:R-:W-:Y:S04]  /*149e0*/  STL [R1+0x29c], R27 ;  /* 0x00029c1b01007387 */ /* 0x000fe80000100800 */
[----:B0-----:R0:W-:Y:S01]  /*149f0*/  STL [R1+0x2a4], R9 ;  /* 0x0002a40901007387 */ /* 0x0011e20000100800 */
[----:B------:R-:W-:-:S03]  /*14a00*/  IMAD.MOV.U32 R0, RZ, RZ, R8 ;  /* 0x000000ffff007224 */ /* 0x000fc600078e0008 */
[----:B------:R1:W-:Y:S01]  /*14a10*/  STL [R1+0x2ac], R11 ;  /* 0x0002ac0b01007387 */ /* 0x0003e20000100800 */
[----:B------:R-:W-:-:S03]  /*14a20*/  IMAD.MOV.U32 R29, RZ, RZ, R10 ;  /* 0x000000ffff1d7224 */ /* 0x000fc600078e000a */
[----:B------:R-:W2:Y:S04]  /*14a30*/  LDL.LU R8, [R1+0x44] ;  /* 0x0000440001087983 */ /* 0x000ea80000300800 */
[----:B0-----:R-:W2:Y:S04]  /*14a40*/  LDL.LU R9, [R1+0x4c] ;  /* 0x00004c0001097983 */ /* 0x001ea80000300800 */
[----:B------:R-:W2:Y:S04]  /*14a50*/  LDL.LU R10, [R1+0x34] ;  /* 0x00003400010a7983 */ /* 0x000ea80000300800 */
[----:B-1----:R-:W2:Y:S01]  /*14a60*/  LDL.LU R11, [R1+0x3c] ;  /* 0x00003c00010b7983 */ /* 0x002ea20000300800 */
[----:B------:R-:W-:Y:S01]  /*14a70*/  HMMA.16816.F32 R20, R20, R2, RZ ;  /* 0x000000021414723c */ /* 0x000fe200000018ff */
[----:B------:R-:W-:-:S02]  /*14a80*/  MOV R28, R26 ;  /* 0x0000001a001c7202 */ /* 0x000fc40000000f00 */
[----:B------:R-:W0:Y:S05]  /*14a90*/  LDSM.16.MT88.4 R24, [R7+UR7+0x4100] ;  /* 0x004100070718783b */ /* 0x000e2a0008004200 */
[----:B------:R-:W-:Y:S01]  /*14aa0*/  HMMA.16816.F32 R16, R16, R2, RZ ;  /* 0x000000021010723c */ /* 0x000fe200000018ff */
[----:B------:R-:W3:Y:S01]  /*14ab0*/  LDL R2, [R1+0x2d8] ;  /* 0x0002d80001027983 */ /* 0x000ee20000100800 */
[----:B0-----:R-:W-:Y:S01]  /*14ac0*/  IMAD.MOV.U32 R12, RZ, RZ, R24 ;  /* 0x000000ffff0c7224 */ /* 0x001fe200078e0018 */
[----:B------:R-:W-:-:S09]  /*14ad0*/  MOV R13, R26 ;  /* 0x0000001a000d7202 */ /* 0x000fd20000000f00 */
[----:B--2---:R-:W-:Y:S01]  /*14ae0*/  HMMA.16816.F32 R20, R8, R4, R20 ;  /* 0x000000040814723c */ /* 0x004fe20000001814 */
[----:B------:R-:W0:-:S15]  /*14af0*/  LDSM.16.MT88.4 R8, [R7+UR7+0x6100] ;  /* 0x006100070708783b */ /* 0x000e1e0008004200 */
[----:B------:R-:W-:-:S03]  /*14b00*/  NOP ;  /* 0x0000000000007918 */ /* 0x000fc60000000000 */
[----:B------:R-:W-:Y:S04]  /*14b10*/  STL.64 [R1+0x1cf8], R22 ;  /* 0x001cf81601007387 */ /* 0x000fe80000100a00 */
[----:B------:R-:W-:Y:S04]  /*14b20*/  STL.64 [R1+0x1cf0], R20 ;  /* 0x001cf01401007387 */ /* 0x000fe80000100a00 */
[----:B------:R1:W-:Y:S04]  /*14b30*/  STL [R1+0x1a4], R25 ;  /* 0x0001a41901007387 */ /* 0x0003e80000100800 */
[----:B------:R2:W-:Y:S04]  /*14b40*/  STL [R1+0x1ac], R27 ;  /* 0x0001ac1b01007387 */ /* 0x0005e80000100800 */
[----:B------:R-:W4:Y:S04]  /*14b50*/  LDL R3, [R1+0x2dc] ;  /* 0x0002dc0001037983 */ /* 0x000f280000100800 */
[----:B------:R-:W5:Y:S01]  /*14b60*/  LDL.LU R24, [R1+0x1f0] ;  /* 0x0001f00001187983 */ /* 0x000f620000300800 */
[----:B0-----:R-:W-:-:S03]  /*14b70*/  IMAD.MOV.U32 R14, RZ, RZ, R8 ;  /* 0x000000ffff0e7224 */ /* 0x001fc600078e0008 */
[----:B-1----:R-:W5:Y:S01]  /*14b80*/  LDL.LU R25, [R1+0x1f4] ;  /* 0x0001f40001197983 */ /* 0x002f620000300800 */
[----:B------:R-:W-:-:S03]  /*14b90*/  IMAD.MOV.U32 R15, RZ, RZ, R10 ;  /* 0x000000ffff0f7224 */ /* 0x000fc600078e000a */
[----:B------:R-:W5:Y:S04]  /*14ba0*/  LDL.LU R26, [R1+0x1f8] ;  /* 0x0001f800011a7983 */ /* 0x000f680000300800 */
[----:B--2---:R-:W5:Y:S04]  /*14bb0*/  LDL.LU R27, [R1+0x1fc] ;  /* 0x0001fc00011b7983 */ /* 0x004f680000300800 */
[----:B------:R0:W-:Y:S04]  /*14bc0*/  STL [R1+0x1e4], R9 ;  /* 0x0001e40901007387 */ /* 0x0001e80000100800 */
[----:B------:R1:W-:Y:S04]  /*14bd0*/  STL [R1+0x1ec], R11 ;  /* 0x0001ec0b01007387 */ /* 0x0003e80000100800 */
[----:B------:R-:W-:Y:S04]  /*14be0*/  STL.64 [R1+0x1d90], R14 ;  /* 0x001d900e01007387 */ /* 0x000fe80000100a00 */
[----:B------:R2:W-:Y:S04]  /*14bf0*/  STL.64 [R1+0x1d88], R12 ;  /* 0x001d880c01007387 */ /* 0x0005e80000100a00 */
[----:B------:R-:W3:Y:S04]  /*14c00*/  LDL.LU R8, [R1+0x74] ;  /* 0x0000740001087983 */ /* 0x000ee80000300800 */
[----:B0-----:R-:W3:Y:S04]  /*14c10*/  LDL.LU R9, [R1+0x7c] ;  /* 0x00007c0001097983 */ /* 0x001ee80000300800 */
[----:B------:R-:W3:Y:S04]  /*14c20*/  LDL.LU R10, [R1+0x64] ;  /* 0x00006400010a7983 */ /* 0x000ee80000300800 */
[----:B-1----:R-:W3:Y:S04]  /*14c30*/  LDL.LU R11, [R1+0x6c] ;  /* 0x00006c00010b7983 */ /* 0x002ee80000300800 */
[----:B--2---:R-:W2:Y:S04]  /*14c40*/  LDL.LU R12, [R1+0x1d0] ;  /* 0x0001d000010c7983 */ /* 0x004ea80000300800 */
[----:B------:R-:W2:Y:S04]  /*14c50*/  LDL.LU R13, [R1+0x1d4] ;  /* 0x0001d400010d7983 */ /* 0x000ea80000300800 */
[----:B------:R-:W2:Y:S04]  /*14c60*/  LDL.LU R14, [R1+0x1d8] ;  /* 0x0001d800010e7983 */ /* 0x000ea80000300800 */
[----:B------:R-:W2:Y:S04]  /*14c70*/  LDL.LU R15, [R1+0x1dc] ;  /* 0x0001dc00010f7983 */ /* 0x000ea80000300800 */
[----:B------:R-:W0:Y:S01]  /*14c80*/  LDSM.16.MT88.4 R20, [R7+UR7+0x4180] ;  /* 0x004180070714783b */ /* 0x000e220008004200 */
[----:B---3--:R-:W-:-:S15]  /*14c90*/  HMMA.16816.F32 R8, R8, R4, R16 ;  /* 0x000000040808723c */ /* 0x008fde0000001810 */
[----:B------:R-:W-:-:S04]  /*14ca0*/  NOP ;  /* 0x0000000000007918 */ /* 0x000fc80000000000 */
[----:B------:R-:W-:Y:S04]  /*14cb0*/  STL [R1+0x1cec], R8 ;  /* 0x001cec0801007387 */ /* 0x000fe80000100800 */
[----:B------:R-:W-:Y:S04]  /*14cc0*/  STL [R1+0x1ce8], R9 ;  /* 0x001ce80901007387 */ /* 0x000fe80000100800 */
[----:B------:R-:W-:Y:S04]  /*14cd0*/  STL [R1+0x1ce4], R10 ;  /* 0x001ce40a01007387 */ /* 0x000fe80000100800 */
[----:B------:R-:W-:Y:S04]  /*14ce0*/  STL [R1+0x1ce0], R11 ;  /* 0x001ce00b01007387 */ /* 0x000fe80000100800 */
[----:B------:R1:W3:Y:S04]  /*14cf0*/  LDSM.16.MT88.4 R8, [R7+UR7+0x6180] ;  /* 0x006180070708783b */ /* 0x0002e80008004200 */
[----:B0-----:R-:W-:Y:S04]  /*14d00*/  STL [R1+0x84], R21 ;  /* 0x0000841501007387 */ /* 0x001fe80000100800 */
[----:B------:R-:W-:Y:S04]  /*14d10*/  STL [R1+0x8c], R23 ;  /* 0x00008c1701007387 */ /* 0x000fe80000100800 */
[----:B-1----:R-:W5:Y:S04]  /*14d20*/  LDL.LU R7, [R1+0x1da4] ;  /* 0x001da40001077983 */ /* 0x002f680000300800 */
[----:B---3--:R0:W-:Y:S04]  /*14d30*/  STL [R1+0xe4], R9 ;  /* 0x0000e40901007387 */ /* 0x0081e80000100800 */
[----:B------:R1:W-:Y:S04]  /*14d40*/  STL [R1+0xec], R11 ;  /* 0x0000ec0b01007387 */ /* 0x0003e80000100800 */
[----:B------:R-:W5:Y:S04]  /*14d50*/  LDL.LU R4, [R1+0x2b0] ;  /* 0x0002b00001047983 */ /* 0x000f680000300800 */
[----:B------:R-:W5:Y:S01]  /*14d60*/  LDL.LU R5, [R1+0x2b8] ;  /* 0x0002b80001057983 */ /* 0x000f620000300800 */
[----:B------:R-:W-:-:S02]  /*14d70*/  F2FP.F16.E4M3.UNPACK_B R2, R2 ;  /* 0x00000002ff02723e */ /* 0x000fc400020006ff */
[----:B----4-:R-:W-:Y:S01]  /*14d80*/  F2FP.F16.E4M3.UNPACK_B R3, R3 ;  /* 0x00000003ff03723e */ /* 0x010fe200020006ff */
[----:B------:R-:W-:-:S06]  /*14d90*/  IMAD.MOV.U32 R16, RZ, RZ, R10 ;  /* 0x000000ffff107224 */ /* 0x000fcc00078e000a */
[----:B-----5:R-:W-:Y:S01]  /*14da0*/  HMMA.16816.F32 R4, R4, R2, R24 ;  /* 0x000000020404723c */ /* 0x020fe20000001818 */
[----:B------:R-:W3:Y:S04]  /*14db0*/  LDL.LU R24, [R1+0x1b0] ;  /* 0x0001b00001187983 */ /* 0x000ee80000300800 */
[----:B------:R-:W3:Y:S04]  /*14dc0*/  LDL.LU R25, [R1+0x1b4] ;  /* 0x0001b40001197983 */ /* 0x000ee80000300800 */
[----:B------:R-:W3:Y:S04]  /*14dd0*/  LDL.LU R26, [R1+0x1b8] ;  /* 0x0001b800011a7983 */ /* 0x000ee80000300800 */
[----:B------:R-:W3:Y:S06]  /*14de0*/  LDL.LU R27, [R1+0x1bc] ;  /* 0x0001bc00011b7983 */ /* 0x000eec0000300800 */
[----:B0-----:R-:W-:Y:S01]  /*14df0*/  IMAD.MOV.U32 R9, RZ, RZ, R6 ;  /* 0x000000ffff097224 */ /* 0x001fe200078e0006 */
[----:B------:R-:W-:Y:S01]  /*14e00*/  MOV R10, R5 ;  /* 0x00000005000a7202 */ /* 0x000fe20000000f00 */
[----:B-1----:R-:W-:-:S03]  /*14e10*/  IMAD.MOV.U32 R11, RZ, RZ, R4 ;  /* 0x000000ffff0b7224 */ /* 0x002fc600078e0004 */
[----:B------:R-:W-:Y:S04]  /*14e20*/  STL [R1+0x1d18], R9 ;  /* 0x001d180901007387 */ /* 0x000fe80000100800 */
[----:B------:R-:W-:Y:S04]  /*14e30*/  STL [R1+0x1d14], R10 ;  /* 0x001d140a01007387 */ /* 0x000fe80000100800 */
[----:B------:R-:W-:Y:S04]  /*14e40*/  STL [R1+0x1d10], R11 ;  /* 0x001d100b01007387 */ /* 0x000fe80000100800 */
[----:B------:R-:W2:Y:S01]  /*14e50*/  LDL.LU R4, [R1+0x290] ;  /* 0x0002900001047983 */ /* 0x000ea20000300800 */
[----:B------:R-:W-:Y:S01]  /*14e60*/  IMAD.MOV.U32 R17, RZ, RZ, R8 ;  /* 0x000000ffff117224 */ /* 0x000fe200078e0008 */
[----:B------:R-:W-:Y:S01]  /*14e70*/  MOV R6, R0 ;  /* 0x0000000000067202 */ /* 0x000fe20000000f00 */
[----:B------:R-:W-:-:S02]  /*14e80*/  IMAD.MOV.U32 R8, RZ, RZ, R7 ;  /* 0x000000ffff087224 */ /* 0x000fc400078e0007 */
[----:B------:R-:W-:Y:S02]  /*14e90*/  IMAD.MOV.U32 R5, RZ, RZ, R28 ;  /* 0x000000ffff057224 */ /* 0x000fe400078e001c */
[----:B------:R-:W-:Y:S01]  /*14ea0*/  IMAD.MOV.U32 R7, RZ, RZ, R29 ;  /* 0x000000ffff077224 */ /* 0x000fe200078e001d */
[----:B------:R-:W4:Y:S01]  /*14eb0*/  LDL.LU R28, [R1+0x1da0] ;  /* 0x001da000011c7983 */ /* 0x000f220000300800 */
[----:B------:R-:W-:-:S03]  /*14ec0*/  IMAD.MOV.U32 R19, RZ, RZ, R20 ;  /* 0x000000ffff137224 */ /* 0x000fc600078e0014 */
[----:B------:R-:W5:Y:S01]  /*14ed0*/  LDL.LU R0, [R1+0x1d9c] ;  /* 0x001d9c0001007983 */ /* 0x000f620000300800 */
[----:B------:R-:W-:-:S03]  /*14ee0*/  MOV R18, R22 ;  /* 0x0000001600127202 */ /* 0x000fc60000000f00 */
[----:B------:R-:W3:Y:S04]  /*14ef0*/  LDL.LU R29, [R1+0x1d98] ;  /* 0x001d9800011d7983 */ /* 0x000ee80000300800 */
[----:B------:R-:W3:Y:S04]  /*14f00*/  LDL.LU R20, [R1+0x190] ;  /* 0x0001900001147983 */ /* 0x000ee80000300800 */
[----:B------:R-:W3:Y:S04]  /*14f10*/  LDL.LU R21, [R1+0x194] ;  /* 0x0001940001157983 */ /* 0x000ee80000300800 */
[----:B------:R-:W3:Y:S04]  /*14f20*/  LDL.LU R22, [R1+0x198] ;  /* 0x0001980001167983 */ /* 0x000ee80000300800 */
[----:B------:R-:W3:Y:S01]  /*14f30*/  LDL.LU R23, [R1+0x19c] ;  /* 0x00019c0001177983 */ /* 0x000ee20000300800 */
[----:B--2---:R-:W-:Y:S03]  /*14f40*/  HMMA.16816.F32 R4, R4, R2, R12 ;  /* 0x000000020404723c */ /* 0x004fe6000000180c */
[----:B------:R-:W2:Y:S04]  /*14f50*/  LDL.LU.64 R14, [R1+0x1d90] ;  /* 0x001d9000010e7983 */ /* 0x000ea80000300a00 */
[----:B------:R-:W2:-:S12]  /*14f60*/  LDL.LU.64 R12, [R1+0x1d88] ;  /* 0x001d8800010c7983 */ /* 0x000e980000300a00 */
[----:B------:R-:W-:Y:S04]  /*14f70*/  STL.64 [R1+0x1cc8], R6 ;  /* 0x001cc80601007387 */ /* 0x000fe80000100a00 */
[----:B------:R0:W-:Y:S04]  /*14f80*/  STL.64 [R1+0x1cc0], R4 ;  /* 0x001cc00401007387 */ /* 0x0001e80000100a00 */
[----:B0-----:R-:W2:Y:S04]  /*14f90*/  LDL.LU R4, [R1+0x180] ;  /* 0x0001800001047983 */ /* 0x001ea80000300800 */
[----:B------:R-:W2:Y:S04]  /*14fa0*/  LDL.LU R5, [R1+0x184] ;  /* 0x0001840001057983 */ /* 0x000ea80000300800 */
[----:B------:R-:W2:Y:S01]  /*14fb0*/  LDL.LU R6, [R1+0x188] ;  /* 0x0001880001067983 */ /* 0x000ea20000300800 */
[----:B---3--:R-:W-:-:S03]  /*14fc0*/  IMAD.MOV.U32 R7, RZ, RZ, R29 ;  /* 0x000000ffff077224 */ /* 0x008fc600078e001d */
[----:B------:R-:W3:Y:S04]  /*14fd0*/  LDL.LU R29, [R1+0x1d80] ;  /* 0x001d8000011d7983 */ /* 0x000ee80000300800 */
[----:B--2---:R-:W-:Y:S04]  /*14fe0*/  STL.64 [R1+0x1d68], R6 ;  /* 0x001d680601007387 */ /* 0x004fe80000100a00 */
[----:B------:R0:W-:Y:S04]  /*14ff0*/  STL.64 [R1+0x1d60], R4 ;  /* 0x001d600401007387 */ /* 0x0001e80000100a00 */
[----:B0-----:R-:W2:Y:S04]  /*15000*/  LDL.LU R4, [R1+0x1c0] ;  /* 0x0001c00001047983 */ /* 0x001ea80000300800 */
[----:B------:R-:W2:Y:S04]  /*15010*/  LDL.LU R5, [R1+0x1c4] ;  /* 0x0001c40001057983 */ /* 0x000ea80000300800 */
[----:B------:R-:W2:Y:S04]  /*15020*/  LDL.LU R6, [R1+0x1c8] ;  /* 0x0001c80001067983 */ /* 0x000ea80000300800 */
[----:B------:R-:W2:Y:S01]  /*15030*/  LDL.LU R7, [R1+0x1cc] ;  /* 0x0001cc0001077983 */ /* 0x000ea20000300800 */
[----:B------:R-:W-:Y:S03]  /*15040*/  HMMA.16816.F32 R12, R12, R2, R24 ;  /* 0x000000020c0c723c */ /* 0x000fe60000001818 */
[----:B---3--:R-:W0:Y:S04]  /*15050*/  LDSM.16.MT88.4 R24, [R29+UR7+0x4000] ;  /* 0x004000071d18783b */ /* 0x008e280008004200 */
[----:B--2---:R-:W-:Y:S04]  /*15060*/  STL.64 [R1+0x1d78], R6 ;  /* 0x001d780601007387 */ /* 0x004fe80000100a00 */
[----:B------:R1:W-:Y:S08]  /*15070*/  STL.64 [R1+0x1d70], R4 ;  /* 0x001d700401007387 */ /* 0x0003f00000100a00 */
[----:B------:R-:W-:Y:S04]  /*15080*/  STL.64 [R1+0x40], R12 ;  /* 0x0000400c01007387 */ /* 0x000fe80000100a00 */
[----:B------:R-:W-:Y:S04]  /*15090*/  STL.64 [R1+0x48], R14 ;  /* 0x0000480e01007387 */ /* 0x000fe80000100a00 */
[----:B------:R-:W2:Y:S04]  /*150a0*/  LDSM.16.MT88.4 R12, [R29+UR7+0x6000] ;  /* 0x006000071d0c783b */ /* 0x000ea80008004200 */
[----:B0-----:R-:W-:Y:S04]  /*150b0*/  STL [R1+0x74], R25 ;  /* 0x0000741901007387 */ /* 0x001fe80000100800 */
[----:B------:R0:W-:Y:S01]  /*150c0*/  STL [R1+0x7c], R27 ;  /* 0x00007c1b01007387 */ /* 0x0001e20000100800 */
[----:B-1----:R-:W-:Y:S01]  /*150d0*/  IMAD.MOV.U32 R4, RZ, RZ, R24 ;  /* 0x000000ffff047224 */ /* 0x002fe200078e0018 */
[----:B0-----:R-:W-:-:S02]  /*150e0*/  MOV R27, R26 ;  /* 0x0000001a001b7202 */ /* 0x001fc40000000f00 */
[----:B--2---:R0:W-:Y:S01]  /*150f0*/  STL [R1+0xb4], R13 ;  /* 0x0000b40d01007387 */ /* 0x0041e20000100800 */
[----:B------:R-:W-:Y:S02]  /*15100*/  IMAD.MOV.U32 R26, RZ, RZ, R12 ;  /* 0x000000ffff1a7224 */ /* 0x000fe400078e000c */
[----:B------:R-:W-:Y:S01]  /*15110*/  IMAD.MOV.U32 R25, RZ, RZ, R14 ;  /* 0x000000ffff197224 */ /* 0x000fe200078e000e */
[----:B------:R1:W-:Y:S01]  /*15120*/  STL [R1+0xbc], R15 ;  /* 0x0000bc0f01007387 */ /* 0x0003e20000100800 */
[----:B------:R-:W-:Y:S02]  /*15130*/  IMAD.MOV.U32 R12, RZ, RZ, R19 ;  /* 0x000000ffff0c7224 */ /* 0x000fe400078e0013 */
[----:B------:R-:W-:Y:S01]  /*15140*/  IMAD.MOV.U32 R14, RZ, RZ, R17 ;  /* 0x000000ffff0e7224 */ /* 0x000fe200078e0011 */
[----:B0-----:R-:W-:Y:S01]  /*15150*/  MOV R13, R18 ;  /* 0x00000012000d7202 */ /* 0x001fe20000000f00 */
[----:B-1----:R-:W-:-:S07]  /*15160*/  IMAD.MOV.U32 R15, RZ, RZ, R16 ;  /* 0x000000ffff0f7224 */ /* 0x002fce00078e0010 */
[----:B------:R-:W-:Y:S01]  /*15170*/  HMMA.16816.F32 R16, R12, R2, R20 ;  /* 0x000000020c10723c */ /* 0x000fe20000001814 */
[----:B------:R-:W-:Y:S01]  /*15180*/  IMAD.MOV.U32 R15, RZ, RZ, R4 ;  /* 0x000000ffff0f7224 */ /* 0x000fe200078e0004 */
[----:B------:R-:W2:Y:S04]  /*15190*/  LDL.LU R20, [R1+0x160] ;  /* 0x0001600001147983 */ /* 0x000ea80000300800 */
[----:B------:R-:W0:-:S13]  /*151a0*/  LDSM.16.MT88.4 R4, [R29+UR7+0x4080] ;  /* 0x004080071d04783b */ /* 0x000e1a0008004200 */
[----:B------:R-:W-:Y:S04]  /*151b0*/  STL.64 [R1+0x30], R16 ;  /* 0x0000301001007387 */ /* 0x000fe80000100a00 */
[----:B------:R1:W-:Y:S04]  /*151c0*/  STL.64 [R1+0x38], R18 ;  /* 0x0000381201007387 */ /* 0x0003e80000100a00 */
[----:B------:R-:W2:Y:S04]  /*151d0*/  LDL.LU R21, [R1+0x164] ;  /* 0x0001640001157983 */ /* 0x000ea80000300800 */
[----:B------:R-:W2:Y:S04]  /*151e0*/  LDL.LU R22, [R1+0x168] ;  /* 0x0001680001167983 */ /* 0x000ea80000300800 */
[----:B------:R-:W2:Y:S04]  /*151f0*/  LDL.LU R23, [R1+0x16c] ;  /* 0x00016c0001177983 */ /* 0x000ea80000300800 */
[----:B0-----:R-:W-:Y:S01]  /*15200*/  STL [R1+0x64], R5 ;  /* 0x0000640501007387 */ /* 0x001fe20000100800 */
[----:B------:R-:W-:Y:S01]  /*15210*/  MOV R24, R4 ;  /* 0x0000000400187202 */ /* 0x000fe20000000f00 */
[----:B-1----:R-:W-:-:S02]  /*15220*/  IMAD.MOV.U32 R19, RZ, RZ, R6 ;  /* 0x000000ffff137224 */ /* 0x002fc400078e0006 */
[----:B------:R-:W-:Y:S04]  /*15230*/  STL [R1+0x6c], R7 ;  /* 0x00006c0701007387 */ /* 0x000fe80000100800 */
[----:B------:R-:W0:Y:S04]  /*15240*/  LDSM.16.MT88.4 R4, [R29+UR7+0x6080] ;  /* 0x006080071d04783b */ /* 0x000e280008004200 */
[----:B0-----:R-:W-:Y:S01]  /*15250*/  STL [R1+0xa4], R5 ;  /* 0x0000a40501007387 */ /* 0x001fe20000100800 */
[----:B------:R-:W-:Y:S02]  /*15260*/  IMAD.MOV.U32 R18, RZ, RZ, R4 ;  /* 0x000000ffff127224 */ /* 0x000fe400078e0004 */
[----:B------:R-:W-:Y:S01]  /*15270*/  IMAD.MOV.U32 R17, RZ, RZ, R6 ;  /* 0x000000ffff117224 */ /* 0x000fe200078e0006 */
[----:B------:R-:W-:Y:S04]  /*15280*/  STL [R1+0xac], R7 ;  /* 0x0000ac0701007387 */ /* 0x000fe80000100800 */
[----:B------:R-:W0:Y:S04]  /*15290*/  LDSM.16.MT88.4 R4, [R29+UR7+0x4100] ;  /* 0x004100071d04783b */ /* 0x000e280008004200 */
[----:B0-----:R-:W-:Y:S01]  /*152a0*/  STL [R1+0xd4], R5 ;  /* 0x0000d40501007387 */ /* 0x001fe20000100800 */
[----:B------:R-:W-:Y:S01]  /*152b0*/  MOV R16, R4 ;  /* 0x0000000400107202 */ /* 0x000fe20000000f00 */
[----:B------:R-:W-:-:S02]  /*152c0*/  IMAD.MOV.U32 R11, RZ, RZ, R6 ;  /* 0x000000ffff0b7224 */ /* 0x000fc400078e0006 */
[----:B------:R-:W-:Y:S04]  /*152d0*/  STL [R1+0xdc], R7 ;  /* 0x0000dc0701007387 */ /* 0x000fe80000100800 */
[----:B------:R-:W0:Y:S04]  /*152e0*/  LDSM.16.MT88.4 R4, [R29+UR7+0x6100] ;  /* 0x006100071d04783b */ /* 0x000e280008004200 */
[----:B0-----:R-:W-:Y:S01]  /*152f0*/  STL [R1+0x194], R5 ;  /* 0x0001940501007387 */ /* 0x001fe20000100800 */
[----:B------:R-:W-:Y:S02]  /*15300*/  IMAD.MOV.U32 R9, RZ, RZ, R6 ;  /* 0x000000ffff097224 */ /* 0x000fe400078e0006 */
[----:B------:R-:W-:Y:S01]  /*15310*/  IMAD.MOV.U32 R10, RZ, RZ, R4 ;  /* 0x000000ffff0a7224 */ /* 0x000fe200078e0004 */
[----:B------:R0:W-:Y:S04]  /*15320*/  STL [R1+0x19c], R7 ;  /* 0x00019c0701007387 */ /* 0x0001e80000100800 */
[----:B0-----:R-:W3:Y:S04]  /*15330*/  LDL.LU.64 R6, [R1+0x1d78] ;  /* 0x001d780001067983 */ /* 0x001ee80000300a00 */
[----:B------:R-:W3:Y:S01]  /*15340*/  LDL.LU.64 R4, [R1+0x1d70] ;  /* 0x001d700001047983 */ /* 0x000ee20000300a00 */
[----:B------:R-:W-:Y:S01]  /*15350*/  MOV R12, R15 ;  /* 0x0000000f000c7202 */ /* 0x000fe20000000f00 */
[----:B------:R-:W-:-:S02]  /*15360*/  IMAD.MOV.U32 R13, RZ, RZ, R27 ;  /* 0x000000ffff0d7224 */ /* 0x000fc400078e001b */
[----:B------:R-:W-:Y:S02]  /*15370*/  IMAD.MOV.U32 R14, RZ, RZ, R26 ;  /* 0x000000ffff0e7224 */ /* 0x000fe400078e001a */
[----:B------:R-:W-:-:S07]  /*15380*/  IMAD.MOV.U32 R15, RZ, RZ, R25 ;  /* 0x000000ffff0f7224 */ /* 0x000fce00078e0019 */
[----:B---3--:R-:W-:Y:S01]  /*15390*/  HMMA.16816.F32 R12, R12, R2, R4 ;  /* 0x000000020c0c723c */ /* 0x008fe20000001804 */
[----:B------:R-:W3:Y:S04]  /*153a0*/  LDL.LU.64 R6, [R1+0x1d68] ;  /* 0x001d680001067983 */ /* 0x000ee80000300a00 */
[----:B------:R-:W3:Y:S01]  /*153b0*/  LDL.LU.64 R4, [R1+0x1d60] ;  /* 0x001d600001047983 */ /* 0x000ee20000300a00 */
[----:B------:R-:W-:Y:S01]  /*153c0*/  MOV R25, R19 ;  /* 0x0000001300197202 */ /* 0x000fe20000000f00 */
[----:B------:R-:W-:Y:S02]  /*153d0*/  IMAD.MOV.U32 R26, RZ, RZ, R18 ;  /* 0x000000ffff1a7224 */ /* 0x000fe400078e0012 */
[----:B------:R-:W-:-:S10]  /*153e0*/  IMAD.MOV.U32 R27, RZ, RZ, R17 ;  /* 0x000000ffff1b7224 */ /* 0x000fd400078e0011 */
[----:B------:R0:W-:Y:S04]  /*153f0*/  STL.64 [R1+0x50], R12 ;  /* 0x0000500c01007387 */ /* 0x0001e80000100a00 */
[----:B------:R1:W-:Y:S01]  /*15400*/  STL.64 [R1+0x58], R14 ;  /* 0x0000580e01007387 */ /* 0x0003e20000100a00 */
[----:B---3--:R-:W-:Y:S03]  /*15410*/  HMMA.16816.F32 R24, R24, R2, R4 ;  /* 0x000000021818723c */ /* 0x008fe60000001804 */
[----:B------:R-:W3:Y:S04]  /*15420*/  LDL.LU R4, [R1+0x170] ;  /* 0x0001700001047983 */ /* 0x000ee80000300800 */
[----:B------:R-:W3:Y:S04]  /*15430*/  LDL.LU R5, [R1+0x174] ;  /* 0x0001740001057983 */ /* 0x000ee80000300800 */
[----:B------:R-:W3:Y:S04]  /*15440*/  LDL.LU R6, [R1+0x178] ;  /* 0x0001780001067983 */ /* 0x000ee80000300800 */
[----:B------:R-:W3:Y:S01]  /*15450*/  LDL.LU R7, [R1+0x17c] ;  /* 0x00017c0001077983 */ /* 0x000ee20000300800 */
[----:B0-----:R-:W-:Y:S01]  /*15460*/  IMAD.MOV.U32 R12, RZ, RZ, R16 ;  /* 0x000000ffff0c7224 */ /* 0x001fe200078e0010 */
[----:B------:R-:W-:Y:S01]  /*15470*/  MOV R13, R11 ;  /* 0x0000000b000d7202 */ /* 0x000fe20000000f00 */
[----:B-1----:R-:W-:-:S02]  /*15480*/  IMAD.MOV.U32 R14, RZ, RZ, R10 ;  /* 0x000000ffff0e7224 */ /* 0x002fc400078e000a */
[----:B------:R-:W-:-:S07]  /*15490*/  IMAD.MOV.U32 R15, RZ, RZ, R9 ;  /* 0x000000ffff0f7224 */ /* 0x000fce00078e0009 */
[----:B--2---:R-:W-:Y:S01]  /*154a0*/  HMMA.16816.F32 R12, R12, R2, R20 ;  /* 0x000000020c0c723c */ /* 0x004fe20000001814 */
[----:B---3--:R-:W-:Y:S04]  /*154b0*/  STL.64 [R1+0x1d50], R6 ;  /* 0x001d500601007387 */ /* 0x008fe80000100a00 */
[----:B------:R-:W-:Y:S04]  /*154c0*/  STL.64 [R1+0x1d48], R4 ;  /* 0x001d480401007387 */ /* 0x000fe80000100a00 */
[----:B------:R0:W-:Y:S04]  /*154d0*/  STL [R1+0x1cbc], R24 ;  /* 0x001cbc1801007387 */ /* 0x0001e80000100800 */
[----:B------:R1:W-:Y:S04]  /*154e0*/  STL [R1+0x1cb8], R25 ;  /* 0x001cb81901007387 */ /* 0x0003e80000100800 */
[----:B------:R-:W-:Y:S04]  /*154f0*/  STL [R1+0x1cb4], R26 ;  /* 0x001cb41a01007387 */ /* 0x000fe80000100800 */
[----:B------:R5:W-:Y:S04]  /*15500*/  STL [R1+0x1cb0], R27 ;  /* 0x001cb01b01007387 */ /* 0x000be80000100800 */
[----:B0-----:R-:W2:Y:S04]  /*15510*/  LDL.LU R24, [R1+0x150] ;  /* 0x0001500001187983 */ /* 0x001ea80000300800 */
[----:B-1----:R-:W2:Y:S01]  /*15520*/  LDL.LU R25, [R1+0x154] ;  /* 0x0001540001197983 */ /* 0x002ea20000300800 */
[----:B-----5:R-:W-:-:S03]  /*15530*/  IMAD.MOV.U32 R27, RZ, RZ, R0 ;  /* 0x000000ffff1b7224 */ /* 0x020fc600078e0000 */
[----:B------:R-:W2:Y:S04]  /*15540*/  LDL.LU R26, [R1+0x158] ;  /* 0x00015800011a7983 */ /* 0x000ea80000300800 */
[----:B------:R-:W3:Y:S04]  /*15550*/  LDL.LU R0, [R1+0x1d58] ;  /* 0x001d580001007983 */ /* 0x000ee80000300800 */
[----:B------:R-:W0:Y:S04]  /*15560*/  LDSM.16.MT88.4 R4, [R29+UR7+0x4180] ;  /* 0x004180071d04783b */ /* 0x000e280008004200 */
[----:B------:R-:W-:Y:S04]  /*15570*/  STL.64 [R1], R12 ;  /* 0x0000000c01007387 */ /* 0x000fe80000100a00 */
[----:B------:R-:W-:Y:S04]  /*15580*/  STL.64 [R1+0x8], R14 ;  /* 0x0000080e01007387 */ /* 0x000fe80000100a00 */
        /* <DEDUP_REMOVED lines=8> */
[----:B------:R-:W-:Y:S04]  /*15610*/  STL [R1+0xcc], R7 ;  /* 0x0000cc0701007387 */ /* 0x000fe80000100800 */
[----:B------:R-:W-:Y:S04]  /*15620*/  STL [R1+0x1c74], R29 ;  /* 0x001c741d01007387 */ /* 0x000fe80000100800 */
[----:B---3--:R-:W0:Y:S04]  /*15630*/  LDSM.16.MT88.4 R4, [R0+UR7+0x4000] ;  /* 0x004000070004783b */ /* 0x008e280008004200 */
        /* <DEDUP_REMOVED lines=20> */
[----:B------:R-:W3:Y:S02]  /*15780*/  LDL.LU.64 R4, [R1+0x1d48] ;  /* 0x001d480001047983 */ /* 0x000ee40000300a00 */
[-C--:B---3--:R-:W-:Y:S02]  /*15790*/  HMMA.16816.F32 R16, R16, R2.reuse, R4 ;  /* 0x000000021010723c */ /* 0x088fe40000001804 */
[----:B------:R-:W3:Y:S04]  /*157a0*/  LDL.LU R4, [R1+0x140] ;  /* 0x0001400001047983 */ /* 0x000ee80000300800 */
[----:B------:R-:W3:Y:S04]  /*157b0*/  LDL.LU R5, [R1+0x144] ;  /* 0x0001440001057983 */ /* 0x000ee80000300800 */
[----:B------:R-:W3:Y:S04]  /*157c0*/  LDL.LU R6, [R1+0x148] ;  /* 0x0001480001067983 */ /* 0x000ee80000300800 */
[----:B------:R-:W3:Y:S05]  /*157d0*/  LDL.LU R7, [R1+0x14c] ;  /* 0x00014c0001077983 */ /* 0x000eea0000300800 */
[----:B------:R-:W-:Y:S04]  /*157e0*/  STL [R1+0x1cac], R16 ;  /* 0x001cac1001007387 */ /* 0x000fe80000100800 */
[----:B------:R-:W-:Y:S04]  /*157f0*/  STL [R1+0x1ca8], R17 ;  /* 0x001ca81101007387 */ /* 0x000fe80000100800 */
[----:B------:R-:W-:Y:S04]  /*15800*/  STL [R1+0x1ca4], R18 ;  /* 0x001ca41201007387 */ /* 0x000fe80000100800 */
[----:B------:R2:W-:Y:S02]  /*15810*/  STL [R1+0x1ca0], R19 ;  /* 0x001ca01301007387 */ /* 0x0005e40000100800 */
[----:B--2---:R-:W-:Y:S01]  /*15820*/  HMMA.16816.F32 R16, R12, R2, R24 ;  /* 0x000000020c10723c */ /* 0x004fe20000001818 */
[----:B------:R-:W-:-:S15]  /*15830*/  MOV R12, R20 ;  /* 0x00000014000c7202 */ /* 0x000fde0000000f00 */
[----:B------:R-:W-:-:S03]  /*15840*/  NOP ;  /* 0x0000000000007918 */ /* 0x000fc60000000000 */
[----:B------:R-:W-:Y:S02]  /*15850*/  IMAD.MOV.U32 R27, RZ, RZ, R19 ;  /* 0x000000ffff1b7224 */ /* 0x000fe400078e0013 */
[----:B------:R-:W-:Y:S01]  /*15860*/  IMAD.MOV.U32 R26, RZ, RZ, R18 ;  /* 0x000000ffff1a7224 */ /* 0x000fe200078e0012 */
[----:B------:R-:W-:Y:S01]  /*15870*/  MOV R24, R16 ;  /* 0x0000001000187202 */ /* 0x000fe20000000f00 */
[----:B------:R-:W-:Y:S01]  /*15880*/  IMAD.MOV.U32 R25, RZ, RZ, R17 ;  /* 0x000000ffff197224 */ /* 0x000fe200078e0011 */
[----:B------:R-:W-:Y:S04]  /*15890*/  STL [R1+0x1cdc], R27 ;  /* 0x001cdc1b01007387 */ /* 0x000fe80000100800 */
[----:B------:R-:W-:Y:S04]  /*158a0*/  STL [R1+0x1cd8], R26 ;  /* 0x001cd81a01007387 */ /* 0x000fe80000100800 */
[----:B------:R-:W-:Y:S04]  /*158b0*/  STL [R1+0x1cd4], R25 ;  /* 0x001cd41901007387 */ /* 0x000fe80000100800 */
[----:B------:R-:W-:Y:S04]  /*158c0*/  STL [R1+0x1cd0], R24 ;  /* 0x001cd01801007387 */ /* 0x000fe80000100800 */
[----:B------:R-:W2:Y:S04]  /*158d0*/  LDL.LU R20, [R1+0x120] ;  /* 0x0001200001147983 */ /* 0x000ea80000300800 */
[----:B------:R-:W2:Y:S04]  /*158e0*/  LDL.LU R21, [R1+0x124] ;  /* 0x0001240001157983 */ /* 0x000ea80000300800 */
[----:B------:R-:W5:Y:S04]  /*158f0*/  LDL.LU R22, [R1+0x128] ;  /* 0x0001280001167983 */ /* 0x000f680000300800 */
[----:B------:R-:W5:Y:S01]  /*15900*/  LDL.LU R23, [R1+0x12c] ;  /* 0x00012c0001177983 */ /* 0x000f620000300800 */
[----:B------:R-:W-:-:S02]  /*15910*/  IMAD.MOV.U32 R13, RZ, RZ, R11 ;  /* 0x000000ffff0d7224 */ /* 0x000fc400078e000b */
[----:B------:R-:W-:Y:S02]  /*15920*/  IMAD.MOV.U32 R14, RZ, RZ, R10 ;  /* 0x000000ffff0e7224 */ /* 0x000fe400078e000a */
[----:B------:R-:W-:Y:S01]  /*15930*/  IMAD.MOV.U32 R15, RZ, RZ, R9 ;  /* 0x000000ffff0f7224 */ /* 0x000fe200078e0009 */
[----:B-----5:R-:W-:Y:S04]  /*15940*/  STL.64 [R1+0x1d28], R22 ;  /* 0x001d281601007387 */ /* 0x020fe80000100a00 */
[----:B--2---:R0:W-:Y:S04]  /*15950*/  STL.64 [R1+0x1d20], R20 ;  /* 0x001d201401007387 */ /* 0x0041e80000100a00 */
[----:B0-----:R-:W2:Y:S04]  /*15960*/  LDL.LU R20, [R1+0x130] ;  /* 0x0001300001147983 */ /* 0x001ea80000300800 */
[----:B------:R-:W2:Y:S04]  /*15970*/  LDL.LU R21, [R1+0x134] ;  /* 0x0001340001157983 */ /* 0x000ea80000300800 */
[----:B------:R-:W5:Y:S04]  /*15980*/  LDL.LU R22, [R1+0x138] ;  /* 0x0001380001167983 */ /* 0x000f680000300800 */
[----:B------:R-:W5:Y:S01]  /*15990*/  LDL.LU R23, [R1+0x13c] ;  /* 0x00013c0001177983 */ /* 0x000f620000300800 */
[----:B---3--:R-:W-:-:S15]  /*159a0*/  HMMA.16816.F32 R4, R12, R2, R4 ;  /* 0x000000020c04723c */ /* 0x008fde0000001804 */
[----:B------:R-:W-:-:S04]  /*159b0*/  NOP ;  /* 0x0000000000007918 */ /* 0x000fc80000000000 */
[----:B------:R-:W-:Y:S01]  /*159c0*/  MOV R16, R6 ;  /* 0x0000000600107202 */ /* 0x000fe20000000f00 */
[----:B------:R-:W-:Y:S02]  /*159d0*/  IMAD.MOV.U32 R17, RZ, RZ, R7 ;  /* 0x000000ffff117224 */ /* 0x000fe400078e0007 */
[----:B----4-:R-:W-:Y:S01]  /*159e0*/  IMAD.MOV.U32 R7, RZ, RZ, R28 ;  /* 0x000000ffff077224 */ /* 0x010fe200078e001c */
[----:B-----5:R-:W-:Y:S04]  /*159f0*/  STL.64 [R1+0x1d38], R22 ;  /* 0x001d381601007387 */ /* 0x020fe80000100a00 */
[----:B--2---:R-:W-:Y:S04]  /*15a00*/  STL.64 [R1+0x1d30], R20 ;  /* 0x001d301401007387 */ /* 0x004fe80000100a00 */
[----:B------:R0:W-:Y:S04]  /*15a10*/  STL.64 [R1+0xf0], R4 ;  /* 0x0000f00401007387 */ /* 0x0001e80000100a00 */
[----:B------:R-:W1:Y:S04]  /*15a20*/  LDSM.16.MT88.4 R20, [R0+UR7+0x4100] ;  /* 0x004100070014783b */ /* 0x000e680008004200 */
[----:B0-----:R-:W2:Y:S04]  /*15a30*/  LDL.LU R4, [R1+0x110] ;  /* 0x0001100001047983 */ /* 0x001ea80000300800 */
[----:B------:R-:W2:Y:S04]  /*15a40*/  LDL.LU R5, [R1+0x114] ;  /* 0x0001140001057983 */ /* 0x000ea80000300800 */
[----:B------:R-:W2:Y:S04]  /*15a50*/  LDL.LU R6, [R1+0x118] ;  /* 0x0001180001067983 */ /* 0x000ea80000300800 */
[----:B------:R-:W3:Y:S04]  /*15a60*/  LDL.LU R28, [R1+0x1d40] ;  /* 0x001d4000011c7983 */ /* 0x000ee80000300800 */
[----:B-1----:R-:W-:Y:S01]  /*15a70*/  STL [R1+0x174], R21 ;  /* 0x0001741501007387 */ /* 0x002fe20000100800 */
[----:B------:R-:W-:Y:S01]  /*15a80*/  IMAD.MOV.U32 R12, RZ, RZ, R20 ;  /* 0x000000ffff0c7224 */ /* 0x000fe200078e0014 */
[----:B------:R-:W-:-:S02]  /*15a90*/  MOV R13, R22 ;  /* 0x00000016000d7202 */ /* 0x000fc40000000f00 */
        /* <DEDUP_REMOVED lines=29> */
[----:B---3--:R-:W-:Y:S02]  /*15c70*/  HMMA.16816.F32 R12, R12, R2, R20 ;  /* 0x000000020c0c723c */ /* 0x008fe40000001814 */
[----:B------:R-:W3:Y:S04]  /*15c80*/  LDL.LU.64 R22, [R1+0x1d28] ;  /* 0x001d280001167983 */ /* 0x000ee80000300a00 */
[----:B------:R-:W3:-:S13]  /*15c90*/  LDL.LU.64 R20, [R1+0x1d20] ;  /* 0x001d200001147983 */ /* 0x000eda0000300a00 */
[----:B------:R-:W-:Y:S01]  /*15ca0*/  IMAD.MOV.U32 R18, RZ, RZ, R12 ;  /* 0x000000ffff127224 */ /* 0x000fe200078e000c */
[----:B------:R-:W-:Y:S01]  /*15cb0*/  MOV R19, R13 ;  /* 0x0000000d00137202 */ /* 0x000fe20000000f00 */
[----:B------:R0:W-:Y:S01]  /*15cc0*/  STL [R1+0x138], R14 ;  /* 0x0001380e01007387 */ /* 0x0001e20000100800 */
[----:B------:R-:W-:-:S03]  /*15cd0*/  IMAD.MOV.U32 R12, RZ, RZ, R9 ;  /* 0x000000ffff0c7224 */ /* 0x000fc600078e0009 */
[----:B------:R-:W-:Y:S01]  /*15ce0*/  STL.64 [R1+0x1d08], R18 ;  /* 0x001d081201007387 */ /* 0x000fe20000100a00 */
[----:B------:R-:W-:-:S03]  /*15cf0*/  IMAD.MOV.U32 R13, RZ, RZ, R10 ;  /* 0x000000ffff0d7224 */ /* 0x000fc600078e000a */
[----:B------:R-:W-:Y:S01]  /*15d00*/  STL.64 [R1+0x1d00], R16 ;  /* 0x001d001001007387 */ /* 0x000fe20000100a00 */
[----:B0-----:R-:W-:-:S03]  /*15d10*/  MOV R14, R11 ;  /* 0x0000000b000e7202 */ /* 0x001fc60000000f00 */
[----:B------:R-:W4:Y:S04]  /*15d20*/  LDL.LU R9, [R1+0x1d18] ;  /* 0x001d180001097983 */ /* 0x000f280000300800 */
[----:B------:R-:W5:Y:S04]  /*15d30*/  LDL.LU R10, [R1+0x1d14] ;  /* 0x001d1400010a7983 */ /* 0x000f680000300800 */
[----:B------:R-:W2:Y:S01]  /*15d40*/  LDL.LU R11, [R1+0x1d10] ;  /* 0x001d1000010b7983 */ /* 0x000ea20000300800 */
[----:B------:R-:W-:Y:S02]  /*15d50*/  IMAD.MOV.U32 R0, RZ, RZ, R15 ;  /* 0x000000ffff007224 */ /* 0x000fe400078e000f */
[----:B------:R-:W-:Y:S01]  /*15d60*/  IMAD.MOV.U32 R15, RZ, RZ, R29 ;  /* 0x000000ffff0f7224 */ /* 0x000fe200078e001d */
[----:B------:R-:W-:Y:S06]  /*15d70*/  LDSM.16.MT88.4 R16, [R28+UR7+0x4100] ;  /* 0x004100071c10783b */ /* 0x000fec0008004200 */
[----:B---3--:R-:W-:Y:S01]  /*15d80*/  HMMA.16816.F32 R12, R12, R2, R20 ;  /* 0x000000020c0c723c */ /* 0x008fe20000001814 */
[----:B------:R-:W3:-:S15]  /*15d90*/  LDL.LU R20, [R1+0x100] ;  /* 0x0001000001147983 */ /* 0x000ede0000300800 */
[----:B------:R-:W-:-:S03]  /*15da0*/  NOP ;  /* 0x0000000000007918 */ /* 0x000fc60000000000 */
[----:B------:R0:W-:Y:S04]  /*15db0*/  STL.64 [R1+0x120], R12 ;  /* 0x0001200c01007387 */ /* 0x0001e80000100a00 */
[----:B------:R1:W-:Y:S04]  /*15dc0*/  STL.64 [R1+0x128], R14 ;  /* 0x0001280e01007387 */ /* 0x0003e80000100a00 */
[----:B------:R-:W3:Y:S04]  /*15dd0*/  LDL.LU R21, [R1+0x104] ;  /* 0x0001040001157983 */ /* 0x000ee80000300800 */
[----:B------:R-:W3:Y:S04]  /*15de0*/  LDL.LU R22, [R1+0x108] ;  /* 0x0001080001167983 */ /* 0x000ee80000300800 */
[----:B------:R-:W3:Y:S01]  /*15df0*/  LDL.LU R23, [R1+0x10c] ;  /* 0x00010c0001177983 */ /* 0x000ee20000300800 */
[----:B0-----:R-:W-:Y:S01]  /*15e00*/  IMAD.MOV.U32 R12, RZ, RZ, R27 ;  /* 0x000000ffff0c7224 */ /* 0x001fe200078e001b */
[----:B-1----:R-:W-:Y:S01]  /*15e10*/  MOV R14, R25 ;  /* 0x00000019000e7202 */ /* 0x002fe20000000f00 */
[----:B------:R-:W-:Y:S01]  /*15e20*/  IMAD.MOV.U32 R13, RZ, RZ, R26 ;  /* 0x000000ffff0d7224 */ /* 0x000fe200078e001a */
[----:B------:R-:W3:Y:S01]  /*15e30*/  LDL.LU R29, [R1+0x2dc] ;  /* 0x0002dc00011d7983 */ /* 0x000ee20000300800 */
[----:B------:R-:W-:-:S07]  /*15e40*/  IMAD.MOV.U32 R15, RZ, RZ, R24 ;  /* 0x000000ffff0f7224 */ /* 0x000fce00078e0018 */
[----:B--2---:R-:W-:Y:S01]  /*15e50*/  HMMA.16816.F32 R12, R12, R2, R4 ;  /* 0x000000020c0c723c */ /* 0x004fe20000001804 */
[----:B------:R-:W-:Y:S01]  /*15e60*/  IMAD.MOV.U32 R4, RZ, RZ, R11 ;  /* 0x000000ffff047224 */ /* 0x000fe200078e000b */
[----:B----4-:R-:W-:Y:S01]  /*15e70*/  MOV R6, R9 ;  /* 0x0000000900067202 */ /* 0x010fe20000000f00 */
[----:B-----5:R-:W-:Y:S02]  /*15e80*/  IMAD.MOV.U32 R5, RZ, RZ, R10 ;  /* 0x000000ffff057224 */ /* 0x020fe400078e000a */
[----:B------:R-:W-:Y:S02]  /*15e90*/  IMAD.MOV.U32 R7, RZ, RZ, R8 ;  /* 0x000000ffff077224 */ /* 0x000fe400078e0008 */
[----:B------:R-:W0:-:S12]  /*15ea0*/  LDSM.16.MT88.4 R8, [R28+UR7+0x4080] ;  /* 0x004080071c08783b */ /* 0x000e180008004200 */
[----:B------:R1:W-:Y:S04]  /*15eb0*/  STL.64 [R1+0x150], R12 ;  /* 0x0001500c01007387 */ /* 0x0003e80000100a00 */
[----:B------:R-:W-:Y:S04]  /*15ec0*/  STL.64 [R1+0x158], R14 ;  /* 0x0001580e01007387 */ /* 0x000fe80000100a00 */
[----:B0-----:R-:W-:Y:S01]  /*15ed0*/  STL [R1+0x164], R9 ;  /* 0x0001640901007387 */ /* 0x001fe20000100800 */
[----:B-1----:R-:W-:Y:S02]  /*15ee0*/  IMAD.MOV.U32 R12, RZ, RZ, R8 ;  /* 0x000000ffff0c7224 */ /* 0x002fe400078e0008 */
[----:B------:R-:W-:Y:S01]  /*15ef0*/  IMAD.MOV.U32 R13, RZ, RZ, R10 ;  /* 0x000000ffff0d7224 */ /* 0x000fe200078e000a */
[----:B------:R-:W-:Y:S04]  /*15f00*/  STL [R1+0x16c], R11 ;  /* 0x00016c0b01007387 */ /* 0x000fe80000100800 */
[----:B------:R-:W0:Y:S04]  /*15f10*/  LDSM.16.MT88.4 R8, [R28+UR7+0x6080] ;  /* 0x006080071c08783b */ /* 0x000e280008004200 */
[----:B0-----:R0:W-:Y:S01]  /*15f20*/  STL [R1+0x1b4], R9 ;  /* 0x0001b40901007387 */ /* 0x0011e20000100800 */
[----:B------:R-:W-:Y:S01]  /*15f30*/  MOV R14, R8 ;  /* 0x00000008000e7202 */ /* 0x000fe20000000f00 */
[----:B------:R-:W-:-:S02]  /*15f40*/  IMAD.MOV.U32 R8, RZ, RZ, R16 ;  /* 0x000000ffff087224 */ /* 0x000fc400078e0010 */
[----:B------:R-:W-:Y:S04]  /*15f50*/  STL [R1+0x1bc], R11 ;  /* 0x0001bc0b01007387 */ /* 0x000fe80000100800 */
[----:B------:R-:W-:Y:S01]  /*15f60*/  STL [R1+0x1f4], R17 ;  /* 0x0001f41101007387 */ /* 0x000fe20000100800 */
[----:B0-----:R-:W-:-:S03]  /*15f70*/  IMAD.MOV.U32 R9, RZ, RZ, R18 ;  /* 0x000000ffff097224 */ /* 0x001fc600078e0012 */
[----:B------:R-:W-:Y:S04]  /*15f80*/  STL [R1+0x1fc], R19 ;  /* 0x0001fc1301007387 */ /* 0x000fe80000100800 */
[----:B------:R-:W0:Y:S01]  /*15f90*/  LDSM.16.MT88.4 R16, [R28+UR7+0x6100] ;  /* 0x006100071c10783b */ /* 0x000e220008004200 */
[----:B------:R-:W-:-:S03]  /*15fa0*/  IMAD.MOV.U32 R15, RZ, RZ, R10 ;  /* 0x000000ffff0f7224 */ /* 0x000fc600078e000a */
[----:B0-----:R-:W-:Y:S01]  /*15fb0*/  STL [R1+0x224], R17 ;  /* 0x0002241101007387 */ /* 0x001fe20000100800 */
[----:B------:R-:W-:Y:S01]  /*15fc0*/  MOV R10, R16 ;  /* 0x00000010000a7202 */ /* 0x000fe20000000f00 */
[----:B------:R-:W-:Y:S02]  /*15fd0*/  IMAD.MOV.U32 R11, RZ, RZ, R18 ;  /* 0x000000ffff0b7224 */ /* 0x000fe400078e0012 */
[----:B------:R-:W-:Y:S04]  /*15fe0*/  STL [R1+0x22c], R19 ;  /* 0x00022c1301007387 */ /* 0x000fe80000100800 */
[----:B------:R-:W0:Y:S04]  /*15ff0*/  LDSM.16.MT88.4 R16, [R28+UR7+0x4180] ;  /* 0x004180071c10783b */ /* 0x000e280008004200 */
[----:B0-----:R-:W-:Y:S01]  /*16000*/  STL [R1+0x244], R17 ;  /* 0x0002441101007387 */ /* 0x001fe20000100800 */
[----:B------:R-:W-:-:S02]  /*16010*/  IMAD.MOV.U32 R27, RZ, RZ, R16 ;  /* 0x000000ffff1b7224 */ /* 0x000fc400078e0010 */
[----:B------:R-:W-:Y:S01]  /*16020*/  IMAD.MOV.U32 R26, RZ, RZ, R18 ;  /* 0x000000ffff1a7224 */ /* 0x000fe200078e0012 */
[----:B------:R-:W-:Y:S04]  /*16030*/  STL [R1+0x24c], R19 ;  /* 0x00024c1301007387 */ /* 0x000fe80000100800 */
[----:B------:R-:W0:Y:S04]  /*16040*/  LDSM.16.MT88.4 R16, [R28+UR7+0x6180] ;  /* 0x006180071c10783b */ /* 0x000e280008004200 */
[----:B0-----:R-:W-:Y:S01]  /*16050*/  STL [R1+0x264], R17 ;  /* 0x0002641101007387 */ /* 0x001fe20000100800 */
[----:B------:R-:W-:Y:S01]  /*16060*/  IMAD.MOV.U32 R24, RZ, RZ, R18 ;  /* 0x000000ffff187224 */ /* 0x000fe200078e0012 */
[----:B------:R-:W-:-:S02]  /*16070*/  MOV R25, R16 ;  /* 0x0000001000197202 */ /* 0x000fc40000000f00 */
[----:B------:R0:W-:Y:S04]  /*16080*/  STL [R1+0x26c], R19 ;  /* 0x00026c1301007387 */ /* 0x0001e80000100800 */
[----:B0-----:R-:W2:Y:S04]  /*16090*/  LDL.LU.64 R18, [R1+0x1d08] ;  /* 0x001d080001127983 */ /* 0x001ea80000300a00 */
[----:B------:R-:W4:Y:S04]  /*160a0*/  LDL.LU.64 R16, [R1+0x1d00] ;  /* 0x001d000001107983 */ /* 0x000f280000300a00 */
[----:B------:R0:W-:Y:S04]  /*160b0*/  STL [R1+0x1c10], R28 ;  /* 0x001c101c01007387 */ /* 0x0001e80000100800 */
[----:B0-----:R-:W5:Y:S01]  /*160c0*/  LDL.LU R28, [R1+0x2d8] ;  /* 0x0002d800011c7983 */ /* 0x001f620000300800 */
[----:B---3--:R-:W-:Y:S03]  /*160d0*/  HMMA.16816.F32 R12, R12, R2, R20 ;  /* 0x000000020c0c723c */ /* 0x008fe60000001814 */
[----:B------:R-:W3:Y:S04]  /*160e0*/  LDL.LU.64 R22, [R1+0x1cf8] ;  /* 0x001cf80001167983 */ /* 0x000ee80000300a00 */
[----:B------:R-:W3:-:S12]  /*160f0*/  LDL.LU.64 R20, [R1+0x1cf0] ;  /* 0x001cf00001147983 */ /* 0x000ed80000300a00 */
[----:B------:R0:W-:Y:S04]  /*16100*/  STL.64 [R1+0x140], R12 ;  /* 0x0001400c01007387 */ /* 0x0001e80000100a00 */
[----:B------:R1:W-:Y:S01]  /*16110*/  STL.64 [R1+0x148], R14 ;  /* 0x0001480e01007387 */ /* 0x0003e20000100a00 */
[----:B0-----:R-:W-:-:S03]  /*16120*/  IMAD.MOV.U32 R12, RZ, RZ, R8 ;  /* 0x000000ffff0c7224 */ /* 0x001fc600078e0008 */
[----:B------:R-:W2:Y:S01]  /*16130*/  LDL.LU R8, [R1+0x1cec] ;  /* 0x001cec0001087983 */ /* 0x000ea20000300800 */
[----:B------:R-:W-:Y:S01]  /*16140*/  IMAD.MOV.U32 R13, RZ, RZ, R9 ;  /* 0x000000ffff0d7224 */ /* 0x000fe200078e0009 */
[----:B-1----:R-:W-:Y:S01]  /*16150*/  MOV R14, R10 ;  /* 0x0000000a000e7202 */ /* 0x002fe20000000f00 */
[----:B------:R-:W-:Y:S01]  /*16160*/  IMAD.MOV.U32 R15, RZ, RZ, R11 ;  /* 0x000000ffff0f7224 */ /* 0x000fe200078e000b */
[----:B------:R-:W2:Y:S04]  /*16170*/  LDL.LU R9, [R1+0x1ce8] ;  /* 0x001ce80001097983 */ /* 0x000ea80000300800 */
[----:B------:R-:W2:Y:S04]  /*16180*/  LDL.LU R10, [R1+0x1ce4] ;  /* 0x001ce400010a7983 */ /* 0x000ea80000300800 */
[----:B------:R-:W2:Y:S01]  /*16190*/  LDL.LU R11, [R1+0x1ce0] ;  /* 0x001ce000010b7983 */ /* 0x000ea20000300800 */
[----:B---3--:R-:W-:Y:S01]  /*161a0*/  HMMA.16816.F32 R20, R12, R2, R20 ;  /* 0x000000020c14723c */ /* 0x008fe20000001814 */
[----:B------:R-:W-:Y:S01]  /*161b0*/  IMAD.MOV.U32 R12, RZ, RZ, R27 ;  /* 0x000000ffff0c7224 */ /* 0x000fe200078e001b */
[----:B------:R-:W-:Y:S01]  /*161c0*/  MOV R14, R25 ;  /* 0x00000019000e7202 */ /* 0x000fe20000000f00 */
[----:B------:R-:W-:Y:S01]  /*161d0*/  IMAD.MOV.U32 R13, RZ, RZ, R26 ;  /* 0x000000ffff0d7224 */ /* 0x000fe200078e001a */
[----:B------:R-:W3:Y:S01]  /*161e0*/  LDL.LU R27, [R1+0x1cdc] ;  /* 0x001cdc00011b7983 */ /* 0x000ee20000300800 */
[----:B------:R-:W-:-:S14]  /*161f0*/  IMAD.MOV.U32 R15, RZ, RZ, R24 ;  /* 0x000000ffff0f7224 */ /* 0x000fdc00078e0018 */
[----:B------:R-:W-:Y:S04]  /*16200*/  STL.64 [R1+0x110], R20 ;  /* 0x0001101401007387 */ /* 0x000fe80000100a00 */
[----:B------:R2:W-:Y:S04]  /*16210*/  STL.64 [R1+0x118], R22 ;  /* 0x0001181601007387 */ /* 0x0005e80000100a00 */
[----:B------:R-:W3:Y:S04]  /*16220*/  LDL.LU R26, [R1+0x1cd8] ;  /* 0x001cd800011a7983 */ /* 0x000ee80000300800 */
[----:B------:R-:W3:Y:S04]  /*16230*/  LDL.LU R25, [R1+0x1cd4] ;  /* 0x001cd40001197983 */ /* 0x000ee80000300800 */
[----:B------:R-:W3:Y:S01]  /*16240*/  LDL.LU R24, [R1+0x1cd0] ;  /* 0x001cd00001187983 */ /* 0x000ee20000300800 */
[----:B--2---:R-:W-:Y:S03]  /*16250*/  HMMA.16816.F32 R20, R12, R2, R8 ;  /* 0x000000020c14723c */ /* 0x004fe60000001808 */
[----:B------:R-:W2:Y:S04]  /*16260*/  LDL.LU R12, [R1+0x40] ;  /* 0x00004000010c7983 */ /* 0x000ea80000300800 */
[----:B------:R-:W2:Y:S04]  /*16270*/  LDL.LU R13, [R1+0x44] ;  /* 0x00004400010d7983 */ /* 0x000ea80000300800 */
[----:B------:R-:W2:Y:S04]  /*16280*/  LDL.LU R14, [R1+0x48] ;  /* 0x00004800010e7983 */ /* 0x000ea80000300800 */
[----:B------:R-:W2:Y:S04]  /*16290*/  LDL.LU R15, [R1+0x4c] ;  /* 0x00004c00010f7983 */ /* 0x000ea80000300800 */
[----:B------:R-:W-:Y:S04]  /*162a0*/  STL.64 [R1+0x1c98], R22 ;  /* 0x001c981601007387 */ /* 0x000fe80000100a00 */
[----:B------:R0:W-:Y:S04]  /*162b0*/  STL.64 [R1+0x1c90], R20 ;  /* 0x001c901401007387 */ /* 0x0001e80000100a00 */
[----:B------:R-:W2:Y:S04]  /*162c0*/  LDL.LU R8, [R1+0x2b4] ;  /* 0x0002b40001087983 */ /* 0x000ea80000300800 */
[----:B------:R-:W2:Y:S04]  /*162d0*/  LDL.LU R9, [R1+0x2bc] ;  /* 0x0002bc0001097983 */ /* 0x000ea80000300800 */
[----:B0-----:R-:W2:Y:S04]  /*162e0*/  LDL.LU R20, [R1+0x50] ;  /* 0x0000500001147983 */ /* 0x001ea80000300800 */
[----:B------:R-:W2:Y:S04]  /*162f0*/  LDL.LU R21, [R1+0x54] ;  /* 0x0000540001157983 */ /* 0x000ea80000300800 */
[----:B------:R-:W2:Y:S04]  /*16300*/  LDL.LU R22, [R1+0x58] ;  /* 0x0000580001167983 */ /* 0x000ea80000300800 */
[----:B------:R-:W2:Y:S04]  /*16310*/  LDL.LU R23, [R1+0x5c] ;  /* 0x00005c0001177983 */ /* 0x000ea80000300800 */
[----:B------:R-:W2:Y:S04]  /*16320*/  LDL.LU R10, [R1+0x2c4] ;  /* 0x0002c400010a7983 */ /* 0x000ea80000300800 */
[----:B------:R-:W2:Y:S01]  /*16330*/  LDL.LU R11, [R1+0x2cc] ;  /* 0x0002cc00010b7983 */ /* 0x000ea20000300800 */
[----:B-----5:R-:W-:-:S02]  /*16340*/  F2FP.F16.E4M3.UNPACK_B R2, R28.H1 ;  /* 0x0000001cff02723e */ /* 0x020fc400030006ff */
[----:B------:R-:W-:-:S07]  /*16350*/  F2FP.F16.E4M3.UNPACK_B R3, R29.H1 ;  /* 0x0000001dff03723e */ /* 0x000fce00030006ff */
[----:B--2---:R-:W-:Y:S01]  /*16360*/  HMMA.16816.F32 R8, R8, R2, R4 ;  /* 0x000000020808723c */ /* 0x004fe20000001804 */
[----:B------:R-:W2:Y:S04]  /*16370*/  LDL.LU.64 R6, [R1+0x1cc8] ;  /* 0x001cc80001067983 */ /* 0x000ea80000300a00 */
[----:B------:R-:W2:-:S14]  /*16380*/  LDL.LU.64 R4, [R1+0x1cc0] ;  /* 0x001cc00001047983 */ /* 0x000e9c0000300a00 */
[----:B------:R0:W-:Y:S01]  /*16390*/  STL.64 [R1+0x10], R8 ;  /* 0x0000100801007387 */ /* 0x0001e20000100a00 */
[----:B------:R-:W-:-:S03]  /*163a0*/  IMAD.MOV.U32 R28, RZ, RZ, R11 ;  /* 0x000000ffff1c7224 */ /* 0x000fc600078e000b */
[----:B------:R1:W-:Y:S04]  /*163b0*/  STL [R1+0x18], R10 ;  /* 0x0000180a01007387 */ /* 0x0003e80000100800 */
[----:B0-----:R-:W2:Y:S04]  /*163c0*/  LDL.LU R8, [R1+0x294] ;  /* 0x0002940001087983 */ /* 0x001ea80000300800 */
[----:B------:R-:W2:Y:S04]  /*163d0*/  LDL.LU R9, [R1+0x29c] ;  /* 0x00029c0001097983 */ /* 0x000ea80000300800 */
[----:B-1----:R-:W2:Y:S04]  /*163e0*/  LDL.LU R10, [R1+0x2a4] ;  /* 0x0002a400010a7983 */ /* 0x002ea80000300800 */
[----:B------:R-:W2:Y:S02]  /*163f0*/  LDL.LU R11, [R1+0x2ac] ;  /* 0x0002ac00010b7983 */ /* 0x000ea40000300800 */
[----:B--2---:R-:W-:-:S15]  /*16400*/  HMMA.16816.F32 R8, R8, R2, R4 ;  /* 0x000000020808723c */ /* 0x004fde0000001804 */
[----:B------:R-:W-:-:S04]  /*16410*/  NOP ;  /* 0x0000000000007918 */ /* 0x000fc80000000000 */
[----:B------:R0:W-:Y:S04]  /*16420*/  STL [R1+0x1c84], R8 ;  /* 0x001c840801007387 */ /* 0x0001e80000100800 */
[----:B------:R1:W-:Y:S04]  /*16430*/  STL [R1+0x1c80], R9 ;  /* 0x001c800901007387 */ /* 0x0003e80000100800 */
[----:B------:R2:W-:Y:S04]  /*16440*/  STL [R1+0x1c7c], R10 ;  /* 0x001c7c0a01007387 */ /* 0x0005e80000100800 */
[----:B------:R5:W-:Y:S04]  /*16450*/  STL [R1+0x1c78], R11 ;  /* 0x001c780b01007387 */ /* 0x000be80000100800 */
[----:B0-----:R-:W3:Y:S04]  /*16460*/  LDL.LU R8, [R1+0x30] ;  /* 0x0000300001087983 */ /* 0x001ee80000300800 */
[----:B-1----:R-:W3:Y:S04]  /*16470*/  LDL.LU R9, [R1+0x34] ;  /* 0x0000340001097983 */ /* 0x002ee80000300800 */
[----:B--2---:R-:W3:Y:S04]  /*16480*/  LDL.LU R10, [R1+0x38] ;  /* 0x00003800010a7983 */ /* 0x004ee80000300800 */
[----:B-----5:R-:W3:Y:S04]  /*16490*/  LDL.LU R11, [R1+0x3c] ;  /* 0x00003c00010b7983 */ /* 0x020ee80000300800 */
[----:B------:R-:W2:Y:S04]  /*164a0*/  LDL.LU R4, [R1+0x1a4] ;  /* 0x0001a40001047983 */ /* 0x000ea80000300800 */
[----:B------:R-:W2:Y:S04]  /*164b0*/  LDL.LU R5, [R1+0x1ac] ;  /* 0x0001ac0001057983 */ /* 0x000ea80000300800 */
[----:B------:R-:W2:Y:S04]  /*164c0*/  LDL.LU R6, [R1+0x1e4] ;  /* 0x0001e40001067983 */ /* 0x000ea80000300800 */
[----:B------:R-:W2:Y:S02]  /*164d0*/  LDL.LU R7, [R1+0x1ec] ;  /* 0x0001ec0001077983 */ /* 0x000ea40000300800 */
[----:B--2---:R-:W-:Y:S02]  /*164e0*/  HMMA.16816.F32 R4, R4, R2, R12 ;  /* 0x000000020404723c */ /* 0x004fe4000000180c */
[----:B------:R-:W2:-:S15]  /*164f0*/  LDL.LU R12, [R1] ;  /* 0x00000000010c7983 */ /* 0x000e9e0000300800 */
[----:B------:R-:W-:Y:S02]  /*16500*/  NOP ;  /* 0x0000000000007918 */ /* 0x000fe40000000000 */
[----:B------:R0:W-:Y:S04]  /*16510*/  STL.64 [R1+0x100], R4 ;  /* 0x0001000401007387 */ /* 0x0001e80000100a00 */
[----:B------:R1:W-:Y:S04]  /*16520*/  STL.64 [R1+0x108], R6 ;  /* 0x0001080601007387 */ /* 0x0003e80000100a00 */
[----:B------:R-:W2:Y:S04]  /*16530*/  LDL.LU R13, [R1+0x4] ;  /* 0x00000400010d7983 */ /* 0x000ea80000300800 */
[----:B------:R-:W2:Y:S04]  /*16540*/  LDL.LU R14, [R1+0x8] ;  /* 0x00000800010e7983 */ /* 0x000ea80000300800 */
[----:B------:R-:W2:Y:S04]  /*16550*/  LDL.LU R15, [R1+0xc] ;  /* 0x00000c00010f7983 */ /* 0x000ea80000300800 */
[----:B0-----:R-:W3:Y:S04]  /*16560*/  LDL.LU R4, [R1+0x84] ;  /* 0x0000840001047983 */ /* 0x001ee80000300800 */
[----:B------:R-:W3:Y:S04]  /*16570*/  LDL.LU R5, [R1+0x8c] ;  /* 0x00008c0001057983 */ /* 0x000ee80000300800 */
[----:B-1----:R-:W3:Y:S04]  /*16580*/  LDL.LU R6, [R1+0xe4] ;  /* 0x0000e40001067983 */ /* 0x002ee80000300800 */
[----:B------:R-:W3:Y:S02]  /*16590*/  LDL.LU R7, [R1+0xec] ;  /* 0x0000ec0001077983 */ /* 0x000ee40000300800 */
[----:B---3--:R-:W-:Y:S02]  /*165a0*/  HMMA.16816.F32 R8, R4, R2, R8 ;  /* 0x000000020408723c */ /* 0x008fe40000001808 */
[----:B------:R-:W3:-:S15]  /*165b0*/  LDL.LU R4, [R1+0x74] ;  /* 0x0000740001047983 */ /* 0x000ede0000300800 */
[----:B------:R-:W-:Y:S02]  /*165c0*/  NOP ;  /* 0x0000000000007918 */ /* 0x000fe40000000000 */
[----:B------:R-:W-:Y:S04]  /*165d0*/  STL.64 [R1+0xe0], R8 ;  /* 0x0000e00801007387 */ /* 0x000fe80000100a00 */
[----:B------:R3:W-:Y:S04]  /*165e0*/  STL.64 [R1+0xe8], R10 ;  /* 0x0000e80a01007387 */ /* 0x0007e80000100a00 */
[----:B------:R-:W3:Y:S04]  /*165f0*/  LDL.LU R5, [R1+0x7c] ;  /* 0x00007c0001057983 */ /* 0x000ee80000300800 */
[----:B------:R-:W3:Y:S04]  /*16600*/  LDL.LU R6, [R1+0xb4] ;  /* 0x0000b40001067983 */ /* 0x000ee80000300800 */
[----:B------:R-:W3:Y:S02]  /*16610*/  LDL.LU R7, [R1+0xbc] ;  /* 0x0000bc0001077983 */ /* 0x000ee40000300800 */
[----:B---3--:R-:W-:-:S15]  /*16620*/  HMMA.16816.F32 R8, R4, R2, R20 ;  /* 0x000000020408723c */ /* 0x008fde0000001814 */
[----:B------:R-:W-:-:S04]  /*16630*/  NOP ;  /* 0x0000000000007918 */ /* 0x000fc80000000000 */
[----:B------:R-:W-:Y:S01]  /*16640*/  IMAD.MOV.U32 R29, RZ, RZ, R11 ;  /* 0x000000ffff1d7224 */ /* 0x000fe200078e000b */
[----:B------:R0:W-:Y:S04]  /*16650*/  STL.64 [R1+0xb0], R8 ;  /* 0x0000b00801007387 */ /* 0x0001e80000100a00 */
[----:B------:R1:W-:Y:S04]  /*16660*/  STL [R1+0xb8], R10 ;  /* 0x0000b80a01007387 */ /* 0x0003e80000100800 */
[----:B------:R-:W-:Y:S04]  /*16670*/  STL [R1+0x1c88], R29 ;  /* 0x001c881d01007387 */ /* 0x000fe80000100800 */
[----:B------:R-:W3:Y:S01]  /*16680*/  LDL.LU R4, [R1+0x64] ;  /* 0x0000640001047983 */ /* 0x000ee20000300800 */
[----:B0-----:R-:W-:Y:S01]  /*16690*/  MOV R8, R24 ;  /* 0x0000001800087202 */ /* 0x001fe20000000f00 */
[----:B------:R-:W-:-:S02]  /*166a0*/  IMAD.MOV.U32 R9, RZ, RZ, R25 ;  /* 0x000000ffff097224 */ /* 0x000fc400078e0019 */
[----:B------:R-:W3:Y:S01]  /*166b0*/  LDL.LU R5, [R1+0x6c] ;  /* 0x00006c0001057983 */ /* 0x000ee20000300800 */
[----:B-1----:R-:W-:-:S03]  /*166c0*/  IMAD.MOV.U32 R10, RZ, RZ, R26 ;  /* 0x000000ffff0a7224 */ /* 0x002fc600078e001a */
[----:B------:R-:W3:Y:S01]  /*166d0*/  LDL.LU R24, [R1+0x1cbc] ;  /* 0x001cbc0001187983 */ /* 0x000ee20000300800 */
[----:B------:R-:W-:-:S03]  /*166e0*/  IMAD.MOV.U32 R11, RZ, RZ, R27 ;  /* 0x000000ffff0b7224 */ /* 0x000fc600078e001b */
[----:B------:R-:W3:Y:S04]  /*166f0*/  LDL.LU R25, [R1+0x1cb8] ;  /* 0x001cb80001197983 */ /* 0x000ee80000300800 */
[----:B------:R-:W3:Y:S04]  /*16700*/  LDL.LU R26, [R1+0x1cb4] ;  /* 0x001cb400011a7983 */ /* 0x000ee80000300800 */
[----:B------:R-:W3:Y:S04]  /*16710*/  LDL.LU R27, [R1+0x1cb0] ;  /* 0x001cb000011b7983 */ /* 0x000ee80000300800 */
[----:B------:R-:W3:Y:S04]  /*16720*/  LDL.LU R6, [R1+0xa4] ;  /* 0x0000a40001067983 */ /* 0x000ee80000300800 */
[----:B------:R-:W3:Y:S01]  /*16730*/  LDL.LU R7, [R1+0xac] ;  /* 0x0000ac0001077983 */ /* 0x000ee20000300800 */
[----:B----4-:R-:W-:Y:S01]  /*16740*/  MOV R22, R16 ;  /* 0x0000001000167202 */ /* 0x010fe20000000f00 */
[----:B------:R-:W-:-:S02]  /*16750*/  IMAD.MOV.U32 R23, RZ, RZ, R17 ;  /* 0x000000ffff177224 */ /* 0x000fc400078e0011 */
[----:B------:R-:W4:Y:S04]  /*16760*/  LDL.LU R20, [R1+0xf0] ;  /* 0x0000f00001147983 */ /* 0x000f280000300800 */
[----:B------:R-:W4:Y:S04]  /*16770*/  LDL.LU R21, [R1+0xf4] ;  /* 0x0000f40001157983 */ /* 0x000f280000300800 */
[----:B------:R-:W5:Y:S04]  /*16780*/  LDL.LU R16, [R1+0x1cac] ;  /* 0x001cac0001107983 */ /* 0x000f680000300800 */
[----:B------:R-:W5:Y:S01]  /*16790*/  LDL.LU R17, [R1+0x1ca8] ;  /* 0x001ca80001117983 */ /* 0x000f620000300800 */
[----:B---3--:R-:W-:-:S15]  /*167a0*/  HMMA.16816.F32 R24, R4, R2, R24 ;  /* 0x000000020418723c */ /* 0x008fde0000001818 */
[----:B------:R-:W-:-:S04]  /*167b0*/  NOP ;  /* 0x0000000000007918 */ /* 0x000fc80000000000 */
[----:B------:R-:W-:Y:S04]  /*167c0*/  STL.64 [R1+0x1c58], R26 ;  /* 0x001c581a01007387 */ /* 0x000fe80000100a00 */
[----:B------:R-:W-:Y:S04]  /*167d0*/  STL.64 [R1+0x1c50], R24 ;  /* 0x001c501801007387 */ /* 0x000fe80000100a00 */
[----:B------:R-:W2:Y:S04]  /*167e0*/  LDL.LU R4, [R1+0xd4] ;  /* 0x0000d40001047983 */ /* 0x000ea80000300800 */
[----:B------:R-:W2:Y:S04]  /*167f0*/  LDL.LU R5, [R1+0xdc] ;  /* 0x0000dc0001057983 */ /* 0x000ea80000300800 */
[----:B------:R-:W2:Y:S04]  /*16800*/  LDL.LU R6, [R1+0x194] ;  /* 0x0001940001067983 */ /* 0x000ea80000300800 */
[----:B------:R-:W2:Y:S02]  /*16810*/  LDL.LU R7, [R1+0x19c] ;  /* 0x00019c0001077983 */ /* 0x000ea40000300800 */
[----:B--2---:R-:W-:Y:S01]  /*16820*/  HMMA.16816.F32 R4, R4, R2, R12 ;  /* 0x000000020404723c */ /* 0x004fe2000000180c */
[----:B------:R-:W-:-:S02]  /*16830*/  IMAD.MOV.U32 R12, RZ, RZ, R18 ;  /* 0x000000ffff0c7224 */ /* 0x000fc400078e0012 */
[----:B------:R-:W5:Y:S01]  /*16840*/  LDL.LU R18, [R1+0x1ca4] ;  /* 0x001ca40001127983 */ /* 0x000f620000300800 */
[----:B------:R-:W-:-:S15]  /*16850*/  IMAD.MOV.U32 R13, RZ, RZ, R19 ;  /* 0x000000ffff0d7224 */ /* 0x000fde00078e0013 */
[----:B------:R0:W-:Y:S04]  /*16860*/  STL.64 [R1], R4 ;  /* 0x0000000401007387 */ /* 0x0001e80000100a00 */
[----:B------:R1:W-:Y:S04]  /*16870*/  STL.64 [R1+0x8], R6 ;  /* 0x0000080601007387 */ /* 0x0003e80000100a00 */
[----:B------:R-:W5:Y:S04]  /*16880*/  LDL.LU R19, [R1+0x1ca0] ;  /* 0x001ca00001137983 */ /* 0x000f680000300800 */
[----:B------:R-:W2:Y:S04]  /*16890*/  LDL.LU R14, [R1+0x138] ;  /* 0x00013800010e7983 */ /* 0x000ea80000300800 */
[----:B0-----:R-:W5:Y:S04]  /*168a0*/  LDL.LU R4, [R1+0x94] ;  /* 0x0000940001047983 */ /* 0x001f680000300800 */
[----:B------:R-:W5:Y:S04]  /*168b0*/  LDL.LU R5, [R1+0x9c] ;  /* 0x00009c0001057983 */ /* 0x000f680000300800 */
[----:B-1----:R-:W5:Y:S04]  /*168c0*/  LDL.LU R6, [R1+0xc4] ;  /* 0x0000c40001067983 */ /* 0x002f680000300800 */
[----:B------:R-:W5:Y:S02]  /*168d0*/  LDL.LU R7, [R1+0xcc] ;  /* 0x0000cc0001077983 */ /* 0x000f640000300800 */
[----:B-----5:R-:W-:-:S15]  /*168e0*/  HMMA.16816.F32 R16, R4, R2, R16 ;  /* 0x000000020410723c */ /* 0x020fde0000001810 */
[----:B------:R-:W-:-:S04]  /*168f0*/  NOP ;  /* 0x0000000000007918 */ /* 0x000fc80000000000 */
[----:B------:R-:W-:Y:S04]  /*16900*/  STL [R1+0x1c48], R16 ;  /* 0x001c481001007387 */ /* 0x000fe80000100800 */
[----:B------:R-:W-:Y:S04]  /*16910*/  STL [R1+0x1c44], R17 ;  /* 0x001c441101007387 */ /* 0x000fe80000100800 */
[----:B------:R-:W-:Y:S04]  /*16920*/  STL [R1+0x1c40], R18 ;  /* 0x001c401201007387 */ /* 0x000fe80000100800 */
[----:B------:R-:W-:Y:S04]  /*16930*/  STL [R1+0x1c3c], R19 ;  /* 0x001c3c1301007387 */ /* 0x000fe80000100800 */
[----:B------:R-:W3:Y:S04]  /*16940*/  LDL.LU R4, [R1+0x184] ;  /* 0x0001840001047983 */ /* 0x000ee80000300800 */
[----:B------:R-:W3:Y:S04]  /*16950*/  LDL.LU R5, [R1+0x18c] ;  /* 0x00018c0001057983 */ /* 0x000ee80000300800 */
[----:B------:R-:W3:Y:S04]  /*16960*/  LDL.LU R6, [R1+0x1d4] ;  /* 0x0001d40001067983 */ /* 0x000ee80000300800 */
[----:B------:R-:W3:Y:S04]  /*16970*/  LDL.LU R7, [R1+0x1dc] ;  /* 0x0001dc0001077983 */ /* 0x000ee80000300800 */
[----:B------:R-:W5:Y:S01]  /*16980*/  LDL R27, [R1+0x330] ;  /* 0x00033000011b7983 */ /* 0x000f620000100800 */
[----:B---3--:R-:W-:Y:S03]  /*16990*/  HMMA.16816.F32 R8, R4, R2, R8 ;  /* 0x000000020408723c */ /* 0x008fe60000001808 */
[----:B------:R-:W4:-:S15]  /*169a0*/  LDL.LU R4, [R1+0x214] ;  /* 0x0002140001047983 */ /* 0x000f1e0000300800 */
[----:B------:R-:W-:Y:S01]  /*169b0*/  NOP ;  /* 0x0000000000007918 */ /* 0x000fe20000000000 */
[----:B------:R-:W-:Y:S04]  /*169c0*/  STL.64 [R1+0x20], R8 ;  /* 0x0000200801007387 */ /* 0x000fe80000100a00 */
[----:B------:R4:W-:Y:S04]  /*169d0*/  STL.64 [R1+0x28], R10 ;  /* 0x0000280a01007387 */ /* 0x0009e80000100a00 */
[----:B------:R-:W4:Y:S04]  /*169e0*/  LDL.LU R5, [R1+0x21c] ;  /* 0x00021c0001057983 */ /* 0x000f280000300800 */
[----:B------:R-:W4:Y:S04]  /*169f0*/  LDL.LU R6, [R1+0x284] ;  /* 0x0002840001067983 */ /* 0x000f280000300800 */
[----:B------:R-:W4:Y:S01]  /*16a00*/  LDL.LU R7, [R1+0x28c] ;  /* 0x00028c0001077983 */ /* 0x000f220000300800 */
[----:B------:R-:W-:Y:S01]  /*16a10*/  MOV R15, R0 ;  /* 0x00000000000f7202 */ /* 0x000fe20000000f00 */
[----:B----4-:R-:W-:-:S15]  /*16a20*/  HMMA.16816.F32 R8, R4, R2, R20 ;  /* 0x000000020408723c */ /* 0x010fde0000001814 */
[----:B------:R-:W-:-:S04]  /*16a30*/  NOP ;  /* 0x0000000000007918 */ /* 0x000fc80000000000 */
[----:B------:R0:W-:Y:S01]  /*16a40*/  STL [R1+0x74], R9 ;  /* 0x0000740901007387 */ /* 0x0001e20000100800 */
[----:B------:R-:W-:-:S03]  /*16a50*/  IMAD.MOV.U32 R0, RZ, RZ, R8 ;  /* 0x000000ffff007224 */ /* 0x000fc600078e0008 */
[----:B------:R1:W-:Y:S04]  /*16a60*/  STL.64 [R1+0x78], R10 ;  /* 0x0000780a01007387 */ /* 0x0003e80000100a00 */
[----:B------:R-:W3:Y:S04]  /*16a70*/  LDL.LU R8, [R1+0x150] ;  /* 0x0001500001087983 */ /* 0x000ee80000300800 */
[----:B0-----:R-:W3:Y:S04]  /*16a80*/  LDL.LU R9, [R1+0x154] ;  /* 0x0001540001097983 */ /* 0x001ee80000300800 */
[----:B-1----:R-:W3:Y:S04]  /*16a90*/  LDL.LU R10, [R1+0x158] ;  /* 0x00015800010a7983 */ /* 0x002ee80000300800 */
[----:B------:R-:W3:Y:S04]  /*16aa0*/  LDL.LU R11, [R1+0x15c] ;  /* 0x00015c00010b7983 */ /* 0x000ee80000300800 */
[----:B------:R-:W-:Y:S04]  /*16ab0*/  STL [R1+0x1c4c], R0 ;  /* 0x001c4c0001007387 */ /* 0x000fe80000100800 */
[----:B------:R-:W2:Y:S04]  /*16ac0*/  LDL.LU R4, [R1+0x174] ;  /* 0x0001740001047983 */ /* 0x000ea80000300800 */
[----:B------:R-:W2:Y:S04]  /*16ad0*/  LDL.LU R5, [R1+0x17c] ;  /* 0x00017c0001057983 */ /* 0x000ea80000300800 */
[----:B------:R-:W2:Y:S04]  /*16ae0*/  LDL.LU R6, [R1+0x1c4] ;  /* 0x0001c40001067983 */ /* 0x000ea80000300800 */
[----:B------:R-:W2:Y:S04]  /*16af0*/  LDL.LU R7, [R1+0x1cc] ;  /* 0x0001cc0001077983 */ /* 0x000ea80000300800 */
[----:B------:R-:W4:Y:S04]  /*16b00*/  LDL.LU R20, [R1+0x140] ;  /* 0x0001400001147983 */ /* 0x000f280000300800 */
[----:B------:R-:W4:Y:S04]  /*16b10*/  LDL.LU R21, [R1+0x144] ;  /* 0x0001440001157983 */ /* 0x000f280000300800 */
[----:B------:R-:W4:Y:S04]  /*16b20*/  LDL.LU R22, [R1+0x148] ;  /* 0x0001480001167983 */ /* 0x000f280000300800 */
[----:B------:R-:W4:Y:S01]  /*16b30*/  LDL.LU R23, [R1+0x14c] ;  /* 0x00014c0001177983 */ /* 0x000f220000300800 */
[----:B--2---:R-:W-:-:S15]  /*16b40*/  HMMA.16816.F32 R12, R4, R2, R12 ;  /* 0x00000002040c723c */ /* 0x004fde000000180c */
[----:B------:R-:W-:-:S04]  /*16b50*/  NOP ;  /* 0x0000000000007918 */ /* 0x000fc80000000000 */
[----:B------:R-:W-:Y:S01]  /*16b60*/  MOV R18, R14 ;  /* 0x0000000e00127202 */ /* 0x000fe20000000f00 */
[----:B------:R-:W-:Y:S02]  /*16b70*/  IMAD.MOV.U32 R19, RZ, RZ, R15 ;  /* 0x000000ffff137224 */ /* 0x000fe400078e000f */
[----:B------:R-:W-:Y:S02]  /*16b80*/  IMAD.MOV.U32 R16, RZ, RZ, R12 ;  /* 0x000000ffff107224 */ /* 0x000fe400078e000c */
[----:B------:R-:W-:Y:S01]  /*16b90*/  IMAD.MOV.U32 R17, RZ, RZ, R13 ;  /* 0x000000ffff117224 */ /* 0x000fe200078e000d */
[----:B------:R-:W-:Y:S04]  /*16ba0*/  STL.64 [R1+0x1c68], R18 ;  /* 0x001c681201007387 */ /* 0x000fe80000100a00 */
[----:B------:R0:W-:Y:S04]  /*16bb0*/  STL.64 [R1+0x1c60], R16 ;  /* 0x001c601001007387 */ /* 0x0001e80000100a00 */
[----:B0-----:R-:W2:Y:S04]  /*16bc0*/  LDL.LU R16, [R1+0x120] ;  /* 0x0001200001107983 */ /* 0x001ea80000300800 */
[----:B------:R-:W2:Y:S04]  /*16bd0*/  LDL.LU R17, [R1+0x124] ;  /* 0x0001240001117983 */ /* 0x000ea80000300800 */
[----:B------:R-:W2:Y:S04]  /*16be0*/  LDL.LU R18, [R1+0x128] ;  /* 0x0001280001127983 */ /* 0x000ea80000300800 */
[----:B------:R-:W2:Y:S04]  /*16bf0*/  LDL.LU R19, [R1+0x12c] ;  /* 0x00012c0001137983 */ /* 0x000ea80000300800 */
[----:B------:R-:W2:Y:S04]  /*16c00*/  LDL.LU R4, [R1+0x204] ;  /* 0x0002040001047983 */ /* 0x000ea80000300800 */
[----:B------:R-:W2:Y:S04]  /*16c10*/  LDL.LU R5, [R1+0x20c] ;  /* 0x00020c0001057983 */ /* 0x000ea80000300800 */
[----:B------:R-:W2:Y:S04]  /*16c20*/  LDL.LU R6, [R1+0x234] ;  /* 0x0002340001067983 */ /* 0x000ea80000300800 */
[----:B------:R-:W2:Y:S01]  /*16c30*/  LDL.LU R7, [R1+0x23c] ;  /* 0x00023c0001077983 */ /* 0x000ea20000300800 */
[----:B------:R-:W0:Y:S01]  /*16c40*/  S2R R14, SR_TID.X ;  /* 0x00000000000e7919 */ /* 0x000e220000002100 */
[----:B------:R-:W1:Y:S01]  /*16c50*/  S2R R15, SR_TID.X ;  /* 0x00000000000f7919 */ /* 0x000e620000002100 */
[----:B------:R-:W0:Y:S01]  /*16c60*/  S2R R13, SR_TID.X ;  /* 0x00000000000d7919 */ /* 0x000e220000002100 */
[----:B--2---:R-:W-:-:S15]  /*16c70*/  HMMA.16816.F32 R4, R4, R2, R16 ;  /* 0x000000020404723c */ /* 0x004fde0000001810 */
[----:B------:R-:W-:-:S04]  /*16c80*/  NOP ;  /* 0x0000000000007918 */ /* 0x000fc80000000000 */
[----:B------:R2:W-:Y:S04]  /*16c90*/  STL.64 [R1+0x30], R4 ;  /* 0x0000300401007387 */ /* 0x0005e80000100a00 */
[----:B------:R0:W-:Y:S04]  /*16ca0*/  STL.64 [R1+0x38], R6 ;  /* 0x0000380601007387 */ /* 0x0001e80000100a00 */
[----:B--2---:R-:W3:Y:S04]  /*16cb0*/  LDL.LU R4, [R1+0x254] ;  /* 0x0002540001047983 */ /* 0x004ee80000300800 */
[----:B------:R-:W3:Y:S04]  /*16cc0*/  LDL.LU R5, [R1+0x25c] ;  /* 0x00025c0001057983 */ /* 0x000ee80000300800 */
[----:B0-----:R-:W3:Y:S04]  /*16cd0*/  LDL.LU R6, [R1+0x274] ;  /* 0x0002740001067983 */ /* 0x001ee80000300800 */
[----:B------:R-:W3:Y:S01]  /*16ce0*/  LDL.LU R7, [R1+0x27c] ;  /* 0x00027c0001077983 */ /* 0x000ee20000300800 */
[----:B------:R-:W-:-:S02]  /*16cf0*/  LOP3.LUT R14, R14, 0x7, RZ, 0xc0, !PT ;  /* 0x000000070e0e7812 */ /* 0x000fc400078ec0ff */
[----:B-1----:R-:W-:Y:S01]  /*16d00*/  LOP3.LUT R15, R15, 0xe0, RZ, 0xc0, !PT ;  /* 0x000000e00f0f7812 */ /* 0x002fe200078ec0ff */
[----:B------:R-:W-:Y:S01]  /*16d10*/  IMAD.SHL.U32 R13, R13, 0x2, RZ ;  /* 0x000000020d0d7824 */ /* 0x000fe200078e00ff */
[----:B------:R-:W2:Y:S03]  /*16d20*/  LDL.LU R12, [R1+0x110] ;  /* 0x00011000010c7983 */ /* 0x000ea60000300800 */
[----:B------:R-:W-:-:S05]  /*16d30*/  IMAD R15, R15, 0x8, R14 ;  /* 0x000000080f0f7824 */ /* 0x000fca00078e020e */
[----:B------:R-:W-:-:S04]  /*16d40*/  SHF.L.U32 R15, R15, 0x4, RZ ;  /* 0x000000040f0f7819 */ /* 0x000fc800000006ff */
[----:B------:R-:W-:Y:S02]  /*16d50*/  LOP3.LUT R15, R15, 0x30, R13, 0x78, !PT ;  /* 0x000000300f0f7812 */ /* 0x000fe400078e780d */
[----:B------:R-:W2:Y:S03]  /*16d60*/  LDL.LU R13, [R1+0x114] ;  /* 0x00011400010d7983 */ /* 0x000ea60000300800 */
[----:B------:R-:W-:Y:S02]  /*16d70*/  IMAD R15, R14, 0x200, R15 ;  /* 0x000002000e0f7824 */ /* 0x000fe400078e020f */
[----:B------:R-:W2:Y:S03]  /*16d80*/  LDL.LU R14, [R1+0x118] ;  /* 0x00011800010e7983 */ /* 0x000ea60000300800 */
[----:B------:R-:W-:-:S05]  /*16d90*/  LOP3.LUT R0, R15, 0x40, RZ, 0x3c, !PT ;  /* 0x000000400f007812 */ /* 0x000fca00078e3cff */
[----:B------:R-:W-:Y:S04]  /*16da0*/  STL [R1+0x450], R0 ;  /* 0x0004500001007387 */ /* 0x000fe80000100800 */
[----:B------:R-:W2:Y:S01]  /*16db0*/  LDL.LU R15, [R1+0x11c] ;  /* 0x00011c00010f7983 */ /* 0x000ea20000300800 */
[----:B---3--:R-:W-:Y:S03]  /*16dc0*/  HMMA.16816.F32 R4, R4, R2, R8 ;  /* 0x000000020404723c */ /* 0x008fe60000001808 */
[----:B------:R-:W0:Y:S04]  /*16dd0*/  LDSM.16.M88.4 R8, [R0+UR7+0x40000] ;  /* 0x040000070008783b */ /* 0x000e280008000200 */
[----:B0-----:R-:W-:-:S12]  /*16de0*/  STL.64 [R1+0x320], R8 ;  /* 0x0003200801007387 */ /* 0x001fd80000100a00 */
[----:B------:R-:W-:Y:S04]  /*16df0*/  STL.64 [R1+0x80], R4 ;  /* 0x0000800401007387 */ /* 0x000fe80000100a00 */
[----:B------:R-:W-:Y:S04]  /*16e00*/  STL.64 [R1+0x88], R6 ;  /* 0x0000880601007387 */ /* 0x000fe80000100a00 */
[----:B-----5:R-:W0:Y:S01]  /*16e10*/  LDSM.16.MT88.4 R4, [R27+UR7+0x8000] ;  /* 0x008000071b04783b */ /* 0x020e220008004200 */
[----:B------:R-:W-:-:S03]  /*16e20*/  IMAD.MOV.U32 R29, RZ, RZ, R9 ;  /* 0x000000ffff1d7224 */ /* 0x000fc600078e0009 */
[----:B------:R-:W-:Y:S04]  /*16e30*/  STL.64 [R1+0x328], R10 ;  /* 0x0003280a01007387 */ /* 0x000fe80000100a00 */
[----:B0-----:R-:W-:Y:S01]  /*16e40*/  STL [R1+0x304], R5 ;  /* 0x0003040501007387 */ /* 0x001fe20000100800 */
[----:B------:R-:W-:Y:S01]  /*16e50*/  IMAD.MOV.U32 R8, RZ, RZ, R4 ;  /* 0x000000ffff087224 */ /* 0x000fe200078e0004 */
[----:B------:R-:W-:Y:S02]  /*16e60*/  MOV R9, R6 ;  /* 0x0000000600097202 */ /* 0x000fe40000000f00 */
[----:B------:R-:W-:Y:S04]  /*16e70*/  STL [R1+0x30c], R7 ;  /* 0x00030c0701007387 */ /* 0x000fe80000100800 */
[----:B------:R-:W0:Y:S04]  /*16e80*/  LDSM.16.MT88.4 R4, [R27+UR7+0xa000] ;  /* 0x00a000071b04783b */ /* 0x000e280008004200 */
[----:B0-----:R0:W-:Y:S01]  /*16e90*/  STL [R1+0x314], R5 ;  /* 0x0003140501007387 */ /* 0x0011e20000100800 */
[----:B------:R-:W-:-:S03]  /*16ea0*/  IMAD.MOV.U32 R10, RZ, RZ, R4 ;  /* 0x000000ffff0a7224 */ /* 0x000fc600078e0004 */
[----:B------:R1:W-:Y:S01]  /*16eb0*/  STL [R1+0x31c], R7 ;  /* 0x00031c0701007387 */ /* 0x0003e20000100800 */
[----:B------:R-:W-:-:S03]  /*16ec0*/  IMAD.MOV.U32 R11, RZ, RZ, R6 ;  /* 0x000000ffff0b7224 */ /* 0x000fc600078e0006 */
[----:B------:R-:W4:Y:S04]  /*16ed0*/  LDL.LU R4, [R1+0x164] ;  /* 0x0001640001047983 */ /* 0x000f280000300800 */
[----:B0-----:R-:W4:Y:S04]  /*16ee0*/  LDL.LU R5, [R1+0x16c] ;  /* 0x00016c0001057983 */ /* 0x001f280000300800 */
[----:B------:R-:W4:Y:S04]  /*16ef0*/  LDL.LU R6, [R1+0x1b4] ;  /* 0x0001b40001067983 */ /* 0x000f280000300800 */
[----:B-1----:R-:W4:Y:S04]  /*16f00*/  LDL.LU R7, [R1+0x1bc] ;  /* 0x0001bc0001077983 */ /* 0x002f280000300800 */
[----:B------:R-:W3:Y:S04]  /*16f10*/  LDL.LU R16, [R1+0x10] ;  /* 0x0000100001107983 */ /* 0x000ee80000300800 */
[----:B------:R-:W3:Y:S01]  /*16f20*/  LDL.LU R17, [R1+0x14] ;  /* 0x0000140001117983 */ /* 0x000ee20000300800 */
[----:B------:R-:W-:-:S03]  /*16f30*/  IMAD.MOV.U32 R19, RZ, RZ, R28 ;  /* 0x000000ffff137224 */ /* 0x000fc600078e001c */
[----:B------:R-:W3:Y:S01]  /*16f40*/  LDL.LU R18, [R1+0x18] ;  /* 0x0000180001127983 */ /* 0x000ee20000300800 */
[----:B----4-:R-:W-:Y:S03]  /*16f50*/  HMMA.16816.F32 R4, R4, R2, R20 ;  /* 0x000000020404723c */ /* 0x010fe60000001814 */
[----:B------:R-:W4:Y:S04]  /*16f60*/  LDL.LU.64 R22, [R1+0x1c98] ;  /* 0x001c980001167983 */ /* 0x000f280000300a00 */
[----:B------:R-:W4:-:S12]  /*16f70*/  LDL.LU.64 R20, [R1+0x1c90] ;  /* 0x001c900001147983 */ /* 0x000f180000300a00 */
[----:B------:R-:W-:Y:S01]  /*16f80*/  STL.64 [R1+0x60], R4 ;  /* 0x0000600401007387 */ /* 0x000fe20000100a00 */
[----:B------:R-:W-:-:S03]  /*16f90*/  MOV R28, R7 ;  /* 0x00000007001c7202 */ /* 0x000fc60000000f00 */
[----:B------:R-:W-:Y:S04]  /*16fa0*/  STL [R1+0x68], R6 ;  /* 0x0000680601007387 */ /* 0x000fe80000100800 */
[----:B------:R-:W0:Y:S04]  /*16fb0*/  LDSM.16.MT88.4 R4, [R27+UR7+0x8080] ;  /* 0x008080071b04783b */ /* 0x000e280008004200 */
[----:B------:R-:W-:Y:S04]  /*16fc0*/  STL [R1+0x1c70], R28 ;  /* 0x001c701c01007387 */ /* 0x000fe80000100800 */
[----:B0-----:R-:W-:Y:S01]  /*16fd0*/  STL [R1+0x2e4], R5 ;  /* 0x0002e40501007387 */ /* 0x001fe20000100800 */
[----:B------:R-:W-:-:S02]  /*16fe0*/  IMAD.MOV.U32 R26, RZ, RZ, R4 ;  /* 0x000000ffff1a7224 */ /* 0x000fc400078e0004 */
[----:B------:R-:W-:Y:S01]  /*16ff0*/  IMAD.MOV.U32 R25, RZ, RZ, R6 ;  /* 0x000000ffff197224 */ /* 0x000fe200078e0006 */
[----:B------:R-:W-:Y:S04]  /*17000*/  STL [R1+0x2ec], R7 ;  /* 0x0002ec0701007387 */ /* 0x000fe80000100800 */
[----:B------:R-:W0:Y:S04]  /*17010*/  LDSM.16.MT88.4 R4, [R27+UR7+0xa080] ;  /* 0x00a080071b04783b */ /* 0x000e280008004200 */
[----:B0-----:R0:W-:Y:S01]  /*17020*/  STL [R1+0x2f4], R5 ;  /* 0x0002f40501007387 */ /* 0x0011e20000100800 */
[----:B------:R-:W-:Y:S01]  /*17030*/  IMAD.MOV.U32 R24, RZ, RZ, R4 ;  /* 0x000000ffff187224 */ /* 0x000fe200078e0004 */
[----:B------:R-:W-:-:S02]  /*17040*/  MOV R0, R6 ;  /* 0x0000000600007202 */ /* 0x000fc40000000f00 */
[----:B------:R1:W-:Y:S04]  /*17050*/  STL [R1+0x2fc], R7 ;  /* 0x0002fc0701007387 */ /* 0x0003e80000100800 */
[----:B------:R-:W2:Y:S04]  /*17060*/  LDL.LU R4, [R1+0x1f4] ;  /* 0x0001f40001047983 */ /* 0x000ea80000300800 */
[----:B0-----:R-:W2:Y:S04]  /*17070*/  LDL.LU R5, [R1+0x1fc] ;  /* 0x0001fc0001057983 */ /* 0x001ea80000300800 */
[----:B------:R-:W2:Y:S04]  /*17080*/  LDL.LU R6, [R1+0x224] ;  /* 0x0002240001067983 */ /* 0x000ea80000300800 */
[----:B-1----:R-:W2:Y:S02]  /*17090*/  LDL.LU R7, [R1+0x22c] ;  /* 0x00022c0001077983 */ /* 0x002ea40000300800 */
[----:B--2---:R-:W-:Y:S02]  /*170a0*/  HMMA.16816.F32 R12, R4, R2, R12 ;  /* 0x00000002040c723c */ /* 0x004fe4000000180c */
[----:B------:R-:W2:-:S15]  /*170b0*/  LDL R7, [R1+0x320] ;  /* 0x0003200001077983 */ /* 0x000e9e0000100800 */
[----:B------:R-:W-:Y:S02]  /*170c0*/  NOP ;  /* 0x0000000000007918 */ /* 0x000fe40000000000 */
[----:B------:R0:W-:Y:S04]  /*170d0*/  STL.64 [R1+0x40], R12 ;  /* 0x0000400c01007387 */ /* 0x0001e80000100a00 */
[----:B------:R1:W-:Y:S04]  /*170e0*/  STL.64 [R1+0x48], R14 ;  /* 0x0000480e01007387 */ /* 0x0003e80000100a00 */
[----:B0-----:R-:W4:Y:S04]  /*170f0*/  LDL.LU R12, [R1+0x244] ;  /* 0x00024400010c7983 */ /* 0x001f280000300800 */
[----:B------:R-:W4:Y:S04]  /*17100*/  LDL.LU R13, [R1+0x24c] ;  /* 0x00024c00010d7983 */ /* 0x000f280000300800 */
[----:B-1----:R-:W4:Y:S04]  /*17110*/  LDL.LU R14, [R1+0x264] ;  /* 0x00026400010e7983 */ /* 0x002f280000300800 */
[----:B------:R-:W4:Y:S01]  /*17120*/  LDL.LU R15, [R1+0x26c] ;  /* 0x00026c00010f7983 */ /* 0x000f220000300800 */
[----:B------:R-:W-:Y:S01]  /*17130*/  IMAD.MOV.U32 R4, RZ, RZ, R8 ;  /* 0x000000ffff047224 */ /* 0x000fe200078e0008 */
[----:B------:R-:W-:Y:S01]  /*17140*/  MOV R5, R9 ;  /* 0x0000000900057202 */ /* 0x000fe20000000f00 */
[----:B------:R-:W-:Y:S01]  /*17150*/  IMAD.MOV.U32 R6, RZ, RZ, R10 ;  /* 0x000000ffff067224 */ /* 0x000fe200078e000a */
[----:B----4-:R-:W-:Y:S01]  /*17160*/  HMMA.16816.F32 R12, R12, R2, R20 ;  /* 0x000000020c0c723c */ /* 0x010fe20000001814 */
[----:B------:R-:W0:-:S15]  /*17170*/  LDSM.16.MT88.4 R20, [R27+UR7+0x8100] ;  /* 0x008100071b14783b */ /* 0x000e1e0008004200 */
[----:B------:R-:W-:-:S03]  /*17180*/  NOP ;  /* 0x0000000000007918 */ /* 0x000fc60000000000 */
[----:B------:R-:W-:Y:S04]  /*17190*/  STL.64 [R1+0x1bd8], R14 ;  /* 0x001bd80e01007387 */ /* 0x000fe80000100a00 */
[----:B------:R-:W-:Y:S04]  /*171a0*/  STL.64 [R1+0x1bd0], R12 ;  /* 0x001bd00c01007387 */ /* 0x000fe80000100a00 */
[----:B------:R-:W1:Y:S01]  /*171b0*/  LDSM.16.MT88.4 R12, [R27+UR7+0xa100] ;  /* 0x00a100071b0c783b */ /* 0x000e620008004200 */
[----:B------:R-:W-:-:S03]  /*171c0*/  F2FP.F16.E4M3.UNPACK_B R3, R29 ;  /* 0x0000001dff03723e */ /* 0x000fc600020006ff */
[----:B0-----:R-:W-:Y:S04]  /*171d0*/  STL.64 [R1+0x270], R20 ;  /* 0x0002701401007387 */ /* 0x001fe80000100a00 */
[----:B------:R0:W-:Y:S04]  /*171e0*/  STL.64 [R1+0x278], R22 ;  /* 0x0002781601007387 */ /* 0x0001e80000100a00 */
[----:B-1----:R-:W-:Y:S04]  /*171f0*/  STL [R1+0x2d4], R13 ;  /* 0x0002d40d01007387 */ /* 0x002fe80000100800 */
[----:B------:R-:W-:Y:S04]  /*17200*/  STL [R1+0x2dc], R15 ;  /* 0x0002dc0f01007387 */ /* 0x000fe80000100800 */
[----:B------:R-:W4:Y:S01]  /*17210*/  LDL.LU R29, [R1+0x1c88] ;  /* 0x001c8800011d7983 */ /* 0x000f220000300800 */
[----:B--2---:R-:W-:Y:S01]  /*17220*/  F2FP.F16.E4M3.UNPACK_B R2, R7 ;  /* 0x00000007ff02723e */ /* 0x004fe200020006ff */
[----:B------:R-:W-:-:S02]  /*17230*/  IMAD.MOV.U32 R7, RZ, RZ, R11 ;  /* 0x000000ffff077224 */ /* 0x000fc400078e000b */
[----:B------:R-:W-:Y:S01]  /*17240*/  IMAD.MOV.U32 R28, RZ, RZ, R12 ;  /* 0x000000ffff1c7224 */ /* 0x000fe200078e000c */
[----:B------:R-:W2:Y:S04]  /*17250*/  LDL.LU R8, [R1+0x1c84] ;  /* 0x001c840001087983 */ /* 0x000ea80000300800 */
[----:B---3--:R-:W-:Y:S01]  /*17260*/  HMMA.16816.F32 R4, R4, R2, R16 ;  /* 0x000000020404723c */ /* 0x008fe20000001810 */
[----:B0-----:R-:W-:Y:S01]  /*17270*/  IMAD.MOV.U32 R23, RZ, RZ, R14 ;  /* 0x000000ffff177224 */ /* 0x001fe200078e000e */
[----:B------:R-:W2:Y:S04]  /*17280*/  LDL.LU R9, [R1+0x1c80] ;  /* 0x001c800001097983 */ /* 0x000ea80000300800 */
[----:B------:R-:W0:Y:S04]  /*17290*/  LDSM.16.MT88.4 R12, [R27+UR7+0x8180] ;  /* 0x008180071b0c783b */ /* 0x000e280008004200 */
[----:B------:R-:W2:Y:S04]  /*172a0*/  LDL.LU R10, [R1+0x1c7c] ;  /* 0x001c7c00010a7983 */ /* 0x000ea80000300800 */
[----:B------:R-:W2:Y:S05]  /*172b0*/  LDL.LU R11, [R1+0x1c78] ;  /* 0x001c7800010b7983 */ /* 0x000eaa0000300800 */
[----:B------:R-:W-:Y:S04]  /*172c0*/  STL.64 [R1+0x10], R4 ;  /* 0x0000100401007387 */ /* 0x000fe80000100a00 */
[----:B------:R-:W-:Y:S04]  /*172d0*/  STL.64 [R1+0x18], R6 ;  /* 0x0000180601007387 */ /* 0x000fe80000100a00 */
[----:B------:R-:W1:Y:S04]  /*172e0*/  LDSM.16.MT88.4 R4, [R27+UR7+0xa180] ;  /* 0x00a180071b04783b */ /* 0x000e680008004200 */
[----:B0-----:R-:W-:Y:S04]  /*172f0*/  STL [R1+0x264], R13 ;  /* 0x0002640d01007387 */ /* 0x001fe80000100800 */
[----:B------:R1:W-:Y:S04]  /*17300*/  STL [R1+0x26c], R15 ;  /* 0x00026c0f01007387 */ /* 0x0003e80000100800 */
[----:B------:R-:W3:Y:S04]  /*17310*/  LDL.LU R16, [R1+0x100] ;  /* 0x0001000001107983 */ /* 0x000ee80000300800 */
[----:B------:R-:W3:Y:S04]  /*17320*/  LDL.LU R17, [R1+0x104] ;  /* 0x0001040001117983 */ /* 0x000ee80000300800 */
[----:B------:R-:W3:Y:S04]  /*17330*/  LDL.LU R18, [R1+0x108] ;  /* 0x0001080001127983 */ /* 0x000ee80000300800 */
[----:B------:R-:W3:Y:S01]  /*17340*/  LDL.LU R19, [R1+0x10c] ;  /* 0x00010c0001137983 */ /* 0x000ee20000300800 */
[----:B-1----:R-:W-:-:S02]  /*17350*/  IMAD.MOV.U32 R15, RZ, RZ, R6 ;  /* 0x000000ffff0f7224 */ /* 0x002fc400078e0006 */
[----:B------:R-:W-:Y:S01]  /*17360*/  IMAD.MOV.U32 R6, RZ, RZ, R24 ;  /* 0x000000ffff067224 */ /* 0x000fe200078e0018 */
[----:B------:R0:W-:Y:S01]  /*17370*/  STL [R1+0x2c4], R5 ;  /* 0x0002c40501007387 */ /* 0x0001e20000100800 */
[----:B------:R-:W-:-:S03]  /*17380*/  IMAD.MOV.U32 R22, RZ, RZ, R4 ;  /* 0x000000ffff167224 */ /* 0x000fc600078e0004 */
[----:B------:R1:W-:Y:S01]  /*17390*/  STL [R1+0x2cc], R7 ;  /* 0x0002cc0701007387 */ /* 0x0003e20000100800 */
[----:B------:R-:W-:-:S03]  /*173a0*/  IMAD.MOV.U32 R4, RZ, RZ, R26 ;  /* 0x000000ffff047224 */ /* 0x000fc600078e001a */
[----:B------:R-:W5:Y:S01]  /*173b0*/  LDL.LU R24, [R1+0xb0] ;  /* 0x0000b00001187983 */ /* 0x000f620000300800 */
[----:B0-----:R-:W-:-:S03]  /*173c0*/  MOV R5, R25 ;  /* 0x0000001900057202 */ /* 0x001fc60000000f00 */
[----:B------:R-:W5:Y:S04]  /*173d0*/  LDL.LU R25, [R1+0xb4] ;  /* 0x0000b40001197983 */ /* 0x000f680000300800 */
[----:B------:R-:W5:Y:S01]  /*173e0*/  LDL.LU R26, [R1+0xb8] ;  /* 0x0000b800011a7983 */ /* 0x000f620000300800 */
[----:B----4-:R-:W-:-:S03]  /*173f0*/  IMAD.MOV.U32 R27, RZ, RZ, R29 ;  /* 0x000000ffff1b7224 */ /* 0x010fc600078e001d */
[----:B------:R-:W4:Y:S01]  /*17400*/  LDL.LU R29, [R1+0x1c74] ;  /* 0x001c7400011d7983 */ /* 0x000f220000300800 */
[----:B-1----:R-:W-:-:S07]  /*17410*/  IMAD.MOV.U32 R7, RZ, RZ, R0 ;  /* 0x000000ffff077224 */ /* 0x002fce00078e0000 */
[----:B--2---:R-:W-:Y:S01]  /*17420*/  HMMA.16816.F32 R4, R4, R2, R8 ;  /* 0x000000020404723c */ /* 0x004fe20000001808 */
[----:B------:R-:W-:-:S15]  /*17430*/  MOV R21, R14 ;  /* 0x0000000e00157202 */ /* 0x000fde0000000f00 */
[----:B------:R-:W-:-:S03]  /*17440*/  NOP ;  /* 0x0000000000007918 */ /* 0x000fc60000000000 */
[----:B------:R0:W-:Y:S04]  /*17450*/  STL [R1+0x1bc0], R4 ;  /* 0x001bc00401007387 */ /* 0x0001e80000100800 */
[----:B------:R1:W-:Y:S04]  /*17460*/  STL [R1+0x1bbc], R5 ;  /* 0x001bbc0501007387 */ /* 0x0003e80000100800 */
[----:B------:R2:W-:Y:S04]  /*17470*/  STL [R1+0x1bb8], R6 ;  /* 0x001bb80601007387 */ /* 0x0005e80000100800 */
[----:B------:R2:W-:Y:S04]  /*17480*/  STL [R1+0x1bb4], R7 ;  /* 0x001bb40701007387 */ /* 0x0005e80000100800 */
[----:B0-----:R-:W3:Y:S04]  /*17490*/  LDL.LU R4, [R1+0xe0] ;  /* 0x0000e00001047983 */ /* 0x001ee80000300800 */
[----:B-1----:R-:W3:Y:S04]  /*174a0*/  LDL.LU R5, [R1+0xe4] ;  /* 0x0000e40001057983 */ /* 0x002ee80000300800 */
[----:B--2---:R-:W2:Y:S04]  /*174b0*/  LDL.LU R6, [R1+0xe8] ;  /* 0x0000e80001067983 */ /* 0x004ea80000300800 */
[----:B------:R-:W2:Y:S01]  /*174c0*/  LDL.LU R7, [R1+0xec] ;  /* 0x0000ec0001077983 */ /* 0x000ea20000300800 */
[----:B------:R-:W-:-:S03]  /*174d0*/  IMAD.MOV.U32 R20, RZ, RZ, R12 ;  /* 0x000000ffff147224 */ /* 0x000fc600078e000c */
[----:B----4-:R-:W0:Y:S04]  /*174e0*/  LDSM.16.MT88.4 R8, [R29+UR7+0x8000] ;  /* 0x008000071d08783b */ /* 0x010e280008004200 */
[----:B0-----:R-:W-:Y:S01]  /*174f0*/  STL [R1+0x254], R9 ;  /* 0x0002540901007387 */ /* 0x001fe20000100800 */
[----:B------:R-:W-:Y:S01]  /*17500*/  MOV R14, R8 ;  /* 0x00000008000e7202 */ /* 0x000fe20000000f00 */
[----:B------:R-:W-:Y:S02]  /*17510*/  IMAD.MOV.U32 R13, RZ, RZ, R10 ;  /* 0x000000ffff0d7224 */ /* 0x000fe400078e000a */
[----:B------:R-:W-:Y:S04]  /*17520*/  STL [R1+0x25c], R11 ;  /* 0x00025c0b01007387 */ /* 0x000fe80000100800 */
[----:B------:R-:W0:Y:S04]  /*17530*/  LDSM.16.MT88.4 R8, [R29+UR7+0xa000] ;  /* 0x00a000071d08783b */ /* 0x000e280008004200 */
[----:B0-----:R0:W-:Y:S01]  /*17540*/  STL [R1+0x2b4], R9 ;  /* 0x0002b40901007387 */ /* 0x0011e20000100800 */
[----:B------:R-:W-:-:S03]  /*17550*/  IMAD.MOV.U32 R12, RZ, RZ, R8 ;  /* 0x000000ffff0c7224 */ /* 0x000fc600078e0008 */
[----:B------:R1:W-:Y:S04]  /*17560*/  STL [R1+0x2bc], R11 ;  /* 0x0002bc0b01007387 */ /* 0x0003e80000100800 */
[----:B------:R-:W3:Y:S04]  /*17570*/  LDL.LU R8, [R1+0x270] ;  /* 0x0002700001087983 */ /* 0x000ee80000300800 */
[----:B0-----:R-:W3:Y:S01]  /*17580*/  LDL.LU R9, [R1+0x278] ;  /* 0x0002780001097983 */ /* 0x001ee20000300800 */
[----:B------:R-:W-:Y:S01]  /*17590*/  IMAD.MOV.U32 R0, RZ, RZ, R10 ;  /* 0x000000ffff007224 */ /* 0x000fe200078e000a */
[----:B------:R-:W-:Y:S01]  /*175a0*/  MOV R10, R28 ;  /* 0x0000001c000a7202 */ /* 0x000fe20000000f00 */
[----:B-1----:R-:W-:Y:S01]  /*175b0*/  IMAD.MOV.U32 R11, RZ, RZ, R23 ;  /* 0x000000ffff0b7224 */ /* 0x002fe200078e0017 */
[----:B------:R-:W4:Y:S01]  /*175c0*/  LDL.LU R28, [R1+0x1c70] ;  /* 0x001c7000011c7983 */ /* 0x000f220000300800 */
[----:B------:R-:W-:-:S05]  /*175d0*/  IMAD.MOV.U32 R23, RZ, RZ, R15 ;  /* 0x000000ffff177224 */ /* 0x000fca00078e000f */
[----:B---3--:R-:W-:Y:S01]  /*175e0*/  HMMA.16816.F32 R8, R8, R2, R16 ;  /* 0x000000020808723c */ /* 0x008fe20000001810 */
[----:B------:R-:W3:Y:S04]  /*175f0*/  LDL.LU.64 R18, [R1+0x1c68] ;  /* 0x001c680001127983 */ /* 0x000ee80000300a00 */
[----:B------:R-:W3:-:S14]  /*17600*/  LDL.LU.64 R16, [R1+0x1c60] ;  /* 0x001c600001107983 */ /* 0x000edc0000300a00 */
[----:B------:R-:W-:Y:S04]  /*17610*/  STL [R1+0x1ba4], R8 ;  /* 0x001ba40801007387 */ /* 0x000fe80000100800 */
[----:B------:R-:W-:Y:S04]  /*17620*/  STL [R1+0x1ba0], R9 ;  /* 0x001ba00901007387 */ /* 0x000fe80000100800 */
[----:B------:R-:W-:Y:S04]  /*17630*/  STL [R1+0x1b9c], R10 ;  /* 0x001b9c0a01007387 */ /* 0x000fe80000100800 */
[----:B------:R2:W-:Y:S02]  /*17640*/  STL [R1+0x1b98], R11 ;  /* 0x001b980b01007387 */ /* 0x0005e40000100800 */
[----:B--2---:R-:W-:Y:S02]  /*17650*/  HMMA.16816.F32 R8, R20, R2, R4 ;  /* 0x000000021408723c */ /* 0x004fe40000001804 */
[----:B------:R-:W0:-:S15]  /*17660*/  LDSM.16.MT88.4 R20, [R29+UR7+0x8080] ;  /* 0x008080071d14783b */ /* 0x000e1e0008004200 */
[----:B------:R-:W-:Y:S02]  /*17670*/  NOP ;  /* 0x0000000000007918 */ /* 0x000fe40000000000 */
[----:B------:R-:W-:Y:S01]  /*17680*/  MOV R5, R9 ;  /* 0x0000000900057202 */ /* 0x000fe20000000f00 */
[----:B------:R-:W-:Y:S02]  /*17690*/  IMAD.MOV.U32 R4, RZ, RZ, R8 ;  /* 0x000000ffff047224 */ /* 0x000fe400078e0008 */
[----:B------:R-:W-:Y:S02]  /*176a0*/  IMAD.MOV.U32 R7, RZ, RZ, R11 ;  /* 0x000000ffff077224 */ /* 0x000fe400078e000b */
[----:B------:R1:W-:Y:S04]  /*176b0*/  STL [R1+0x1bc8], R5 ;  /* 0x001bc80501007387 */ /* 0x0003e80000100800 */
[----:B------:R-:W-:Y:S01]  /*176c0*/  STL [R1+0x1bc4], R4 ;  /* 0x001bc40401007387 */ /* 0x000fe20000100800 */
[----:B0-----:R-:W-:-:S03]  /*176d0*/  IMAD.MOV.U32 R11, RZ, RZ, R20 ;  /* 0x000000ffff0b7224 */ /* 0x001fc600078e0014 */
[----:B------:R0:W-:Y:S01]  /*176e0*/  STL [R1+0x1c4], R21 ;  /* 0x0001c41501007387 */ /* 0x0001e20000100800 */
[----:B-1----:R-:W-:Y:S01]  /*176f0*/  MOV R5, R22 ;  /* 0x0000001600057202 */ /* 0x002fe20000000f00 */
[----:B------:R-:W-:Y:S02]  /*17700*/  IMAD.MOV.U32 R20, RZ, RZ, R14 ;  /* 0x000000ffff147224 */ /* 0x000fe400078e000e */
[----:B------:R-:W-:Y:S02]  /*17710*/  IMAD.MOV.U32 R22, RZ, RZ, R12 ;  /* 0x000000ffff167224 */ /* 0x000fe400078e000c */
[----:B0-----:R-:W-:Y:S02]  /*17720*/  IMAD.MOV.U32 R21, RZ, RZ, R13 ;  /* 0x000000ffff157224 */ /* 0x001fe400078e000d */
[----:B------:R-:W0:Y:S04]  /*17730*/  LDSM.16.MT88.4 R12, [R29+UR7+0xa080] ;  /* 0x00a080071d0c783b */ /* 0x000e280008004200 */
[----:B------:R1:W-:Y:S02]  /*17740*/  STL [R1+0x1cc], R23 ;  /* 0x0001cc1701007387 */ /* 0x0003e40000100800 */
[----:B-1----:R-:W-:Y:S01]  /*17750*/  MOV R23, R0 ;  /* 0x0000000000177202 */ /* 0x002fe20000000f00 */
[----:B------:R-:W-:Y:S01]  /*17760*/  IMAD.MOV.U32 R6, RZ, RZ, R10 ;  /* 0x000000ffff067224 */ /* 0x000fe200078e000a */
[----:B0-----:R-:W-:Y:S01]  /*17770*/  STL [R1+0x214], R13 ;  /* 0x0002140d01007387 */ /* 0x001fe20000100800 */
[----:B------:R-:W-:-:S02]  /*17780*/  IMAD.MOV.U32 R4, RZ, RZ, R12 ;  /* 0x000000ffff047224 */ /* 0x000fc400078e000c */
[----:B------:R-:W-:Y:S01]  /*17790*/  IMAD.MOV.U32 R0, RZ, RZ, R14 ;  /* 0x000000ffff007224 */ /* 0x000fe200078e000e */
[----:B------:R5:W-:Y:S02]  /*177a0*/  STL [R1+0x21c], R15 ;  /* 0x00021c0f01007387 */ /* 0x000be40000100800 */
[----:B-----5:R-:W-:Y:S01]  /*177b0*/  HMMA.16816.F32 R12, R20, R2, R24 ;  /* 0x00000002140c723c */ /* 0x020fe20000001818 */
[----:B------:R-:W-:Y:S01]  /*177c0*/  IMAD.MOV.U32 R20, RZ, RZ, R11 ;  /* 0x000000ffff147224 */ /* 0x000fe200078e000b */
[----:B------:R-:W-:-:S15]  /*177d0*/  LDSM.16.MT88.4 R24, [R29+UR7+0x8180] ;  /* 0x008180071d18783b */ /* 0x000fde0008004200 */
[----:B------:R-:W-:Y:S02]  /*177e0*/  NOP ;  /* 0x0000000000007918 */ /* 0x000fe40000000000 */
[----:B------:R-:W-:Y:S01]  /*177f0*/  IMAD.MOV.U32 R8, RZ, RZ, R13 ;  /* 0x000000ffff087224 */ /* 0x000fe200078e000d */
[----:B------:R-:W-:Y:S01]  /*17800*/  MOV R9, R14 ;  /* 0x0000000e00097202 */ /* 0x000fe20000000f00 */
[----:B------:R-:W-:Y:S01]  /*17810*/  IMAD.MOV.U32 R10, RZ, RZ, R15 ;  /* 0x000000ffff0a7224 */ /* 0x000fe200078e000f */
[----:B------:R-:W-:Y:S04]  /*17820*/  STL [R1+0x110], R12 ;  /* 0x0001100c01007387 */ /* 0x000fe80000100800 */
[----:B------:R-:W-:Y:S04]  /*17830*/  STL [R1+0x1bb0], R8 ;  /* 0x001bb00801007387 */ /* 0x000fe80000100800 */
[----:B------:R-:W-:Y:S04]  /*17840*/  STL [R1+0x1bac], R9 ;  /* 0x001bac0901007387 */ /* 0x000fe80000100800 */
[----:B------:R-:W0:Y:S04]  /*17850*/  LDSM.16.MT88.4 R12, [R29+UR7+0x8100] ;  /* 0x008100071d0c783b */ /* 0x000e280008004200 */
[----:B------:R-:W-:Y:S04]  /*17860*/  STL [R1+0x1ba8], R10 ;  /* 0x001ba80a01007387 */ /* 0x000fe80000100800 */
[----:B------:R-:W1:Y:S01]  /*17870*/  LDSM.16.MT88.4 R8, [R29+UR7+0xa100] ;  /* 0x00a100071d08783b */ /* 0x000e620008004200 */
[----:B------:R-:W-:-:S03]  /*17880*/  IMAD.MOV.U32 R23, RZ, RZ, R0 ;  /* 0x000000ffff177224 */ /* 0x000fc600078e0000 */
[----:B0-----:R0:W-:Y:S01]  /*17890*/  STL [R1+0x1b4], R13 ;  /* 0x0001b40d01007387 */ /* 0x0011e20000100800 */
[----:B------:R-:W-:-:S03]  /*178a0*/  IMAD.MOV.U32 R0, RZ, RZ, R12 ;  /* 0x000000ffff007224 */ /* 0x000fc600078e000c */
[----:B------:R-:W-:Y:S01]  /*178b0*/  STL [R1+0x1bc], R15 ;  /* 0x0001bc0f01007387 */ /* 0x000fe20000100800 */
[----:B------:R-:W-:-:S03]  /*178c0*/  IMAD.MOV.U32 R12, RZ, RZ, R26 ;  /* 0x000000ffff0c7224 */ /* 0x000fc600078e001a */
[----:B-1----:R-:W-:Y:S01]  /*178d0*/  STL [R1+0x204], R9 ;  /* 0x0002040901007387 */ /* 0x002fe20000100800 */
[----:B0-----:R-:W-:-:S03]  /*178e0*/  IMAD.MOV.U32 R13, RZ, RZ, R24 ;  /* 0x000000ffff0d7224 */ /* 0x001fc600078e0018 */
[----:B------:R-:W-:Y:S04]  /*178f0*/  STL [R1+0x20c], R11 ;  /* 0x00020c0b01007387 */ /* 0x000fe80000100800 */
[----:B------:R-:W-:Y:S04]  /*17900*/  STL [R1+0x244], R25 ;  /* 0x0002441901007387 */ /* 0x000fe80000100800 */
[----:B------:R-:W-:Y:S04]  /*17910*/  STL [R1+0x24c], R27 ;  /* 0x00024c1b01007387 */ /* 0x000fe80000100800 */
[----:B------:R-:W0:Y:S01]  /*17920*/  LDSM.16.MT88.4 R24, [R29+UR7+0xa180] ;  /* 0x00a180071d18783b */ /* 0x000e220008004200 */
[----:B------:R-:W-:Y:S01]  /*17930*/  MOV R22, R4 ;  /* 0x0000000400167202 */ /* 0x000fe20000000f00 */
[----:B------:R-:W-:-:S02]  /*17940*/  IMAD.MOV.U32 R21, RZ, RZ, R5 ;  /* 0x000000ffff157224 */ /* 0x000fc400078e0005 */
[----:B0-----:R-:W-:Y:S01]  /*17950*/  STL [R1+0x2a4], R25 ;  /* 0x0002a41901007387 */ /* 0x001fe20000100800 */
[----:B------:R-:W-:Y:S01]  /*17960*/  IMAD.MOV.U32 R4, RZ, RZ, R26 ;  /* 0x000000ffff047224 */ /* 0x000fe200078e001a */
[----:B------:R-:W-:Y:S02]  /*17970*/  MOV R5, R24 ;  /* 0x0000001800057202 */ /* 0x000fe40000000f00 */
[----:B------:R0:W-:Y:S04]  /*17980*/  STL [R1+0x2ac], R27 ;  /* 0x0002ac1b01007387 */ /* 0x0001e80000100800 */
[----:B0-----:R-:W2:Y:S04]  /*17990*/  LDL.LU.64 R26, [R1+0x1c58] ;  /* 0x001c5800011a7983 */ /* 0x001ea80000300a00 */
[----:B------:R-:W2:Y:S01]  /*179a0*/  LDL.LU.64 R24, [R1+0x1c50] ;  /* 0x001c500001187983 */ /* 0x000ea20000300a00 */
[----:B------:R-:W-:Y:S01]  /*179b0*/  IMAD.MOV.U32 R15, RZ, RZ, R14 ;  /* 0x000000ffff0f7224 */ /* 0x000fe200078e000e */
[----:B------:R-:W-:-:S02]  /*179c0*/  MOV R14, R8 ;  /* 0x00000008000e7202 */ /* 0x000fc40000000f00 */
[----:B------:R-:W-:Y:S01]  /*179d0*/  STL [R1+0x1b48], R29 ;  /* 0x001b481d01007387 */ /* 0x000fe20000100800 */
[----:B------:R-:W-:Y:S01]  /*179e0*/  IMAD.MOV.U32 R11, RZ, RZ, R10 ;  /* 0x000000ffff0b7224 */ /* 0x000fe200078e000a */
[----:B--2---:R-:W-:-:S15]  /*179f0*/  HMMA.16816.F32 R24, R20, R2, R24 ;  /* 0x000000021418723c */ /* 0x004fde0000001818 */
[----:B------:R-:W-:-:S04]  /*17a00*/  NOP ;  /* 0x0000000000007918 */ /* 0x000fc80000000000 */
[----:B------:R0:W-:Y:S01]  /*17a10*/  STL [R1+0xe0], R24 ;  /* 0x0000e01801007387 */ /* 0x0001e20000100800 */
[----:B------:R-:W-:Y:S01]  /*17a20*/  IMAD.MOV.U32 R8, RZ, RZ, R25 ;  /* 0x000000ffff087224 */ /* 0x000fe200078e0019 */
[----:B------:R-:W-:Y:S01]  /*17a30*/  MOV R10, R27 ;  /* 0x0000001b000a7202 */ /* 0x000fe20000000f00 */
[----:B------:R-:W-:Y:S01]  /*17a40*/  IMAD.MOV.U32 R9, RZ, RZ, R26 ;  /* 0x000000ffff097224 */ /* 0x000fe200078e001a */
[----:B0-----:R-:W2:Y:S04]  /*17a50*/  LDL.LU R24, [R1] ;  /* 0x0000000001187983 */ /* 0x001ea80000300800 */
[----:B------:R-:W2:Y:S04]  /*17a60*/  LDL.LU R25, [R1+0x4] ;  /* 0x0000040001197983 */ /* 0x000ea80000300800 */
[----:B------:R-:W2:Y:S04]  /*17a70*/  LDL.LU R26, [R1+0x8] ;  /* 0x00000800011a7983 */ /* 0x000ea80000300800 */
[----:B------:R-:W2:Y:S01]  /*17a80*/  LDL.LU R27, [R1+0xc] ;  /* 0x00000c00011b7983 */ /* 0x000ea20000300800 */
[----:B------:R-:W-:Y:S01]  /*17a90*/  IMAD.MOV.U32 R20, RZ, RZ, R0 ;  /* 0x000000ffff147224 */ /* 0x000fe200078e0000 */
[----:B------:R-:W-:Y:S01]  /*17aa0*/  MOV R23, R11 ;  /* 0x0000000b00177202 */ /* 0x000fe20000000f00 */
[----:B------:R-:W-:Y:S01]  /*17ab0*/  IMAD.MOV.U32 R21, RZ, RZ, R15 ;  /* 0x000000ffff157224 */ /* 0x000fe200078e000f */
[----:B------:R-:W5:Y:S01]  /*17ac0*/  LDL.LU R0, [R1+0x1c4c] ;  /* 0x001c4c0001007983 */ /* 0x000f620000300800 */
[----:B------:R-:W-:Y:S01]  /*17ad0*/  IMAD.MOV.U32 R22, RZ, RZ, R14 ;  /* 0x000000ffff167224 */ /* 0x000fe200078e000e */
[----:B---3--:R-:W-:Y:S01]  /*17ae0*/  MOV R14, R18 ;  /* 0x00000012000e7202 */ /* 0x008fe20000000f00 */
[----:B------:R-:W-:-:S05]  /*17af0*/  IMAD.MOV.U32 R15, RZ, RZ, R19 ;  /* 0x000000ffff0f7224 */ /* 0x000fca00078e0013 */
[----:B--2---:R-:W-:Y:S01]  /*17b00*/  HMMA.16816.F32 R24, R20, R2, R24 ;  /* 0x000000021418723c */ /* 0x004fe20000001818 */
[----:B------:R-:W-:Y:S02]  /*17b10*/  IMAD.MOV.U32 R21, RZ, RZ, R12 ;  /* 0x000000ffff157224 */ /* 0x000fe400078e000c */
[----:B------:R-:W-:Y:S02]  /*17b20*/  IMAD.MOV.U32 R20, RZ, RZ, R13 ;  /* 0x000000ffff147224 */ /* 0x000fe400078e000d */
[----:B------:R-:W-:Y:S02]  /*17b30*/  IMAD.MOV.U32 R12, RZ, RZ, R16 ;  /* 0x000000ffff0c7224 */ /* 0x000fe400078e0010 */
[----:B------:R-:W-:-:S12]  /*17b40*/  IMAD.MOV.U32 R13, RZ, RZ, R17 ;  /* 0x000000ffff0d7224 */ /* 0x000fd800078e0011 */
[----:B------:R-:W-:Y:S01]  /*17b50*/  IMAD.MOV.U32 R11, RZ, RZ, R24 ;  /* 0x000000ffff0b7224 */ /* 0x000fe200078e0018 */
[----:B------:R-:W-:Y:S04]  /*17b60*/  STL [R1+0xc4], R25 ;  /* 0x0000c41901007387 */ /* 0x000fe80000100800 */
[----:B------:R-:W-:Y:S04]  /*17b70*/  STL.64 [R1+0xc8], R26 ;  /* 0x0000c81a01007387 */ /* 0x000fe80000100a00 */
[----:B------:R-:W-:Y:S04]  /*17b80*/  STL.64 [R1+0x1be8], R10 ;  /* 0x001be80a01007387 */ /* 0x000fe80000100a00 */
[----:B------:R-:W-:Y:S04]  /*17b90*/  STL.64 [R1+0x1be0], R8 ;  /* 0x001be00801007387 */ /* 0x000fe80000100a00 */
[----:B------:R-:W2:Y:S04]  /*17ba0*/  LDL.LU R16, [R1+0x1c48] ;  /* 0x001c480001107983 */ /* 0x000ea80000300800 */
[----:B------:R-:W2:Y:S04]  /*17bb0*/  LDL.LU R17, [R1+0x1c44] ;  /* 0x001c440001117983 */ /* 0x000ea80000300800 */
[----:B------:R-:W2:Y:S04]  /*17bc0*/  LDL.LU R18, [R1+0x1c40] ;  /* 0x001c400001127983 */ /* 0x000ea80000300800 */
[----:B------:R-:W2:Y:S04]  /*17bd0*/  LDL.LU R19, [R1+0x1c3c] ;  /* 0x001c3c0001137983 */ /* 0x000ea80000300800 */
[----:B------:R-:W-:Y:S04]  /*17be0*/  STL.64 [R1+0x1c20], R14 ;  /* 0x001c200e01007387 */ /* 0x000fe80000100a00 */
[----:B------:R0:W-:Y:S04]  /*17bf0*/  STL.64 [R1+0x1c18], R12 ;  /* 0x001c180c01007387 */ /* 0x0001e80000100a00 */
[----:B0-----:R-:W3:Y:S04]  /*17c00*/  LDL.LU R12, [R1+0x20] ;  /* 0x00002000010c7983 */ /* 0x001ee80000300800 */
[----:B------:R-:W3:Y:S04]  /*17c10*/  LDL.LU R13, [R1+0x24] ;  /* 0x00002400010d7983 */ /* 0x000ee80000300800 */
[----:B------:R-:W3:Y:S04]  /*17c20*/  LDL.LU R14, [R1+0x28] ;  /* 0x00002800010e7983 */ /* 0x000ee80000300800 */
[----:B------:R-:W3:Y:S01]  /*17c30*/  LDL.LU R15, [R1+0x2c] ;  /* 0x00002c00010f7983 */ /* 0x000ee20000300800 */
[----:B------:R-:W-:Y:S01]  /*17c40*/  MOV R22, R5 ;  /* 0x0000000500167202 */ /* 0x000fe20000000f00 */
[----:B------:R-:W-:-:S07]  /*17c50*/  IMAD.MOV.U32 R23, RZ, RZ, R4 ;  /* 0x000000ffff177224 */ /* 0x000fce00078e0004 */
[----:B--2---:R-:W-:Y:S01]  /*17c60*/  HMMA.16816.F32 R24, R20, R2, R16 ;  /* 0x000000021418723c */ /* 0x004fe20000001810 */
[----:B-----5:R-:W-:Y:S01]  /*17c70*/  IMAD.MOV.U32 R20, RZ, RZ, R0 ;  /* 0x000000ffff147224 */ /* 0x020fe200078e0000 */
[----:B---3--:R-:W-:Y:S04]  /*17c80*/  STL.64 [R1+0x1c30], R14 ;  /* 0x001c300e01007387 */ /* 0x008fe80000100a00 */
[----:B------:R-:W-:Y:S04]  /*17c90*/  STL.64 [R1+0x1c28], R12 ;  /* 0x001c280c01007387 */ /* 0x000fe80000100a00 */
[----:B------:R-:W2:Y:S04]  /*17ca0*/  LDL.LU R0, [R1+0x1c38] ;  /* 0x001c380001007983 */ /* 0x000ea80000300800 */
[----:B------:R-:W3:Y:S04]  /*17cb0*/  LDL.LU R21, [R1+0x74] ;  /* 0x0000740001157983 */ /* 0x000ee80000300800 */
[----:B------:R-:W3:Y:S04]  /*17cc0*/  LDL.LU R22, [R1+0x78] ;  /* 0x0000780001167983 */ /* 0x000ee80000300800 */
[----:B------:R-:W3:Y:S04]  /*17cd0*/  LDL.LU R23, [R1+0x7c] ;  /* 0x00007c0001177983 */ /* 0x000ee80000300800 */
[----:B------:R-:W-:Y:S04]  /*17ce0*/  STL [R1+0x1b84], R24 ;  /* 0x001b841801007387 */ /* 0x000fe80000100800 */
[----:B------:R-:W-:Y:S04]  /*17cf0*/  STL [R1+0x1b80], R25 ;  /* 0x001b801901007387 */ /* 0x000fe80000100800 */
[----:B------:R-:W-:Y:S04]  /*17d00*/  STL [R1+0x1b7c], R26 ;  /* 0x001b7c1a01007387 */ /* 0x000fe80000100800 */
[----:B------:R-:W-:Y:S04]  /*17d10*/  STL [R1+0x1b78], R27 ;  /* 0x001b781b01007387 */ /* 0x000fe80000100800 */
[----:B--2---:R-:W0:Y:S04]  /*17d20*/  LDSM.16.MT88.4 R8, [R0+UR7+0x8000] ;  /* 0x008000070008783b */ /* 0x004e280008004200 */
[----:B------:R-:W-:Y:S04]  /*17d30*/  LDSM.16.MT88.4 R12, [R0+UR7+0xa080] ;  /* 0x00a08007000c783b */ /* 0x000fe80008004200 */
        /* <DEDUP_REMOVED lines=13> */
[----:B------:R0:W-:Y:S04]  /*17e10*/  STL [R1+0x1ac], R11 ;  /* 0x0001ac0b01007387 */ /* 0x0001e80000100800 */
[----:B------:R-:W-:Y:S04]  /*17e20*/  STL [R1+0x1f4], R13 ;  /* 0x0001f40d01007387 */ /* 0x000fe80000100800 */
[----:B------:R-:W-:Y:S01]  /*17e30*/  STL [R1+0x1fc], R15 ;  /* 0x0001fc0f01007387 */ /* 0x000fe20000100800 */
[----:B0-----:R-:W-:-:S03]  /*17e40*/  IMAD.MOV.U32 R11, RZ, RZ, R12 ;  /* 0x000000ffff0b7224 */ /* 0x001fc600078e000c */
[----:B------:R-:W0:Y:S01]  /*17e50*/  LDSM.16.MT88.4 R12, [R0+UR7+0x8100] ;  /* 0x00810007000c783b */ /* 0x000e220008004200 */
[----:B------:R-:W-:-:S03]  /*17e60*/  IMAD.MOV.U32 R25, RZ, RZ, R8 ;  /* 0x000000ffff197224 */ /* 0x000fc600078e0008 */
[----:B0-----:R-:W-:Y:S01]  /*17e70*/  STL [R1+0x234], R13 ;  /* 0x0002340d01007387 */ /* 0x001fe20000100800 */
[----:B------:R-:W-:Y:S01]  /*17e80*/  IMAD.MOV.U32 R9, RZ, RZ, R12 ;  /* 0x000000ffff097224 */ /* 0x000fe200078e000c */
[----:B------:R-:W-:Y:S02]  /*17e90*/  MOV R8, R14 ;  /* 0x0000000e00087202 */ /* 0x000fe40000000f00 */
[----:B------:R-:W-:Y:S04]  /*17ea0*/  STL [R1+0x23c], R15 ;  /* 0x00023c0f01007387 */ /* 0x000fe80000100800 */
[----:B------:R-:W0:Y:S04]  /*17eb0*/  LDSM.16.MT88.4 R12, [R0+UR7+0xa100] ;  /* 0x00a10007000c783b */ /* 0x000e280008004200 */
[----:B0-----:R-:W-:Y:S01]  /*17ec0*/  STL [R1+0x294], R13 ;  /* 0x0002940d01007387 */ /* 0x001fe20000100800 */
[----:B------:R-:W-:-:S02]  /*17ed0*/  IMAD.MOV.U32 R4, RZ, RZ, R14 ;  /* 0x000000ffff047224 */ /* 0x000fc400078e000e */
[----:B------:R-:W-:Y:S01]  /*17ee0*/  IMAD.MOV.U32 R5, RZ, RZ, R12 ;  /* 0x000000ffff057224 */ /* 0x000fe200078e000c */
[----:B------:R0:W-:Y:S04]  /*17ef0*/  STL [R1+0x29c], R15 ;  /* 0x00029c0f01007387 */ /* 0x0001e80000100800 */
[----:B0-----:R-:W2:Y:S04]  /*17f00*/  LDL.LU.64 R14, [R1+0x1c30] ;  /* 0x001c3000010e7983 */ /* 0x001ea80000300a00 */
[----:B------:R-:W2:Y:S02]  /*17f10*/  LDL.LU.64 R12, [R1+0x1c28] ;  /* 0x001c2800010c7983 */ /* 0x000ea40000300a00 */
[----:B--2---:R-:W-:Y:S02]  /*17f20*/  HMMA.16816.F32 R16, R16, R2, R12 ;  /* 0x000000021010723c */ /* 0x004fe4000000180c */
[----:B------:R-:W2:Y:S04]  /*17f30*/  LDL.LU.64 R14, [R1+0x1c20] ;  /* 0x001c2000010e7983 */ /* 0x000ea80000300a00 */
[----:B------:R-:W2:-:S13]  /*17f40*/  LDL.LU.64 R12, [R1+0x1c18] ;  /* 0x001c1800010c7983 */ /* 0x000e9a0000300a00 */
[----:B------:R0:W-:Y:S04]  /*17f50*/  STL.64 [R1+0x100], R16 ;  /* 0x0001001001007387 */ /* 0x0001e80000100a00 */
[----:B------:R1:W-:Y:S01]  /*17f60*/  STL.64 [R1+0x108], R18 ;  /* 0x0001081201007387 */ /* 0x0003e20000100a00 */
[----:B0-----:R-:W-:Y:S01]  /*17f70*/  IMAD.MOV.U32 R16, RZ, RZ, R25 ;  /* 0x000000ffff107224 */ /* 0x001fe200078e0019 */
[----:B------:R-:W-:Y:S01]  /*17f80*/  MOV R17, R24 ;  /* 0x0000001800117202 */ /* 0x000fe20000000f00 */
[----:B-1----:R-:W-:Y:S02]  /*17f90*/  IMAD.MOV.U32 R18, RZ, RZ, R11 ;  /* 0x000000ffff127224 */ /* 0x002fe400078e000b */
[----:B------:R-:W-:-:S07]  /*17fa0*/  IMAD.MOV.U32 R19, RZ, RZ, R10 ;  /* 0x000000ffff137224 */ /* 0x000fce00078e000a */
[----:B---3--:R-:W-:Y:S01]  /*17fb0*/  HMMA.16816.F32 R20, R16, R2, R20 ;  /* 0x000000021014723c */ /* 0x008fe20000001814 */
[----:B------:R-:W-:Y:S01]  /*17fc0*/  IMAD.MOV.U32 R16, RZ, RZ, R9 ;  /* 0x000000ffff107224 */ /* 0x000fe200078e0009 */
[----:B------:R-:W-:Y:S01]  /*17fd0*/  MOV R17, R8 ;  /* 0x0000000800117202 */ /* 0x000fe20000000f00 */
[----:B------:R-:W-:Y:S02]  /*17fe0*/  IMAD.MOV.U32 R18, RZ, RZ, R5 ;  /* 0x000000ffff127224 */ /* 0x000fe400078e0005 */
[----:B------:R-:W-:-:S14]  /*17ff0*/  IMAD.MOV.U32 R19, RZ, RZ, R4 ;  /* 0x000000ffff137224 */ /* 0x000fdc00078e0004 */
[----:B------:R-:W-:Y:S01]  /*18000*/  IMAD.MOV.U32 R26, RZ, RZ, R22 ;  /* 0x000000ffff1a7224 */ /* 0x000fe200078e0016 */
[----:B------:R-:W-:Y:S01]  /*18010*/  MOV R25, R21 ;  /* 0x0000001500197202 */ /* 0x000fe20000000f00 */
[----:B------:R-:W-:Y:S02]  /*18020*/  IMAD.MOV.U32 R27, RZ, RZ, R23 ;  /* 0x000000ffff1b7224 */ /* 0x000fe400078e0017 */
[----:B------:R-:W-:Y:S02]  /*18030*/  IMAD.MOV.U32 R24, RZ, RZ, R20 ;  /* 0x000000ffff187224 */ /* 0x000fe400078e0014 */
[----:B------:R-:W-:Y:S04]  /*18040*/  LDSM.16.MT88.4 R20, [R0+UR7+0xa180] ;  /* 0x00a180070014783b */ /* 0x000fe80008004200 */
[----:B------:R-:W-:Y:S04]  /*18050*/  STL.64 [R1+0x1b90], R26 ;  /* 0x001b901a01007387 */ /* 0x000fe80000100a00 */
[----:B------:R0:W-:Y:S04]  /*18060*/  STL.64 [R1+0x1b88], R24 ;  /* 0x001b881801007387 */ /* 0x0001e80000100a00 */
[----:B0-----:R-:W3:Y:S01]  /*18070*/  LDL.LU R24, [R1+0x80] ;  /* 0x0000800001187983 */ /* 0x001ee20000300800 */
[----:B--2---:R-:W-:Y:S03]  /*18080*/  HMMA.16816.F32 R8, R16, R2, R12 ;  /* 0x000000021008723c */ /* 0x004fe6000000180c */
[----:B------:R-:W0:-:S15]  /*18090*/  LDSM.16.MT88.4 R12, [R0+UR7+0x8180] ;  /* 0x00818007000c783b */ /* 0x000e1e0008004200 */
[----:B------:R-:W-:Y:S01]  /*180a0*/  NOP ;  /* 0x0000000000007918 */ /* 0x000fe20000000000 */
[----:B------:R-:W-:Y:S04]  /*180b0*/  STL.64 [R1+0xb0], R8 ;  /* 0x0000b00801007387 */ /* 0x000fe80000100a00 */
[----:B------:R-:W-:Y:S04]  /*180c0*/  STL.64 [R1+0xb8], R10 ;  /* 0x0000b80a01007387 */ /* 0x000fe80000100a00 */
[----:B------:R-:W3:Y:S04]  /*180d0*/  LDL.LU R25, [R1+0x84] ;  /* 0x0000840001197983 */ /* 0x000ee80000300800 */
[----:B------:R-:W2:Y:S04]  /*180e0*/  LDL.LU R26, [R1+0x88] ;  /* 0x00008800011a7983 */ /* 0x000ea80000300800 */
[----:B------:R-:W2:Y:S04]  /*180f0*/  LDL.LU R27, [R1+0x8c] ;  /* 0x00008c00011b7983 */ /* 0x000ea80000300800 */
[----:B--2---:R-:W-:Y:S04]  /*18100*/  STL.64 [R1+0x1bf8], R26 ;  /* 0x001bf81a01007387 */ /* 0x004fe80000100a00 */
[----:B---3--:R1:W-:Y:S04]  /*18110*/  STL.64 [R1+0x1bf0], R24 ;  /* 0x001bf01801007387 */ /* 0x0083e80000100a00 */
[----:B-1----:R-:W2:Y:S04]  /*18120*/  LDL.LU R24, [R1+0x30] ;  /* 0x0000300001187983 */ /* 0x002ea80000300800 */
[----:B------:R-:W2:Y:S04]  /*18130*/  LDL.LU R25, [R1+0x34] ;  /* 0x0000340001197983 */ /* 0x000ea80000300800 */
[----:B------:R-:W3:Y:S04]  /*18140*/  LDL.LU R26, [R1+0x38] ;  /* 0x00003800011a7983 */ /* 0x000ee80000300800 */
[----:B------:R-:W3:Y:S01]  /*18150*/  LDL.LU R27, [R1+0x3c] ;  /* 0x00003c00011b7983 */ /* 0x000ee20000300800 */
[----:B----4-:R-:W-:-:S03]  /*18160*/  IMAD.MOV.U32 R11, RZ, RZ, R28 ;  /* 0x000000ffff0b7224 */ /* 0x010fc600078e001c */
[----:B---3--:R-:W-:Y:S04]  /*18170*/  STL.64 [R1+0x1c08], R26 ;  /* 0x001c081a01007387 */ /* 0x008fe80000100a00 */
[----:B--2---:R-:W-:Y:S04]  /*18180*/  STL.64 [R1+0x1c00], R24 ;  /* 0x001c001801007387 */ /* 0x004fe80000100a00 */
[----:B------:R-:W2:Y:S04]  /*18190*/  LDL.LU R8, [R1+0x60] ;  /* 0x0000600001087983 */ /* 0x000ea80000300800 */
[----:B------:R-:W2:Y:S04]  /*181a0*/  LDL.LU R9, [R1+0x64] ;  /* 0x0000640001097983 */ /* 0x000ea80000300800 */
[----:B------:R-:W2:Y:S04]  /*181b0*/  LDL.LU R10, [R1+0x68] ;  /* 0x00006800010a7983 */ /* 0x000ea80000300800 */
[----:B------:R-:W3:Y:S01]  /*181c0*/  LDL.LU R28, [R1+0x1c10] ;  /* 0x001c1000011c7983 */ /* 0x000ee20000300800 */
[----:B0-----:R-:W-:-:S03]  /*181d0*/  IMAD.MOV.U32 R17, RZ, RZ, R14 ;  /* 0x000000ffff117224 */ /* 0x001fc600078e000e */
[----:B------:R-:W-:Y:S01]  /*181e0*/  STL [R1+0x144], R13 ;  /* 0x0001440d01007387 */ /* 0x000fe20000100800 */
[----:B------:R-:W-:-:S03]  /*181f0*/  IMAD.MOV.U32 R14, RZ, RZ, R22 ;  /* 0x000000ffff0e7224 */ /* 0x000fc600078e0016 */
[----:B------:R0:W-:Y:S04]  /*18200*/  STL [R1+0x14c], R15 ;  /* 0x00014c0f01007387 */ /* 0x0001e80000100800 */
[----:B------:R-:W-:Y:S04]  /*18210*/  STL [R1+0x174], R21 ;  /* 0x0001741501007387 */ /* 0x000fe80000100800 */
[----:B------:R-:W-:Y:S01]  /*18220*/  STL [R1+0x17c], R23 ;  /* 0x00017c1701007387 */ /* 0x000fe20000100800 */
[----:B0-----:R-:W-:-:S03]  /*18230*/  IMAD.MOV.U32 R15, RZ, RZ, R20 ;  /* 0x000000ffff0f7224 */ /* 0x001fc600078e0014 */
[----:B------:R-:W-:Y:S01]  /*18240*/  STL [R1+0x1b28], R0 ;  /* 0x001b280001007387 */ /* 0x000fe20000100800 */
[----:B------:R-:W-:-:S03]  /*18250*/  MOV R16, R12 ;  /* 0x0000000c00107202 */ /* 0x000fc60000000f00 */
[----:B---3--:R-:W0:Y:S04]  /*18260*/  LDSM.16.MT88.4 R20, [R28+UR7+0x8000] ;  /* 0x008000071c14783b */ /* 0x008e280008004200 */
[----:B------:R-:W1:Y:S04]  /*18270*/  LDSM.16.MT88.4 R24, [R28+UR7+0xa000] ;  /* 0x00a000071c18783b */ /* 0x000e680008004200 */
[----:B0-----:R-:W-:Y:S01]  /*18280*/  STL [R1+0x194], R21 ;  /* 0x0001941501007387 */ /* 0x001fe20000100800 */
[----:B------:R-:W-:-:S03]  /*18290*/  IMAD.MOV.U32 R12, RZ, RZ, R22 ;  /* 0x000000ffff0c7224 */ /* 0x000fc600078e0016 */
[----:B------:R-:W-:Y:S01]  /*182a0*/  STL [R1+0x19c], R23 ;  /* 0x00019c1701007387 */ /* 0x000fe20000100800 */
[----:B-1----:R-:W-:Y:S02]  /*182b0*/  IMAD.MOV.U32 R22, RZ, RZ, R24 ;  /* 0x000000ffff167224 */ /* 0x002fe400078e0018 */
[----:B------:R-:W-:Y:S01]  /*182c0*/  IMAD.MOV.U32 R0, RZ, RZ, R26 ;  /* 0x000000ffff007224 */ /* 0x000fe200078e001a */
[----:B------:R-:W-:Y:S04]  /*182d0*/  STL [R1+0x1e4], R25 ;  /* 0x0001e41901007387 */ /* 0x000fe80000100800 */
[----:B------:R-:W-:Y:S04]  /*182e0*/  STL [R1+0x1ec], R27 ;  /* 0x0001ec1b01007387 */ /* 0x000fe80000100800 */
[----:B------:R-:W0:Y:S01]  /*182f0*/  LDSM.16.MT88.4 R24, [R28+UR7+0x8080] ;  /* 0x008080071c18783b */ /* 0x000e220008004200 */
[----:B------:R-:W-:-:S03]  /*18300*/  MOV R13, R20 ;  /* 0x00000014000d7202 */ /* 0x000fc60000000f00 */
[----:B0-----:R-:W-:Y:S01]  /*18310*/  STL [R1+0x224], R25 ;  /* 0x0002241901007387 */ /* 0x001fe20000100800 */
[----:B------:R-:W-:Y:S01]  /*18320*/  MOV R21, R24 ;  /* 0x0000001800157202 */ /* 0x000fe20000000f00 */
[----:B------:R-:W-:Y:S02]  /*18330*/  IMAD.MOV.U32 R20, RZ, RZ, R26 ;  /* 0x000000ffff147224 */ /* 0x000fe400078e001a */
[----:B------:R-:W-:Y:S04]  /*18340*/  STL [R1+0x22c], R27 ;  /* 0x00022c1b01007387 */ /* 0x000fe80000100800 */
[----:B------:R-:W0:Y:S02]  /*18350*/  LDSM.16.MT88.4 R24, [R28+UR7+0xa080] ;  /* 0x00a080071c18783b */ /* 0x000e240008004200 */
[----:B0-----:R-:W-:-:S02]  /*18360*/  IMAD.MOV.U32 R4, RZ, RZ, R26 ;  /* 0x000000ffff047224 */ /* 0x001fc400078e001a */
[----:B------:R0:W-:Y:S01]  /*18370*/  STL [R1+0x284], R25 ;  /* 0x0002841901007387 */ /* 0x0001e20000100800 */
[----:B------:R-:W-:Y:S01]  /*18380*/  MOV R29, R27 ;  /* 0x0000001b001d7202 */ /* 0x000fe20000000f00 */
[----:B------:R-:W-:Y:S02]  /*18390*/  IMAD.MOV.U32 R5, RZ, RZ, R24 ;  /* 0x000000ffff057224 */ /* 0x000fe400078e0018 */
[----:B------:R-:W3:Y:S04]  /*183a0*/  LDL.LU.64 R26, [R1+0x1c08] ;  /* 0x001c0800011a7983 */ /* 0x000ee80000300a00 */
[----:B0-----:R-:W3:Y:S01]  /*183b0*/  LDL.LU.64 R24, [R1+0x1c00] ;  /* 0x001c000001187983 */ /* 0x001ee20000300a00 */
[----:B------:R-:W-:Y:S02]  /*183c0*/  IMAD.MOV.U32 R18, RZ, RZ, R15 ;  /* 0x000000ffff127224 */ /* 0x000fe400078e000f */
[----:B------:R-:W-:Y:S01]  /*183d0*/  IMAD.MOV.U32 R19, RZ, RZ, R14 ;  /* 0x000000ffff137224 */ /* 0x000fe200078e000e */
[----:B------:R-:W-:Y:S06]  /*183e0*/  STL [R1+0x1b60], R29 ;  /* 0x001b601d01007387 */ /* 0x000fec0000100800 */
[----:B---3--:R-:W-:Y:S01]  /*183f0*/  HMMA.16816.F32 R16, R16, R2, R24 ;  /* 0x000000021010723c */ /* 0x008fe20000001818 */
[----:B------:R-:W3:Y:S04]  /*18400*/  LDL.LU.64 R26, [R1+0x1bf8] ;  /* 0x001bf800011a7983 */ /* 0x000ee80000300a00 */
[----:B------:R-:W3:-:S14]  /*18410*/  LDL.LU.64 R24, [R1+0x1bf0] ;  /* 0x001bf00001187983 */ /* 0x000edc0000300a00 */
[----:B------:R0:W-:Y:S04]  /*18420*/  STL.64 [R1], R16 ;  /* 0x0000001001007387 */ /* 0x0001e80000100a00 */
[----:B------:R1:W-:Y:S01]  /*18430*/  STL.64 [R1+0x8], R18 ;  /* 0x0000081201007387 */ /* 0x0003e20000100a00 */
[----:B0-----:R-:W-:Y:S01]  /*18440*/  MOV R17, R12 ;  /* 0x0000000c00117202 */ /* 0x001fe20000000f00 */
[----:B------:R-:W-:Y:S02]  /*18450*/  IMAD.MOV.U32 R16, RZ, RZ, R13 ;  /* 0x000000ffff107224 */ /* 0x000fe400078e000d */
[----:B------:R-:W4:Y:S04]  /*18460*/  LDL.LU R12, [R1+0x40] ;  /* 0x00004000010c7983 */ /* 0x000f280000300800 */
[----:B------:R-:W4:Y:S04]  /*18470*/  LDL.LU R13, [R1+0x44] ;  /* 0x00004400010d7983 */ /* 0x000f280000300800 */
[----:B------:R-:W4:Y:S04]  /*18480*/  LDL.LU R14, [R1+0x48] ;  /* 0x00004800010e7983 */ /* 0x000f280000300800 */
[----:B------:R-:W4:Y:S01]  /*18490*/  LDL.LU R15, [R1+0x4c] ;  /* 0x00004c00010f7983 */ /* 0x000f220000300800 */
[----:B-1----:R-:W-:-:S02]  /*184a0*/  IMAD.MOV.U32 R18, RZ, RZ, R22 ;  /* 0x000000ffff127224 */ /* 0x002fc400078e0016 */
[----:B------:R-:W-:-:S07]  /*184b0*/  IMAD.MOV.U32 R19, RZ, RZ, R0 ;  /* 0x000000ffff137224 */ /* 0x000fce00078e0000 */
[----:B---3--:R-:W-:Y:S01]  /*184c0*/  HMMA.16816.F32 R24, R16, R2, R24 ;  /* 0x000000021018723c */ /* 0x008fe20000001818 */
[----:B------:R-:W-:Y:S01]  /*184d0*/  MOV R16, R21 ;  /* 0x0000001500107202 */ /* 0x000fe20000000f00 */
[----:B------:R-:W-:Y:S02]  /*184e0*/  IMAD.MOV.U32 R17, RZ, RZ, R20 ;  /* 0x000000ffff117224 */ /* 0x000fe400078e0014 */
[----:B------:R-:W-:Y:S02]  /*184f0*/  IMAD.MOV.U32 R18, RZ, RZ, R5 ;  /* 0x000000ffff127224 */ /* 0x000fe400078e0005 */
[----:B------:R-:W-:-:S07]  /*18500*/  IMAD.MOV.U32 R19, RZ, RZ, R4 ;  /* 0x000000ffff137224 */ /* 0x000fce00078e0004 */
[----:B--2---:R-:W-:Y:S06]  /*18510*/  HMMA.16816.F32 R8, R16, R2, R8 ;  /* 0x000000021008723c */ /* 0x004fec0000001808 */
[----:B------:R-:W-:Y:S01]  /*18520*/  STL.64 [R1+0xf0], R24 ;  /* 0x0000f01801007387 */ /* 0x000fe20000100a00 */
[----:B------:R-:W-:-:S03]  /*18530*/  IMAD.MOV.U32 R0, RZ, RZ, R27 ;  /* 0x000000ffff007224 */ /* 0x000fc600078e001b */
[----:B------:R0:W-:Y:S04]  /*18540*/  STL [R1+0xf8], R26 ;  /* 0x0000f81a01007387 */ /* 0x0001e80000100800 */
[----:B0-----:R-:W2:Y:S04]  /*18550*/  LDL.LU R26, [R1+0x320] ;  /* 0x00032000011a7983 */ /* 0x001ea80000300800 */
[----:B------:R-:W3:Y:S04]  /*18560*/  LDL.LU R27, [R1+0x324] ;  /* 0x00032400011b7983 */ /* 0x000ee80000300800 */
[----:B------:R-:W5:Y:S04]  /*18570*/  LDL.LU R20, [R1+0x10] ;  /* 0x0000100001147983 */ /* 0x000f680000300800 */
[----:B------:R-:W5:Y:S01]  /*18580*/  LDL.LU R21, [R1+0x14] ;  /* 0x0000140001157983 */ /* 0x000f620000300800 */
[----:B------:R-:W-:-:S03]  /*18590*/  MOV R29, R11 ;  /* 0x0000000b001d7202 */ /* 0x000fc60000000f00 */
[----:B------:R-:W5:Y:S04]  /*185a0*/  LDL.LU R22, [R1+0x18] ;  /* 0x0000180001167983 */ /* 0x000f680000300800 */
[----:B------:R-:W5:Y:S04]  /*185b0*/  LDL.LU R23, [R1+0x1c] ;  /* 0x00001c0001177983 */ /* 0x000f680000300800 */
[----:B------:R-:W-:Y:S04]  /*185c0*/  STL.64 [R1+0xd0], R8 ;  /* 0x0000d00801007387 */ /* 0x000fe80000100a00 */
        /* <DEDUP_REMOVED lines=17> */
[----:B------:R-:W0:Y:S01]  /*186e0*/  LDSM.16.MT88.4 R8, [R28+UR7+0xa180] ;  /* 0x00a180071c08783b */ /* 0x000e220008004200 */
[----:B----4-:R-:W-:Y:S03]  /*186f0*/  HMMA.16816.F32 R16, R16, R2, R12 ;  /* 0x000000021010723c */ /* 0x010fe6000000180c */
[----:B0-----:R-:W-:Y:S01]  /*18700*/  STL [R1+0x1d4], R9 ;  /* 0x0001d40901007387 */ /* 0x001fe20000100800 */
[----:B------:R-:W-:Y:S01]  /*18710*/  MOV R24, R10 ;  /* 0x0000000a00187202 */ /* 0x000fe20000000f00 */
[----:B------:R-:W-:-:S02]  /*18720*/  IMAD.MOV.U32 R25, RZ, RZ, R8 ;  /* 0x000000ffff197224 */ /* 0x000fc400078e0008 */
[----:B------:R0:W-:Y:S04]  /*18730*/  STL [R1+0x1dc], R11 ;  /* 0x0001dc0b01007387 */ /* 0x0001e80000100800 */
[----:B0-----:R-:W4:Y:S04]  /*18740*/  LDL.LU.64 R10, [R1+0x1be8] ;  /* 0x001be800010a7983 */ /* 0x001f280000300a00 */
[----:B------:R-:W2:Y:S04]  /*18750*/  LDL.LU.64 R8, [R1+0x1be0] ;  /* 0x001be00001087983 */ /* 0x000ea80000300a00 */
[----:B------:R0:W-:Y:S04]  /*18760*/  STL [R1+0x1b10], R28 ;  /* 0x001b101c01007387 */ /* 0x0001e80000100800 */
[----:B------:R-:W2:Y:S04]  /*18770*/  LDL.LU.64 R14, [R1+0x1bd8] ;  /* 0x001bd800010e7983 */ /* 0x000ea80000300a00 */
[----:B------:R-:W2:Y:S01]  /*18780*/  LDL.LU.64 R12, [R1+0x1bd0] ;  /* 0x001bd000010c7983 */ /* 0x000ea20000300a00 */
[----:B------:R-:W-:Y:S01]  /*18790*/  IMAD.MOV.U32 R29, RZ, RZ, R17 ;  /* 0x000000ffff1d7224 */ /* 0x000fe200078e0011 */
[----:B------:R-:W-:Y:S01]  /*187a0*/  MOV R17, R4 ;  /* 0x0000000400117202 */ /* 0x000fe20000000f00 */
[----:B0-----:R-:W-:Y:S01]  /*187b0*/  IMAD.MOV.U32 R28, RZ, RZ, R19 ;  /* 0x000000ffff1c7224 */ /* 0x001fe200078e0013 */
[----:B------:R0:W-:Y:S01]  /*187c0*/  STL [R1+0xa0], R16 ;  /* 0x0000a01001007387 */ /* 0x0001e20000100800 */
[----:B------:R-:W-:-:S03]  /*187d0*/  IMAD.MOV.U32 R19, RZ, RZ, R24 ;  /* 0x000000ffff137224 */ /* 0x000fc600078e0018 */
[----:B------:R1:W-:Y:S01]  /*187e0*/  STL [R1+0xa8], R18 ;  /* 0x0000a81201007387 */ /* 0x0003e20000100800 */
[----:B0-----:R-:W-:-:S03]  /*187f0*/  IMAD.MOV.U32 R16, RZ, RZ, R5 ;  /* 0x000000ffff107224 */ /* 0x001fc600078e0005 */
[----:B------:R-:W3:Y:S01]  /*18800*/  LDL.LU R5, [R1+0x1bc8] ;  /* 0x001bc80001057983 */ /* 0x000ee20000300800 */
[----:B-1----:R-:W-:-:S03]  /*18810*/  IMAD.MOV.U32 R18, RZ, RZ, R25 ;  /* 0x000000ffff127224 */ /* 0x002fc600078e0019 */
[----:B------:R-:W3:Y:S04]  /*18820*/  LDL.LU R4, [R1+0x1bc4] ;  /* 0x001bc40001047983 */ /* 0x000ee80000300800 */
[----:B--2---:R-:W-:-:S15]  /*18830*/  HMMA.16816.F32 R12, R16, R2, R12 ;  /* 0x00000002100c723c */ /* 0x004fde000000180c */
[----:B------:R-:W-:-:S04]  /*18840*/  NOP ;  /* 0x0000000000007918 */ /* 0x000fc80000000000 */
[----:B------:R-:W-:Y:S04]  /*18850*/  STL.64 [R1+0x1b70], R14 ;  /* 0x001b700e01007387 */ /* 0x000fe80000100a00 */
[----:B------:R5:W-:Y:S04]  /*18860*/  STL.64 [R1+0x1b68], R12 ;  /* 0x001b680c01007387 */ /* 0x000be80000100a00 */
[----:B------:R-:W5:Y:S04]  /*18870*/  LDL.LU R16, [R1+0x304] ;  /* 0x0003040001107983 */ /* 0x000f680000300800 */
[----:B------:R-:W5:Y:S04]  /*18880*/  LDL.LU R17, [R1+0x30c] ;  /* 0x00030c0001117983 */ /* 0x000f680000300800 */
[----:B------:R-:W5:Y:S04]  /*18890*/  LDL.LU R18, [R1+0x314] ;  /* 0x0003140001127983 */ /* 0x000f680000300800 */
[----:B------:R-:W5:Y:S01]  /*188a0*/  LDL.LU R19, [R1+0x31c] ;  /* 0x00031c0001137983 */ /* 0x000f620000300800 */
[----:B------:R-:W-:-:S02]  /*188b0*/  F2FP.F16.E4M3.UNPACK_B R2, R26.H1 ;  /* 0x0000001aff02723e */ /* 0x000fc400030006ff */
[----:B---3--:R-:W-:Y:S01]  /*188c0*/  F2FP.F16.E4M3.UNPACK_B R3, R27.H1 ;  /* 0x0000001bff03723e */ /* 0x008fe200030006ff */
[----:B------:R-:W-:Y:S02]  /*188d0*/  IMAD.MOV.U32 R24, RZ, RZ, R4 ;  /* 0x000000ffff187224 */ /* 0x000fe400078e0004 */
[----:B------:R-:W2:Y:S01]  /*188e0*/  LDL.LU R4, [R1+0x1bc0] ;  /* 0x001bc00001047983 */ /* 0x000ea20000300800 */
[----:B------:R-:W-:Y:S01]  /*188f0*/  MOV R25, R5 ;  /* 0x0000000500197202 */ /* 0x000fe20000000f00 */
[----:B------:R-:W-:Y:S02]  /*18900*/  IMAD.MOV.U32 R26, RZ, RZ, R6 ;  /* 0x000000ffff1a7224 */ /* 0x000fe400078e0006 */
[----:B------:R-:W-:Y:S01]  /*18910*/  IMAD.MOV.U32 R27, RZ, RZ, R7 ;  /* 0x000000ffff1b7224 */ /* 0x000fe200078e0007 */
[----:B-----5:R-:W-:-:S15]  /*18920*/  HMMA.16816.F32 R12, R16, R2, R20 ;  /* 0x00000002100c723c */ /* 0x020fde0000001814 */
[----:B------:R-:W-:-:S04]  /*18930*/  NOP ;  /* 0x0000000000007918 */ /* 0x000fc80000000000 */
[----:B------:R0:W-:Y:S04]  /*18940*/  STL.64 [R1+0x10], R12 ;  /* 0x0000100c01007387 */ /* 0x0001e80000100a00 */
[----:B------:R1:W-:Y:S04]  /*18950*/  STL.64 [R1+0x18], R14 ;  /* 0x0000180e01007387 */ /* 0x0003e80000100a00 */
[----:B------:R-:W2:Y:S04]  /*18960*/  LDL.LU R5, [R1+0x1bbc] ;  /* 0x001bbc0001057983 */ /* 0x000ea80000300800 */
[----:B------:R-:W2:Y:S04]  /*18970*/  LDL.LU R6, [R1+0x1bb8] ;  /* 0x001bb80001067983 */ /* 0x000ea80000300800 */
[----:B------:R-:W2:Y:S04]  /*18980*/  LDL.LU R7, [R1+0x1bb4] ;  /* 0x001bb40001077983 */ /* 0x000ea80000300800 */
[----:B------:R-:W2:Y:S04]  /*18990*/  LDL.LU R20, [R1+0x2e4] ;  /* 0x0002e40001147983 */ /* 0x000ea80000300800 */
[----:B------:R-:W2:Y:S04]  /*189a0*/  LDL.LU R21, [R1+0x2ec] ;  /* 0x0002ec0001157983 */ /* 0x000ea80000300800 */
[----:B------:R-:W2:Y:S04]  /*189b0*/  LDL.LU R22, [R1+0x2f4] ;  /* 0x0002f40001167983 */ /* 0x000ea80000300800 */
[----:B------:R-:W2:Y:S01]  /*189c0*/  LDL.LU R23, [R1+0x2fc] ;  /* 0x0002fc0001177983 */ /* 0x000ea20000300800 */
[----:B0-----:R-:W-:Y:S01]  /*189d0*/  IMAD.MOV.U32 R13, RZ, RZ, R8 ;  /* 0x000000ffff0d7224 */ /* 0x001fe200078e0008 */
[----:B-1----:R-:W-:-:S02]  /*189e0*/  MOV R14, R9 ;  /* 0x00000009000e7202 */ /* 0x002fc40000000f00 */
[----:B------:R-:W3:Y:S01]  /*189f0*/  LDL.LU R12, [R1+0xe0] ;  /* 0x0000e000010c7983 */ /* 0x000ee20000300800 */
[----:B----4-:R-:W-:-:S03]  /*18a00*/  IMAD.MOV.U32 R15, RZ, RZ, R10 ;  /* 0x000000ffff0f7224 */ /* 0x010fc600078e000a */
[----:B------:R-:W4:Y:S04]  /*18a10*/  LDL.LU R8, [R1+0x1bb0] ;  /* 0x001bb00001087983 */ /* 0x000f280000300800 */
[----:B------:R-:W5:Y:S04]  /*18a20*/  LDL.LU R9, [R1+0x1bac] ;  /* 0x001bac0001097983 */ /* 0x000f680000300800 */
[----:B------:R-:W3:Y:S01]  /*18a30*/  LDL.LU R10, [R1+0x1ba8] ;  /* 0x001ba800010a7983 */ /* 0x000ee20000300800 */
[----:B------:R-:W-:Y:S01]  /*18a40*/  IMAD.MOV.U32 R16, RZ, RZ, R11 ;  /* 0x000000ffff107224 */ /* 0x000fe200078e000b */
[----:B--2---:R-:W-:-:S15]  /*18a50*/  HMMA.16816.F32 R20, R20, R2, R4 ;  /* 0x000000021414723c */ /* 0x004fde0000001804 */
[----:B------:R-:W-:-:S04]  /*18a60*/  NOP ;  /* 0x0000000000007918 */ /* 0x000fc80000000000 */
[----:B------:R-:W-:Y:S04]  /*18a70*/  STL [R1+0x1b5c], R20 ;  /* 0x001b5c1401007387 */ /* 0x000fe80000100800 */
[----:B------:R4:W-:Y:S04]  /*18a80*/  STL [R1+0x1b58], R21 ;  /* 0x001b581501007387 */ /* 0x0009e80000100800 */
[----:B------:R5:W-:Y:S04]  /*18a90*/  STL [R1+0x1b54], R22 ;  /* 0x001b541601007387 */ /* 0x000be80000100800 */
[----:B------:R3:W-:Y:S01]  /*18aa0*/  STL [R1+0x1b50], R23 ;  /* 0x001b501701007387 */ /* 0x0007e20000100800 */
[----:B----4-:R-:W-:-:S03]  /*18ab0*/  IMAD.MOV.U32 R21, RZ, RZ, R8 ;  /* 0x000000ffff157224 */ /* 0x010fc600078e0008 */
[----:B------:R-:W2:Y:S01]  /*18ac0*/  LDL.LU R20, [R1+0x110] ;  /* 0x0001100001147983 */ /* 0x000ea20000300800 */
[----:B-----5:R-:W-:-:S03]  /*18ad0*/  IMAD.MOV.U32 R22, RZ, RZ, R9 ;  /* 0x000000ffff167224 */ /* 0x020fc600078e0009 */
[----:B------:R-:W4:Y:S01]  /*18ae0*/  LDL.LU R8, [R1+0x1ba4] ;  /* 0x001ba40001087983 */ /* 0x000f220000300800 */
[----:B---3--:R-:W-:-:S03]  /*18af0*/  MOV R23, R10 ;  /* 0x0000000a00177202 */ /* 0x008fc60000000f00 */
[----:B------:R-:W4:Y:S04]  /*18b00*/  LDL.LU R9, [R1+0x1ba0] ;  /* 0x001ba00001097983 */ /* 0x000f280000300800 */
[----:B------:R-:W4:Y:S04]  /*18b10*/  LDL.LU R10, [R1+0x1b9c] ;  /* 0x001b9c00010a7983 */ /* 0x000f280000300800 */
[----:B------:R-:W4:Y:S04]  /*18b20*/  LDL.LU R4, [R1+0x274] ;  /* 0x0002740001047983 */ /* 0x000f280000300800 */
[----:B------:R-:W4:Y:S04]  /*18b30*/  LDL.LU R5, [R1+0x27c] ;  /* 0x00027c0001057983 */ /* 0x000f280000300800 */
[----:B------:R-:W4:Y:S04]  /*18b40*/  LDL.LU R11, [R1+0x1b98] ;  /* 0x001b9800010b7983 */ /* 0x000f280000300800 */
[----:B------:R-:W3:Y:S04]  /*18b50*/  LDL.LU R17, [R1+0xc4] ;  /* 0x0000c40001117983 */ /* 0x000ee80000300800 */
[----:B------:R-:W3:Y:S04]  /*18b60*/  LDL.LU R18, [R1+0xc8] ;  /* 0x0000c80001127983 */ /* 0x000ee80000300800 */
[----:B------:R-:W3:Y:S04]  /*18b70*/  LDL.LU R19, [R1+0xcc] ;  /* 0x0000cc0001137983 */ /* 0x000ee80000300800 */
[----:B------:R-:W4:Y:S04]  /*18b80*/  LDL.LU R6, [R1+0x2d4] ;  /* 0x0002d40001067983 */ /* 0x000f280000300800 */
[----:B------:R-:W4:Y:S02]  /*18b90*/  LDL.LU R7, [R1+0x2dc] ;  /* 0x0002dc0001077983 */ /* 0x000f240000300800 */
[----:B----4-:R-:W-:-:S15]  /*18ba0*/  HMMA.16816.F32 R8, R4, R2, R8 ;  /* 0x000000020408723c */ /* 0x010fde0000001808 */
[----:B------:R-:W-:-:S04]  /*18bb0*/  NOP ;  /* 0x0000000000007918 */ /* 0x000fc80000000000 */
[----:B------:R-:W-:Y:S04]  /*18bc0*/  STL [R1+0x1b4c], R11 ;  /* 0x001b4c0b01007387 */ /* 0x000fe80000100800 */
[----:B------:R-:W4:Y:S04]  /*18bd0*/  LDL.LU R4, [R1+0x264] ;  /* 0x0002640001047983 */ /* 0x000f280000300800 */
[----:B------:R-:W4:Y:S04]  /*18be0*/  LDL.LU R5, [R1+0x26c] ;  /* 0x00026c0001057983 */ /* 0x000f280000300800 */
[----:B------:R-:W4:Y:S04]  /*18bf0*/  LDL.LU R6, [R1+0x2c4] ;  /* 0x0002c40001067983 */ /* 0x000f280000300800 */
[----:B------:R-:W4:Y:S02]  /*18c00*/  LDL.LU R7, [R1+0x2cc] ;  /* 0x0002cc0001077983 */ /* 0x000f240000300800 */
[----:B----4-:R-:W-:Y:S02]  /*18c10*/  HMMA.16816.F32 R4, R4, R2, R24 ;  /* 0x000000020404723c */ /* 0x010fe40000001818 */
[----:B------:R-:W4:Y:S04]  /*18c20*/  LDL.LU.64 R26, [R1+0x1b90] ;  /* 0x001b9000011a7983 */ /* 0x000f280000300a00 */
[----:B------:R-:W5:-:S13]  /*18c30*/  LDL.LU.64 R24, [R1+0x1b88] ;  /* 0x001b880001187983 */ /* 0x000f5a0000300a00 */
[----:B------:R0:W-:Y:S04]  /*18c40*/  STL.64 [R1+0x20], R4 ;  /* 0x0000200401007387 */ /* 0x0001e80000100a00 */
[----:B------:R1:W-:Y:S04]  /*18c50*/  STL.64 [R1+0x28], R6 ;  /* 0x0000280601007387 */ /* 0x0003e80000100a00 */
[----:B0-----:R-:W2:Y:S04]  /*18c60*/  LDL.LU R4, [R1+0x254] ;  /* 0x0002540001047983 */ /* 0x001ea80000300800 */
[----:B------:R-:W2:Y:S04]  /*18c70*/  LDL.LU R5, [R1+0x25c] ;  /* 0x00025c0001057983 */ /* 0x000ea80000300800 */
[----:B-1----:R-:W2:Y:S04]  /*18c80*/  LDL.LU R6, [R1+0x2b4] ;  /* 0x0002b40001067983 */ /* 0x002ea80000300800 */
[----:B------:R-:W2:Y:S02]  /*18c90*/  LDL.LU R7, [R1+0x2bc] ;  /* 0x0002bc0001077983 */ /* 0x000ea40000300800 */
[----:B--2---:R-:W-:Y:S02]  /*18ca0*/  HMMA.16816.F32 R20, R4, R2, R20 ;  /* 0x000000020414723c */ /* 0x004fe40000001814 */
[----:B------:R-:W2:-:S15]  /*18cb0*/  LDL.LU R4, [R1+0x1c4] ;  /* 0x0001c40001047983 */ /* 0x000e9e0000300800 */
[----:B------:R-:W-:Y:S02]  /*18cc0*/  NOP ;  /* 0x0000000000007918 */ /* 0x000fe40000000000 */
[----:B------:R0:W-:Y:S04]  /*18cd0*/  STL.64 [R1+0x50], R20 ;  /* 0x0000501401007387 */ /* 0x0001e80000100a00 */
[----:B------:R1:W-:Y:S04]  /*18ce0*/  STL.64 [R1+0x58], R22 ;  /* 0x0000581601007387 */ /* 0x0003e80000100a00 */
[----:B------:R-:W2:Y:S04]  /*18cf0*/  LDL.LU R5, [R1+0x1cc] ;  /* 0x0001cc0001057983 */ /* 0x000ea80000300800 */
[----:B0-----:R-:W2:Y:S04]  /*18d00*/  LDL.LU R20, [R1+0x100] ;  /* 0x0001000001147983 */ /* 0x001ea80000300800 */
[----:B------:R-:W2:Y:S04]  /*18d10*/  LDL.LU R21, [R1+0x104] ;  /* 0x0001040001157983 */ /* 0x000ea80000300800 */
[----:B-1----:R-:W2:Y:S04]  /*18d20*/  LDL.LU R22, [R1+0x108] ;  /* 0x0001080001167983 */ /* 0x002ea80000300800 */
[----:B------:R-:W2:Y:S04]  /*18d30*/  LDL.LU R23, [R1+0x10c] ;  /* 0x00010c0001177983 */ /* 0x000ea80000300800 */
[----:B------:R-:W2:Y:S04]  /*18d40*/  LDL.LU R6, [R1+0x214] ;  /* 0x0002140001067983 */ /* 0x000ea80000300800 */
[----:B------:R-:W2:Y:S02]  /*18d50*/  LDL.LU R7, [R1+0x21c] ;  /* 0x00021c0001077983 */ /* 0x000ea40000300800 */
[----:B--2---:R-:W-:Y:S02]  /*18d60*/  HMMA.16816.F32 R12, R4, R2, R12 ;  /* 0x00000002040c723c */ /* 0x004fe4000000180c */
[----:B------:R-:W3:-:S15]  /*18d70*/  LDL.LU R4, [R1+0x1b4] ;  /* 0x0001b40001047983 */ /* 0x000ede0000300800 */
[----:B------:R-:W-:Y:S02]  /*18d80*/  NOP ;  /* 0x0000000000007918 */ /* 0x000fe40000000000 */
[----:B------:R5:W-:Y:S04]  /*18d90*/  STL.64 [R1+0x40], R12 ;  /* 0x0000400c01007387 */ /* 0x000be80000100a00 */
[----:B------:R4:W-:Y:S04]  /*18da0*/  STL.64 [R1+0x48], R14 ;  /* 0x0000480e01007387 */ /* 0x0009e80000100a00 */
[----:B------:R-:W3:Y:S01]  /*18db0*/  LDL.LU R5, [R1+0x1bc] ;  /* 0x0001bc0001057983 */ /* 0x000ee20000300800 */
[----:B-----5:R-:W-:-:S03]  /*18dc0*/  IMAD.MOV.U32 R12, RZ, RZ, R24 ;  /* 0x000000ffff0c7224 */ /* 0x020fc600078e0018 */
[----:B------:R-:W2:Y:S01]  /*18dd0*/  LDL.LU R24, [R1+0x1b84] ;  /* 0x001b840001187983 */ /* 0x000ea20000300800 */
[----:B------:R-:W-:Y:S01]  /*18de0*/  IMAD.MOV.U32 R13, RZ, RZ, R25 ;  /* 0x000000ffff0d7224 */ /* 0x000fe200078e0019 */
[----:B----4-:R-:W-:Y:S01]  /*18df0*/  MOV R14, R26 ;  /* 0x0000001a000e7202 */ /* 0x010fe20000000f00 */
[----:B------:R-:W-:Y:S01]  /*18e00*/  IMAD.MOV.U32 R15, RZ, RZ, R27 ;  /* 0x000000ffff0f7224 */ /* 0x000fe200078e001b */
[----:B------:R-:W2:Y:S04]  /*18e10*/  LDL.LU R25, [R1+0x1b80] ;  /* 0x001b800001197983 */ /* 0x000ea80000300800 */
[----:B------:R-:W2:Y:S04]  /*18e20*/  LDL.LU R26, [R1+0x1b7c] ;  /* 0x001b7c00011a7983 */ /* 0x000ea80000300800 */
[----:B------:R-:W2:Y:S04]  /*18e30*/  LDL.LU R27, [R1+0x1b78] ;  /* 0x001b7800011b7983 */ /* 0x000ea80000300800 */
[----:B------:R-:W3:Y:S04]  /*18e40*/  LDL.LU R6, [R1+0x204] ;  /* 0x0002040001067983 */ /* 0x000ee80000300800 */
[----:B------:R-:W3:Y:S02]  /*18e50*/  LDL.LU R7, [R1+0x20c] ;  /* 0x00020c0001077983 */ /* 0x000ee40000300800 */
[----:B---3--:R-:W-:Y:S02]  /*18e60*/  HMMA.16816.F32 R4, R4, R2, R16 ;  /* 0x000000020404723c */ /* 0x008fe40000001810 */
[----:B------:R-:W2:-:S15]  /*18e70*/  LDL.LU R16, [R1+0x244] ;  /* 0x0002440001107983 */ /* 0x000e9e0000300800 */
[----:B------:R-:W-:Y:S02]  /*18e80*/  NOP ;  /* 0x0000000000007918 */ /* 0x000fe40000000000 */
[----:B------:R-:W-:Y:S04]  /*18e90*/  STL.64 [R1+0x30], R4 ;  /* 0x0000300401007387 */ /* 0x000fe80000100a00 */
[----:B------:R-:W-:Y:S04]  /*18ea0*/  STL.64 [R1+0x38], R6 ;  /* 0x0000380601007387 */ /* 0x000fe80000100a00 */
[----:B------:R-:W2:Y:S04]  /*18eb0*/  LDL.LU R17, [R1+0x24c] ;  /* 0x00024c0001117983 */ /* 0x000ea80000300800 */
[----:B------:R-:W2:Y:S04]  /*18ec0*/  LDL.LU R18, [R1+0x2a4] ;  /* 0x0002a40001127983 */ /* 0x000ea80000300800 */
[----:B------:R-:W2:Y:S02]  /*18ed0*/  LDL.LU R19, [R1+0x2ac] ;  /* 0x0002ac0001137983 */ /* 0x000ea40000300800 */
[-C--:B--2---:R-:W-:Y:S02]  /*18ee0*/  HMMA.16816.F32 R16, R16, R2.reuse, R24 ;  /* 0x000000021010723c */ /* 0x084fe40000001818 */
[----:B------:R-:W2:Y:S04]  /*18ef0*/  LDL.LU R24, [R1+0xb0] ;  /* 0x0000b00001187983 */ /* 0x000ea80000300800 */
[----:B------:R-:W2:Y:S04]  /*18f00*/  LDL.LU R25, [R1+0xb4] ;  /* 0x0000b40001197983 */ /* 0x000ea80000300800 */
[----:B------:R-:W2:Y:S04]  /*18f10*/  LDL.LU R26, [R1+0xb8] ;  /* 0x0000b800011a7983 */ /* 0x000ea80000300800 */
[----:B------:R-:W2:Y:S05]  /*18f20*/  LDL.LU R27, [R1+0xbc] ;  /* 0x0000bc00011b7983 */ /* 0x000eaa0000300800 */
[----:B------:R-:W-:Y:S04]  /*18f30*/  STL.64 [R1+0x1b20], R18 ;  /* 0x001b201201007387 */ /* 0x000fe80000100a00 */
[----:B------:R0:W-:Y:S04]  /*18f40*/  STL.64 [R1+0x1b18], R16 ;  /* 0x001b181001007387 */ /* 0x0001e80000100a00 */
[----:B0-----:R-:W3:Y:S04]  /*18f50*/  LDL.LU R16, [R1] ;  /* 0x0000000001107983 */ /* 0x001ee80000300800 */
[----:B------:R-:W3:Y:S04]  /*18f60*/  LDL.LU R17, [R1+0x4] ;  /* 0x0000040001117983 */ /* 0x000ee80000300800 */
[----:B------:R-:W3:Y:S04]  /*18f70*/  LDL.LU R18, [R1+0x8] ;  /* 0x0000080001127983 */ /* 0x000ee80000300800 */
[----:B------:R-:W3:Y:S04]  /*18f80*/  LDL.LU R19, [R1+0xc] ;  /* 0x00000c0001137983 */ /* 0x000ee80000300800 */
[----:B------:R-:W4:Y:S04]  /*18f90*/  LDL.LU R4, [R1+0x154] ;  /* 0x0001540001047983 */ /* 0x000f280000300800 */
[----:B------:R-:W4:Y:S04]  /*18fa0*/  LDL.LU R5, [R1+0x15c] ;  /* 0x00015c0001057983 */ /* 0x000f280000300800 */
[----:B------:R-:W4:Y:S04]  /*18fb0*/  LDL.LU R6, [R1+0x184] ;  /* 0x0001840001067983 */ /* 0x000f280000300800 */
[----:B------:R-:W4:Y:S02]  /*18fc0*/  LDL.LU R7, [R1+0x18c] ;  /* 0x00018c0001077983 */ /* 0x000f240000300800 */
[----:B----4-:R-:W-:Y:S02]  /*18fd0*/  HMMA.16816.F32 R20, R4, R2, R20 ;  /* 0x000000020414723c */ /* 0x010fe40000001814 */
[----:B------:R-:W4:-:S15]  /*18fe0*/  LDL.LU R4, [R1+0x1a4] ;  /* 0x0001a40001047983 */ /* 0x000f1e0000300800 */
[----:B------:R-:W-:Y:S02]  /*18ff0*/  NOP ;  /* 0x0000000000007918 */ /* 0x000fe40000000000 */
[----:B------:R0:W-:Y:S04]  /*19000*/  STL.64 [R1+0x80], R20 ;  /* 0x0000801401007387 */ /* 0x0001e80000100a00 */
[----:B------:R1:W-:Y:S04]  /*19010*/  STL.64 [R1+0x88], R22 ;  /* 0x0000881601007387 */ /* 0x0003e80000100a00 */
[----:B------:R-:W4:Y:S04]  /*19020*/  LDL.LU R5, [R1+0x1ac] ;  /* 0x0001ac0001057983 */ /* 0x000f280000300800 */
[----:B0-----:R-:W5:Y:S04]  /*19030*/  LDL.LU R20, [R1+0xf0] ;  /* 0x0000f00001147983 */ /* 0x001f680000300800 */
[----:B------:R-:W5:Y:S04]  /*19040*/  LDL.LU R21, [R1+0xf4] ;  /* 0x0000f40001157983 */ /* 0x000f680000300800 */
[----:B-1----:R-:W5:Y:S04]  /*19050*/  LDL.LU R22, [R1+0xf8] ;  /* 0x0000f80001167983 */ /* 0x002f680000300800 */
[----:B------:R-:W4:Y:S04]  /*19060*/  LDL.LU R6, [R1+0x1f4] ;  /* 0x0001f40001067983 */ /* 0x000f280000300800 */
[----:B------:R-:W4:Y:S01]  /*19070*/  LDL.LU R7, [R1+0x1fc] ;  /* 0x0001fc0001077983 */ /* 0x000f220000300800 */
[----:B------:R-:W-:Y:S01]  /*19080*/  IMAD.MOV.U32 R23, RZ, RZ, R0 ;  /* 0x000000ffff177224 */ /* 0x000fe200078e0000 */
[----:B----4-:R-:W-:Y:S02]  /*19090*/  HMMA.16816.F32 R4, R4, R2, R12 ;  /* 0x000000020404723c */ /* 0x010fe4000000180c */
[----:B------:R-:W4:Y:S04]  /*190a0*/  LDL.LU.64 R14, [R1+0x1b70] ;  /* 0x001b7000010e7983 */ /* 0x000f280000300a00 */
[----:B------:R-:W4:-:S13]  /*190b0*/  LDL.LU.64 R12, [R1+0x1b68] ;  /* 0x001b6800010c7983 */ /* 0x000f1a0000300a00 */
[----:B------:R-:W-:Y:S01]  /*190c0*/  IMAD.MOV.U32 R0, RZ, RZ, R7 ;  /* 0x000000ffff007224 */ /* 0x000fe200078e0007 */
[----:B------:R-:W-:Y:S04]  /*190d0*/  STL.64 [R1+0x70], R4 ;  /* 0x0000700401007387 */ /* 0x000fe80000100a00 */
[----:B------:R-:W-:Y:S04]  /*190e0*/  STL [R1+0x78], R6 ;  /* 0x0000780601007387 */ /* 0x000fe80000100800 */
[----:B------:R0:W-:Y:S04]  /*190f0*/  STL [R1+0x1b40], R0 ;  /* 0x001b400001007387 */ /* 0x0001e80000100800 */
[----:B0-----:R-:W2:Y:S04]  /*19100*/  LDL R0, [R1+0x330] ;  /* 0x0003300001007983 */ /* 0x001ea80000100800 */
[----:B------:R-:W2:Y:S04]  /*19110*/  LDL.LU R4, [R1+0x234] ;  /* 0x0002340001047983 */ /* 0x000ea80000300800 */
[----:B------:R-:W2:Y:S04]  /*19120*/  LDL.LU R5, [R1+0x23c] ;  /* 0x00023c0001057983 */ /* 0x000ea80000300800 */
[----:B------:R-:W2:Y:S04]  /*19130*/  LDL.LU R6, [R1+0x294] ;  /* 0x0002940001067983 */ /* 0x000ea80000300800 */
[----:B------:R-:W2:Y:S02]  /*19140*/  LDL.LU R7, [R1+0x29c] ;  /* 0x00029c0001077983 */ /* 0x000ea40000300800 */
[----:B--2---:R-:W-:Y:S02]  /*19150*/  HMMA.16816.F32 R4, R4, R2, R24 ;  /* 0x000000020404723c */ /* 0x004fe40000001818 */
[----:B------:R-:W3:-:S15]  /*19160*/  LDL.LU R24, [R1+0x144] ;  /* 0x0001440001187983 */ /* 0x000ede0000300800 */
[----:B------:R-:W-:Y:S02]  /*19170*/  NOP ;  /* 0x0000000000007918 */ /* 0x000fe40000000000 */
[----:B------:R-:W-:Y:S04]  /*19180*/  STL.64 [R1+0x60], R4 ;  /* 0x0000600401007387 */ /* 0x000fe80000100a00 */
[----:B------:R-:W-:Y:S04]  /*19190*/  STL.64 [R1+0x68], R6 ;  /* 0x0000680601007387 */ /* 0x000fe80000100a00 */
[----:B------:R-:W3:Y:S04]  /*191a0*/  LDL.LU R25, [R1+0x14c] ;  /* 0x00014c0001197983 */ /* 0x000ee80000300800 */
[----:B------:R-:W3:Y:S04]  /*191b0*/  LDL.LU R26, [R1+0x174] ;  /* 0x00017400011a7983 */ /* 0x000ee80000300800 */
[----:B------:R-:W3:Y:S02]  /*191c0*/  LDL.LU R27, [R1+0x17c] ;  /* 0x00017c00011b7983 */ /* 0x000ee40000300800 */
[----:B---3--:R-:W-:Y:S02]  /*191d0*/  HMMA.16816.F32 R24, R24, R2, R16 ;  /* 0x000000021818723c */ /* 0x008fe40000001810 */
[----:B------:R-:W2:Y:S01]  /*191e0*/  LDL.LU R16, [R1+0xa0] ;  /* 0x0000a00001107983 */ /* 0x000ea20000300800 */
[----:B------:R-:W-:-:S03]  /*191f0*/  MOV R17, R29 ;  /* 0x0000001d00117202 */ /* 0x000fc60000000f00 */
[----:B------:R-:W3:Y:S04]  /*19200*/  LDL.LU R29, [R1+0x1b64] ;  /* 0x001b6400011d7983 */ /* 0x000ee80000300800 */
[----:B------:R-:W2:Y:S09]  /*19210*/  LDL.LU R18, [R1+0xa8] ;  /* 0x0000a80001127983 */ /* 0x000eb20000300800 */
[----:B------:R-:W-:Y:S04]  /*19220*/  STL.64 [R1+0x1b00], R26 ;  /* 0x001b001a01007387 */ /* 0x000fe80000100a00 */
[----:B------:R0:W-:Y:S04]  /*19230*/  STL.64 [R1+0x1af8], R24 ;  /* 0x001af81801007387 */ /* 0x0001e80000100a00 */
[----:B0-----:R-:W2:Y:S04]  /*19240*/  LDL.LU R24, [R1+0xd0] ;  /* 0x0000d00001187983 */ /* 0x001ea80000300800 */
[----:B------:R-:W2:Y:S04]  /*19250*/  LDL.LU R25, [R1+0xd4] ;  /* 0x0000d40001197983 */ /* 0x000ea80000300800 */
[----:B------:R-:W2:Y:S01]  /*19260*/  LDL.LU R26, [R1+0xd8] ;  /* 0x0000d800011a7983 */ /* 0x000ea20000300800 */
[----:B---3--:R-:W-:-:S03]  /*19270*/  IMAD.MOV.U32 R27, RZ, RZ, R29 ;  /* 0x000000ffff1b7224 */ /* 0x008fc600078e001d */
[----:B------:R-:W3:Y:S04]  /*19280*/  LDL.LU R29, [R1+0x1b60] ;  /* 0x001b6000011d7983 */ /* 0x000ee80000300800 */
[----:B------:R-:W5:Y:S04]  /*19290*/  LDL.LU R4, [R1+0x194] ;  /* 0x0001940001047983 */ /* 0x000f680000300800 */
[----:B------:R-:W5:Y:S04]  /*192a0*/  LDL.LU R5, [R1+0x19c] ;  /* 0x00019c0001057983 */ /* 0x000f680000300800 */
[----:B------:R-:W5:Y:S04]  /*192b0*/  LDL.LU R6, [R1+0x1e4] ;  /* 0x0001e40001067983 */ /* 0x000f680000300800 */
[----:B------:R-:W5:Y:S01]  /*192c0*/  LDL.LU R7, [R1+0x1ec] ;  /* 0x0001ec0001077983 */ /* 0x000f620000300800 */
[----:B------:R-:W-:Y:S01]  /*192d0*/  IMAD.MOV.U32 R19, RZ, RZ, R28 ;  /* 0x000000ffff137224 */ /* 0x000fe200078e001c */
[----:B-----5:R-:W-:Y:S02]  /*192e0*/  HMMA.16816.F32 R20, R4, R2, R20 ;  /* 0x000000020414723c */ /* 0x020fe40000001814 */
[----:B------:R-:W0:-:S15]  /*192f0*/  LDSM.16.MT88.4 R4, [R0+UR7+0xc000] ;  /* 0x00c000070004783b */ /* 0x000e1e0008004200 */
[----:B------:R-:W-:Y:S02]  /*19300*/  NOP ;  /* 0x0000000000007918 */ /* 0x000fe40000000000 */
[----:B------:R-:W-:Y:S01]  /*19310*/  IMAD.MOV.U32 R28, RZ, RZ, R23 ;  /* 0x000000ffff1c7224 */ /* 0x000fe200078e0017 */
[----:B------:R1:W-:Y:S04]  /*19320*/  STL.64 [R1], R20 ;  /* 0x0000001401007387 */ /* 0x0003e80000100a00 */
[----:B------:R-:W-:Y:S04]  /*19330*/  STL [R1+0x8], R22 ;  /* 0x0000081601007387 */ /* 0x000fe80000100800 */
[----:B------:R-:W-:Y:S04]  /*19340*/  STL [R1+0x1b44], R28 ;  /* 0x001b441c01007387 */ /* 0x000fe80000100800 */
[----:B0-----:R-:W-:Y:S01]  /*19350*/  STL [R1+0x2f4], R5 ;  /* 0x0002f40501007387 */ /* 0x001fe20000100800 */
[----:B-1----:R-:W-:Y:S01]  /*19360*/  MOV R20, R4 ;  /* 0x0000000400147202 */ /* 0x002fe20000000f00 */
[----:B------:R-:W-:-:S02]  /*19370*/  IMAD.MOV.U32 R21, RZ, RZ, R6 ;  /* 0x000000ffff157224 */ /* 0x000fc400078e0006 */
[----:B------:R-:W-:Y:S04]  /*19380*/  STL [R1+0x2fc], R7 ;  /* 0x0002fc0701007387 */ /* 0x000fe80000100800 */
[----:B------:R-:W0:Y:S04]  /*19390*/  LDSM.16.MT88.4 R4, [R0+UR7+0xe000] ;  /* 0x00e000070004783b */ /* 0x000e280008004200 */
[----:B0-----:R0:W-:Y:S01]  /*193a0*/  STL [R1+0x304], R5 ;  /* 0x0003040501007387 */ /* 0x0011e20000100800 */
[----:B------:R-:W-:-:S03]  /*193b0*/  IMAD.MOV.U32 R22, RZ, RZ, R4 ;  /* 0x000000ffff167224 */ /* 0x000fc600078e0004 */
[----:B------:R3:W-:Y:S01]  /*193c0*/  STL [R1+0x30c], R7 ;  /* 0x00030c0701007387 */ /* 0x0007e20000100800 */
[----:B------:R-:W-:-:S03]  /*193d0*/  IMAD.MOV.U32 R23, RZ, RZ, R6 ;  /* 0x000000ffff177224 */ /* 0x000fc600078e0006 */
[----:B------:R-:W2:Y:S04]  /*193e0*/  LDL.LU R4, [R1+0x224] ;  /* 0x0002240001047983 */ /* 0x000ea80000300800 */
[----:B0-----:R-:W2:Y:S04]  /*193f0*/  LDL.LU R5, [R1+0x22c] ;  /* 0x00022c0001057983 */ /* 0x001ea80000300800 */
[----:B------:R-:W2:Y:S01]  /*19400*/  LDL.LU R6, [R1+0x284] ;  /* 0x0002840001067983 */ /* 0x000ea20000300800 */
[----:B---3--:R-:W-:-:S07]  /*19410*/  MOV R7, R29 ;  /* 0x0000001d00077202 */ /* 0x008fce0000000f00 */
[----:B--2---:R-:W-:Y:S01]  /*19420*/  HMMA.16816.F32 R4, R4, R2, R24 ;  /* 0x000000020404723c */ /* 0x004fe20000001818 */
[----:B------:R-:W0:-:S15]  /*19430*/  LDSM.16.MT88.4 R24, [R0+UR7+0xc080] ;  /* 0x00c080070018783b */ /* 0x000e1e0008004200 */
[----:B------:R-:W-:-:S03]  /*19440*/  NOP ;  /* 0x0000000000007918 */ /* 0x000fc60000000000 */
[----:B------:R-:W-:Y:S04]  /*19450*/  STL.64 [R1+0x90], R4 ;  /* 0x0000900401007387 */ /* 0x000fe80000100a00 */
[----:B------:R-:W-:Y:S04]  /*19460*/  STL.64 [R1+0x98], R6 ;  /* 0x0000980601007387 */ /* 0x000fe80000100a00 */
[----:B------:R-:W1:Y:S04]  /*19470*/  LDSM.16.MT88.4 R4, [R0+UR7+0xe080] ;  /* 0x00e080070004783b */ /* 0x000e680008004200 */
[----:B0-----:R-:W-:Y:S01]  /*19480*/  STL [R1+0x2d4], R25 ;  /* 0x0002d41901007387 */ /* 0x001fe20000100800 */
[----:B------:R-:W-:-:S03]  /*19490*/  IMAD.MOV.U32 R29, RZ, RZ, R26 ;  /* 0x000000ffff1d7224 */ /* 0x000fc600078e001a */
[----:B------:R0:W-:Y:S04]  /*194a0*/  STL [R1+0x2dc], R27 ;  /* 0x0002dc1b01007387 */ /* 0x0001e80000100800 */
[----:B-1----:R1:W-:Y:S01]  /*194b0*/  STL [R1+0x2e4], R5 ;  /* 0x0002e40501007387 */ /* 0x0023e20000100800 */
[----:B0-----:R-:W-:Y:S01]  /*194c0*/  IMAD.MOV.U32 R27, RZ, RZ, R4 ;  /* 0x000000ffff1b7224 */ /* 0x001fe200078e0004 */
[----:B------:R-:W-:Y:S02]  /*194d0*/  MOV R26, R6 ;  /* 0x00000006001a7202 */ /* 0x000fe40000000f00 */
[----:B------:R0:W-:Y:S04]  /*194e0*/  STL [R1+0x2ec], R7 ;  /* 0x0002ec0701007387 */ /* 0x0001e80000100800 */
[----:B------:R-:W2:Y:S04]  /*194f0*/  LDL.LU R4, [R1+0x124] ;  /* 0x0001240001047983 */ /* 0x000ea80000300800 */
[----:B-1----:R-:W2:Y:S04]  /*19500*/  LDL.LU R5, [R1+0x12c] ;  /* 0x00012c0001057983 */ /* 0x002ea80000300800 */
[----:B------:R-:W2:Y:S04]  /*19510*/  LDL.LU R6, [R1+0x134] ;  /* 0x0001340001067983 */ /* 0x000ea80000300800 */
[----:B0-----:R-:W2:Y:S01]  /*19520*/  LDL.LU R7, [R1+0x13c] ;  /* 0x00013c0001077983 */ /* 0x001ea20000300800 */
[----:B------:R-:W-:Y:S01]  /*19530*/  IMAD.MOV.U32 R11, RZ, RZ, R24 ;  /* 0x000000ffff0b7224 */ /* 0x000fe200078e0018 */
[----:B--2---:R-:W-:Y:S02]  /*19540*/  HMMA.16816.F32 R4, R4, R2, R16 ;  /* 0x000000020404723c */ /* 0x004fe40000001810 */
[----:B------:R-:W0:-:S15]  /*19550*/  LDSM.16.MT88.4 R16, [R0+UR7+0xc100] ;  /* 0x00c100070010783b */ /* 0x000e1e0008004200 */
[----:B------:R-:W-:Y:S02]  /*19560*/  NOP ;  /* 0x0000000000007918 */ /* 0x000fe40000000000 */
        /* <DEDUP_REMOVED lines=10> */
[----:B------:R-:W4:Y:S04]  /*19610*/  LDL.LU R4, [R1+0x164] ;  /* 0x0001640001047983 */ /* 0x000f280000300800 */
[----:B-1----:R-:W4:Y:S04]  /*19620*/  LDL.LU R5, [R1+0x16c] ;  /* 0x00016c0001057983 */ /* 0x002f280000300800 */
[----:B------:R-:W4:Y:S04]  /*19630*/  LDL.LU R6, [R1+0x1d4] ;  /* 0x0001d40001067983 */ /* 0x000f280000300800 */
[----:B0-----:R-:W4:Y:S01]  /*19640*/  LDL.LU R7, [R1+0x1dc] ;  /* 0x0001dc0001077983 */ /* 0x001f220000300800 */
[----:B------:R-:W-:Y:S01]  /*19650*/  IMAD.MOV.U32 R25, RZ, RZ, R16 ;  /* 0x000000ffff197224 */ /* 0x000fe200078e0010 */
[----:B----4-:R-:W-:Y:S02]  /*19660*/  HMMA.16816.F32 R12, R4, R2, R12 ;  /* 0x00000002040c723c */ /* 0x010fe4000000180c */
[----:B------:R-:W2:Y:S04]  /*19670*/  LDL R2, [R1+0x328] ;  /* 0x0003280001027983 */ /* 0x000ea80000100800 */
[----:B------:R-:W3:Y:S04]  /*19680*/  LDL R3, [R1+0x32c] ;  /* 0x00032c0001037983 */ /* 0x000ee80000100800 */
[----:B------:R-:W0:Y:S09]  /*19690*/  LDSM.16.MT88.4 R4, [R0+UR7+0xc180] ;  /* 0x00c180070004783b */ /* 0x000e320008004200 */
[----:B------:R1:W-:Y:S04]  /*196a0*/  STL [R1+0x1aec], R12 ;  /* 0x001aec0c01007387 */ /* 0x0003e80000100800 */
[----:B------:R4:W-:Y:S04]  /*196b0*/  STL [R1+0x1ae8], R13 ;  /* 0x001ae80d01007387 */ /* 0x0009e80000100800 */
[----:B------:R5:W-:Y:S04]  /*196c0*/  STL [R1+0x1ae4], R14 ;  /* 0x001ae40e01007387 */ /* 0x000be80000100800 */
[----:B------:R5:W-:Y:S04]  /*196d0*/  STL [R1+0x1ae0], R15 ;  /* 0x001ae00f01007387 */ /* 0x000be80000100800 */
[----:B-1----:R-:W3:Y:S04]  /*196e0*/  LDL.LU R12, [R1+0x10] ;  /* 0x00001000010c7983 */ /* 0x002ee80000300800 */
[----:B----4-:R-:W4:Y:S04]  /*196f0*/  LDL.LU R13, [R1+0x14] ;  /* 0x00001400010d7983 */ /* 0x010f280000300800 */
[----:B-----5:R-:W4:Y:S04]  /*19700*/  LDL.LU R14, [R1+0x18] ;  /* 0x00001800010e7983 */ /* 0x020f280000300800 */
[----:B------:R-:W4:Y:S01]  /*19710*/  LDL.LU R15, [R1+0x1c] ;  /* 0x00001c00010f7983 */ /* 0x000f220000300800 */
[----:B0-----:R-:W-:-:S03]  /*19720*/  IMAD.MOV.U32 R17, RZ, RZ, R4 ;  /* 0x000000ffff117224 */ /* 0x001fc600078e0004 */
[----:B------:R-:W-:Y:S01]  /*19730*/  STL [R1+0x294], R5 ;  /* 0x0002940501007387 */ /* 0x000fe20000100800 */
[----:B------:R-:W-:-:S03]  /*19740*/  IMAD.MOV.U32 R16, RZ, RZ, R6 ;  /* 0x000000ffff107224 */ /* 0x000fc600078e0006 */
[----:B------:R-:W-:Y:S04]  /*19750*/  STL [R1+0x29c], R7 ;  /* 0x00029c0701007387 */ /* 0x000fe80000100800 */
[----:B------:R-:W0:Y:S04]  /*19760*/  LDSM.16.MT88.4 R4, [R0+UR7+0xe180] ;  /* 0x00e180070004783b */ /* 0x000e280008004200 */
[----:B0-----:R0:W-:Y:S01]  /*19770*/  STL [R1+0x2a4], R5 ;  /* 0x0002a40501007387 */ /* 0x0011e20000100800 */
[----:B------:R-:W-:Y:S01]  /*19780*/  IMAD.MOV.U32 R28, RZ, RZ, R4 ;  /* 0x000000ffff1c7224 */ /* 0x000fe200078e0004 */
[----:B------:R-:W-:Y:S01]  /*19790*/  MOV R0, R6 ;  /* 0x0000000600007202 */ /* 0x000fe20000000f00 */
[----:B------:R-:W-:Y:S01]  /*197a0*/  IMAD.MOV.U32 R4, RZ, RZ, R20 ;  /* 0x000000ffff047224 */ /* 0x000fe200078e0014 */
[----:B------:R1:W-:Y:S01]  /*197b0*/  STL [R1+0x2ac], R7 ;  /* 0x0002ac0701007387 */ /* 0x0003e20000100800 */
[----:B------:R-:W-:-:S03]  /*197c0*/  IMAD.MOV.U32 R6, RZ, RZ, R22 ;  /* 0x000000ffff067224 */ /* 0x000fc600078e0016 */
[----:B------:R-:W5:Y:S01]  /*197d0*/  LDL.LU R20, [R1+0x1b5c] ;  /* 0x001b5c0001147983 */ /* 0x000f620000300800 */
[----:B0-----:R-:W-:-:S03]  /*197e0*/  IMAD.MOV.U32 R5, RZ, RZ, R21 ;  /* 0x000000ffff057224 */ /* 0x001fc600078e0015 */
[----:B------:R-:W5:Y:S01]  /*197f0*/  LDL.LU R21, [R1+0x1b58] ;  /* 0x001b580001157983 */ /* 0x000f620000300800 */
[----:B-1----:R-:W-:-:S03]  /*19800*/  MOV R7, R23 ;  /* 0x0000001700077202 */ /* 0x002fc60000000f00 */
[----:B------:R-:W5:Y:S04]  /*19810*/  LDL.LU R22, [R1+0x1b54] ;  /* 0x001b540001167983 */ /* 0x000f680000300800 */
[----:B------:R-:W5:Y:S01]  /*19820*/  LDL.LU R23, [R1+0x1b50] ;  /* 0x001b500001177983 */ /* 0x000f620000300800 */
[----:B--2---:R-:W-:Y:S02]  /*19830*/  F2FP.F16.E4M3.UNPACK_B R2, R2 ;  /* 0x00000002ff02723e */ /* 0x004fe400020006ff */
[----:B---3--:R-:W-:-:S07]  /*19840*/  F2FP.F16.E4M3.UNPACK_B R3, R3 ;  /* 0x00000003ff03723e */ /* 0x008fce00020006ff */
[----:B----4-:R-:W-:Y:S01]  /*19850*/  HMMA.16816.F32 R4, R4, R2, R12 ;  /* 0x000000020404723c */ /* 0x010fe2000000180c */
[----:B------:R-:W2:-:S15]  /*19860*/  LDL.LU R12, [R1+0x20] ;  /* 0x00002000010c7983 */ /* 0x000e9e0000300800 */
[----:B------:R-:W-:-:S03]  /*19870*/  NOP ;  /* 0x0000000000007918 */ /* 0x000fc60000000000 */
[----:B------:R0:W-:Y:S04]  /*19880*/  STL.64 [R1+0x100], R4 ;  /* 0x0001000401007387 */ /* 0x0001e80000100a00 */
[----:B------:R1:W-:Y:S04]  /*19890*/  STL.64 [R1+0x108], R6 ;  /* 0x0001080601007387 */ /* 0x0003e80000100a00 */
[----:B------:R-:W2:Y:S04]  /*198a0*/  LDL.LU R13, [R1+0x24] ;  /* 0x00002400010d7983 */ /* 0x000ea80000300800 */
[----:B------:R-:W2:Y:S01]  /*198b0*/  LDL.LU R14, [R1+0x28] ;  /* 0x00002800010e7983 */ /* 0x000ea20000300800 */
[----:B0-----:R-:W-:-:S03]  /*198c0*/  IMAD.MOV.U32 R4, RZ, RZ, R11 ;  /* 0x000000ffff047224 */ /* 0x001fc600078e000b */
[----:B------:R-:W2:Y:S04]  /*198d0*/  LDL.LU R15, [R1+0x2c] ;  /* 0x00002c00010f7983 */ /* 0x000ea80000300800 */
[----:B------:R-:W3:Y:S01]  /*198e0*/  LDL.LU R11, [R1+0x1b4c] ;  /* 0x001b4c00010b7983 */ /* 0x000ee20000300800 */
[----:B------:R-:W-:Y:S01]  /*198f0*/  IMAD.MOV.U32 R5, RZ, RZ, R29 ;  /* 0x000000ffff057224 */ /* 0x000fe200078e001d */
[----:B-1----:R-:W-:Y:S01]  /*19900*/  MOV R7, R26 ;  /* 0x0000001a00077202 */ /* 0x002fe20000000f00 */
[----:B------:R-:W-:Y:S01]  /*19910*/  IMAD.MOV.U32 R6, RZ, RZ, R27 ;  /* 0x000000ffff067224 */ /* 0x000fe200078e001b */
[----:B------:R-:W4:Y:S06]  /*19920*/  LDL.LU R29, [R1+0x1b48] ;  /* 0x001b4800011d7983 */ /* 0x000f2c0000300800 */
[----:B-----5:R-:W-:Y:S01]  /*19930*/  HMMA.16816.F32 R20, R4, R2, R20 ;  /* 0x000000020414723c */ /* 0x020fe20000001814 */
[----:B------:R-:W-:Y:S01]  /*19940*/  IMAD.MOV.U32 R4, RZ, RZ, R25 ;  /* 0x000000ffff047224 */ /* 0x000fe200078e0019 */
[----:B------:R-:W-:Y:S01]  /*19950*/  MOV R7, R18 ;  /* 0x0000001200077202 */ /* 0x000fe20000000f00 */
[----:B------:R-:W-:-:S02]  /*19960*/  IMAD.MOV.U32 R5, RZ, RZ, R24 ;  /* 0x000000ffff057224 */ /* 0x000fc400078e0018 */
[----:B------:R-:W-:-:S14]  /*19970*/  IMAD.MOV.U32 R6, RZ, RZ, R19 ;  /* 0x000000ffff067224 */ /* 0x000fdc00078e0013 */
[----:B------:R-:W-:Y:S04]  /*19980*/  STL.64 [R1+0xe0], R20 ;  /* 0x0000e01401007387 */ /* 0x000fe80000100a00 */
[----:B------:R-:W-:Y:S04]  /*19990*/  STL.64 [R1+0xe8], R22 ;  /* 0x0000e81601007387 */ /* 0x000fe80000100a00 */
[----:B------:R-:W5:Y:S01]  /*199a0*/  LDL.LU R24, [R1+0x40] ;  /* 0x0000400001187983 */ /* 0x000f620000300800 */
[----:B---3--:R-:W-:-:S15]  /*199b0*/  HMMA.16816.F32 R4, R4, R2, R8 ;  /* 0x000000020404723c */ /* 0x008fde0000001808 */
[----:B------:R-:W-:-:S04]  /*199c0*/  NOP ;  /* 0x0000000000007918 */ /* 0x000fc80000000000 */
[----:B------:R-:W-:Y:S04]  /*199d0*/  STL.64 [R1+0x10], R4 ;  /* 0x0000100401007387 */ /* 0x000fe80000100a00 */
[----:B------:R-:W-:Y:S04]  /*199e0*/  STL.64 [R1+0x18], R6 ;  /* 0x0000180601007387 */ /* 0x000fe80000100a00 */
[----:B------:R-:W5:Y:S04]  /*199f0*/  LDL.LU R25, [R1+0x44] ;  /* 0x0000440001197983 */ /* 0x000f680000300800 */
[----:B------:R-:W3:Y:S04]  /*19a00*/  LDL.LU R26, [R1+0x48] ;  /* 0x00004800011a7983 */ /* 0x000ee80000300800 */
[----:B------:R-:W3:Y:S04]  /*19a10*/  LDL.LU R27, [R1+0x4c] ;  /* 0x00004c00011b7983 */ /* 0x000ee80000300800 */
[----:B----4-:R-:W0:Y:S02]  /*19a20*/  LDSM.16.MT88.4 R4, [R29+UR7+0xc000] ;  /* 0x00c000071d04783b */ /* 0x010e240008004200 */
[----:B0-----:R-:W-:-:S02]  /*19a30*/  IMAD.MOV.U32 R11, RZ, RZ, R4 ;  /* 0x000000ffff0b7224 */ /* 0x001fc400078e0004 */
[----:B------:R-:W-:Y:S01]  /*19a40*/  IMAD.MOV.U32 R10, RZ, RZ, R6 ;  /* 0x000000ffff0a7224 */ /* 0x000fe200078e0006 */
[----:B---3--:R-:W-:Y:S04]  /*19a50*/  STL.64 [R1+0x1b38], R26 ;  /* 0x001b381a01007387 */ /* 0x008fe80000100a00 */
[----:B-----5:R-:W-:Y:S04]  /*19a60*/  STL.64 [R1+0x1b30], R24 ;  /* 0x001b301801007387 */ /* 0x020fe80000100a00 */
[----:B------:R-:W-:Y:S04]  /*19a70*/  STL [R1+0x1c4], R5 ;  /* 0x0001c40501007387 */ /* 0x000fe80000100800 */
[----:B------:R-:W-:Y:S04]  /*19a80*/  STL [R1+0x1cc], R7 ;  /* 0x0001cc0701007387 */ /* 0x000fe80000100800 */
[----:B------:R-:W0:Y:S04]  /*19a90*/  LDSM.16.MT88.4 R4, [R29+UR7+0xe000] ;  /* 0x00e000071d04783b */ /* 0x000e280008004200 */
[----:B------:R-:W-:Y:S04]  /*19aa0*/  LDSM.16.MT88.4 R24, [R29+UR7+0xc100] ;  /* 0x00c100071d18783b */ /* 0x000fe80008004200 */
[----:B0-----:R0:W-:Y:S01]  /*19ab0*/  STL [R1+0x224], R5 ;  /* 0x0002240501007387 */ /* 0x0011e20000100800 */
[----:B------:R-:W-:Y:S01]  /*19ac0*/  IMAD.MOV.U32 R9, RZ, RZ, R4 ;  /* 0x000000ffff097224 */ /* 0x000fe200078e0004 */
[----:B------:R-:W-:Y:S01]  /*19ad0*/  MOV R8, R6 ;  /* 0x0000000600087202 */ /* 0x000fe20000000f00 */
[----:B------:R-:W-:Y:S01]  /*19ae0*/  IMAD.MOV.U32 R4, RZ, RZ, R17 ;  /* 0x000000ffff047224 */ /* 0x000fe200078e0011 */
[----:B------:R1:W-:Y:S01]  /*19af0*/  STL [R1+0x22c], R7 ;  /* 0x00022c0701007387 */ /* 0x0003e20000100800 */
[----:B------:R-:W-:-:S02]  /*19b00*/  IMAD.MOV.U32 R6, RZ, RZ, R28 ;  /* 0x000000ffff067224 */ /* 0x000fc400078e001c */
[----:B0-----:R-:W-:Y:S02]  /*19b10*/  IMAD.MOV.U32 R5, RZ, RZ, R16 ;  /* 0x000000ffff057224 */ /* 0x001fe400078e0010 */
[----:B------:R-:W3:Y:S01]  /*19b20*/  LDL.LU R16, [R1+0x30] ;  /* 0x0000300001107983 */ /* 0x000ee20000300800 */
[----:B-1----:R-:W-:-:S03]  /*19b30*/  MOV R7, R0 ;  /* 0x0000000000077202 */ /* 0x002fc60000000f00 */
[----:B------:R-:W3:Y:S04]  /*19b40*/  LDL.LU R17, [R1+0x34] ;  /* 0x0000340001117983 */ /* 0x000ee80000300800 */
[----:B------:R-:W3:Y:S01]  /*19b50*/  LDL.LU R18, [R1+0x38] ;  /* 0x0000380001127983 */ /* 0x000ee20000300800 */
[----:B--2---:R-:W-:Y:S01]  /*19b60*/  HMMA.16816.F32 R20, R4, R2, R12 ;  /* 0x000000020414723c */ /* 0x004fe2000000180c */
[----:B------:R-:W-:Y:S01]  /*19b70*/  IMAD.MOV.U32 R4, RZ, RZ, R11 ;  /* 0x000000ffff047224 */ /* 0x000fe200078e000b */
[----:B------:R-:W-:Y:S01]  /*19b80*/  MOV R7, R8 ;  /* 0x0000000800077202 */ /* 0x000fe20000000f00 */
[----:B------:R-:W-:Y:S01]  /*19b90*/  IMAD.MOV.U32 R5, RZ, RZ, R10 ;  /* 0x000000ffff057224 */ /* 0x000fe200078e000a */
[----:B------:R-:W3:Y:S01]  /*19ba0*/  LDL.LU R19, [R1+0x3c] ;  /* 0x00003c0001137983 */ /* 0x000ee20000300800 */
[----:B------:R-:W-:-:S03]  /*19bb0*/  IMAD.MOV.U32 R6, RZ, RZ, R9 ;  /* 0x000000ffff067224 */ /* 0x000fc600078e0009 */
[----:B------:R-:W0:Y:S04]  /*19bc0*/  LDSM.16.MT88.4 R8, [R29+UR7+0xc080] ;  /* 0x00c080071d08783b */ /* 0x000e280008004200 */
[----:B------:R-:W2:Y:S04]  /*19bd0*/  LDL.LU R28, [R1+0x1b44] ;  /* 0x001b4400011c7983 */ /* 0x000ea80000300800 */
[----:B------:R-:W4:Y:S04]  /*19be0*/  LDL.LU R0, [R1+0x1b40] ;  /* 0x001b400001007983 */ /* 0x000f280000300800 */
[----:B------:R-:W-:Y:S04]  /*19bf0*/  STL.64 [R1+0x1ad8], R22 ;  /* 0x001ad81601007387 */ /* 0x000fe80000100a00 */
[----:B------:R1:W-:Y:S04]  /*19c00*/  STL.64 [R1+0x1ad0], R20 ;  /* 0x001ad01401007387 */ /* 0x0003e80000100a00 */
[----:B-1----:R-:W5:Y:S04]  /*19c10*/  LDL.LU R20, [R1+0x50] ;  /* 0x0000500001147983 */ /* 0x002f680000300800 */
[----:B------:R-:W5:Y:S04]  /*19c20*/  LDL.LU R21, [R1+0x54] ;  /* 0x0000540001157983 */ /* 0x000f680000300800 */
[----:B------:R-:W5:Y:S04]  /*19c30*/  LDL.LU R22, [R1+0x58] ;  /* 0x0000580001167983 */ /* 0x000f680000300800 */
[----:B------:R-:W5:Y:S01]  /*19c40*/  LDL.LU R23, [R1+0x5c] ;  /* 0x00005c0001177983 */ /* 0x000f620000300800 */
[----:B0-----:R-:W-:-:S02]  /*19c50*/  IMAD.MOV.U32 R15, RZ, RZ, R8 ;  /* 0x000000ffff0f7224 */ /* 0x001fc400078e0008 */
[----:B------:R-:W-:Y:S01]  /*19c60*/  IMAD.MOV.U32 R14, RZ, RZ, R10 ;  /* 0x000000ffff0e7224 */ /* 0x000fe200078e000a */
[----:B------:R-:W-:Y:S04]  /*19c70*/  STL [R1+0x1b4], R9 ;  /* 0x0001b40901007387 */ /* 0x000fe80000100800 */
        /* <DEDUP_REMOVED lines=12> */
[----:B------:R-:W-:Y:S01]  /*19d40*/  MOV R8, R26 ;  /* 0x0000001a00087202 */ /* 0x000fe20000000f00 */
[----:B------:R-:W-:Y:S02]  /*19d50*/  IMAD.MOV.U32 R9, RZ, RZ, R24 ;  /* 0x000000ffff097224 */ /* 0x000fe400078e0018 */
[----:B------:R0:W-:Y:S04]  /*19d60*/  STL [R1+0x28c], R27 ;  /* 0x00028c1b01007387 */ /* 0x0001e80000100800 */
[----:B0-----:R-:W2:Y:S04]  /*19d70*/  LDL.LU.64 R26, [R1+0x1b38] ;  /* 0x001b3800011a7983 */ /* 0x001ea80000300a00 */
[----:B------:R-:W2:Y:S01]  /*19d80*/  LDL.LU.64 R24, [R1+0x1b30] ;  /* 0x001b300001187983 */ /* 0x000ea20000300a00 */
[----:B-----5:R-:W-:Y:S01]  /*19d90*/  HMMA.16816.F32 R20, R4, R2, R20 ;  /* 0x000000020414723c */ /* 0x020fe20000001814 */
[----:B------:R-:W-:Y:S01]  /*19da0*/  IMAD.MOV.U32 R4, RZ, RZ, R15 ;  /* 0x000000ffff047224 */ /* 0x000fe200078e000f */
[----:B------:R-:W-:Y:S01]  /*19db0*/  MOV R7, R12 ;  /* 0x0000000c00077202 */ /* 0x000fe20000000f00 */
[----:B------:R-:W-:-:S02]  /*19dc0*/  IMAD.MOV.U32 R5, RZ, RZ, R14 ;  /* 0x000000ffff057224 */ /* 0x000fc400078e000e */
[----:B------:R-:W-:-:S14]  /*19dd0*/  IMAD.MOV.U32 R6, RZ, RZ, R13 ;  /* 0x000000ffff067224 */ /* 0x000fdc00078e000d */
[----:B------:R0:W-:Y:S04]  /*19de0*/  STL.64 [R1+0x50], R20 ;  /* 0x0000501401007387 */ /* 0x0001e80000100a00 */
[----:B------:R1:W-:Y:S01]  /*19df0*/  STL.64 [R1+0x58], R22 ;  /* 0x0000581601007387 */ /* 0x0003e20000100a00 */
[----:B--2---:R-:W-:-:S15]  /*19e00*/  HMMA.16816.F32 R12, R4, R2, R24 ;  /* 0x00000002040c723c */ /* 0x004fde0000001818 */
[----:B------:R-:W-:-:S04]  /*19e10*/  NOP ;  /* 0x0000000000007918 */ /* 0x000fc80000000000 */
[----:B------:R-:W-:Y:S04]  /*19e20*/  STL.64 [R1+0xd0], R12 ;  /* 0x0000d00c01007387 */ /* 0x000fe80000100a00 */
[----:B------:R4:W-:Y:S04]  /*19e30*/  STL.64 [R1+0xd8], R14 ;  /* 0x0000d80e01007387 */ /* 0x0009e80000100a00 */
[----:B0-----:R-:W2:Y:S04]  /*19e40*/  LDL.LU R20, [R1+0x80] ;  /* 0x0000800001147983 */ /* 0x001ea80000300800 */
[----:B------:R-:W2:Y:S04]  /*19e50*/  LDL.LU R21, [R1+0x84] ;  /* 0x0000840001157983 */ /* 0x000ea80000300800 */
[----:B-1----:R-:W2:Y:S01]  /*19e60*/  LDL.LU R22, [R1+0x88] ;  /* 0x0000880001167983 */ /* 0x002ea20000300800 */
[----:B----4-:R-:W-:-:S03]  /*19e70*/  IMAD.MOV.U32 R15, RZ, RZ, R0 ;  /* 0x000000ffff0f7224 */ /* 0x010fc600078e0000 */
[----:B------:R-:W2:Y:S04]  /*19e80*/  LDL.LU R23, [R1+0x8c] ;  /* 0x00008c0001177983 */ /* 0x000ea80000300800 */
[----:B------:R-:W4:Y:S04]  /*19e90*/  LDL.LU R12, [R1+0x70] ;  /* 0x00007000010c7983 */ /* 0x000f280000300800 */
[----:B------:R-:W4:Y:S04]  /*19ea0*/  LDL.LU R13, [R1+0x74] ;  /* 0x00007400010d7983 */ /* 0x000f280000300800 */
[----:B------:R-:W4:Y:S04]  /*19eb0*/  LDL.LU R14, [R1+0x78] ;  /* 0x00007800010e7983 */ /* 0x000f280000300800 */
[----:B------:R-:W5:Y:S01]  /*19ec0*/  LDL.LU R0, [R1+0x1b28] ;  /* 0x001b280001007983 */ /* 0x000f620000300800 */
[----:B------:R-:W-:Y:S01]  /*19ed0*/  IMAD.MOV.U32 R4, RZ, RZ, R11 ;  /* 0x000000ffff047224 */ /* 0x000fe200078e000b */
[----:B------:R-:W-:Y:S01]  /*19ee0*/  MOV R7, R8 ;  /* 0x0000000800077202 */ /* 0x000fe20000000f00 */
[----:B------:R-:W-:-:S02]  /*19ef0*/  IMAD.MOV.U32 R5, RZ, RZ, R10 ;  /* 0x000000ffff057224 */ /* 0x000fc400078e000a */
[----:B------:R-:W-:Y:S02]  /*19f00*/  IMAD.MOV.U32 R6, RZ, RZ, R9 ;  /* 0x000000ffff067224 */ /* 0x000fe400078e0009 */
[----:B------:R-:W0:Y:S05]  /*19f10*/  LDSM.16.MT88.4 R8, [R29+UR7+0xc180] ;  /* 0x00c180071d08783b */ /* 0x000e2a0008004200 */
[----:B---3--:R-:W-:-:S15]  /*19f20*/  HMMA.16816.F32 R16, R4, R2, R16 ;  /* 0x000000020410723c */ /* 0x008fde0000001810 */
[----:B------:R-:W-:-:S04]  /*19f30*/  NOP ;  /* 0x0000000000007918 */ /* 0x000fc80000000000 */
[----:B------:R-:W-:Y:S04]  /*19f40*/  STL.64 [R1+0xc0], R16 ;  /* 0x0000c01001007387 */ /* 0x000fe80000100a00 */
[----:B------:R-:W-:Y:S04]  /*19f50*/  STL.64 [R1+0xc8], R18 ;  /* 0x0000c81201007387 */ /* 0x000fe80000100a00 */
        /* <DEDUP_REMOVED lines=9> */
[----:B------:R-:W-:Y:S04]  /*19ff0*/  STL [R1+0x1a94], R29 ;  /* 0x001a941d01007387 */ /* 0x000fe80000100800 */
[----:B-----5:R-:W0:Y:S04]  /*1a000*/  LDSM.16.MT88.4 R8, [R0+UR7+0xc000] ;  /* 0x00c000070008783b */ /* 0x020e280008004200 */
[----:B------:R-:W-:Y:S04]  /*1a010*/  LDSM.16.MT88.4 R16, [R0+UR7+0xc080] ;  /* 0x00c080070010783b */ /* 0x000fe80008004200 */
[----:B0-----:R-:W-:Y:S01]  /*1a020*/  STL [R1+0x1a4], R9 ;  /* 0x0001a40901007387 */ /* 0x001fe20000100800 */
[----:B------:R-:W-:-:S02]  /*1a030*/  IMAD.MOV.U32 R27, RZ, RZ, R8 ;  /* 0x000000ffff1b7224 */ /* 0x000fc400078e0008 */
[----:B------:R-:W-:Y:S01]  /*1a040*/  IMAD.MOV.U32 R26, RZ, RZ, R10 ;  /* 0x000000ffff1a7224 */ /* 0x000fe200078e000a */
[----:B------:R-:W-:Y:S04]  /*1a050*/  STL [R1+0x1ac], R11 ;  /* 0x0001ac0b01007387 */ /* 0x000fe80000100800 */
[----:B------:R-:W0:Y:S04]  /*1a060*/  LDSM.16.MT88.4 R8, [R0+UR7+0xe000] ;  /* 0x00e000070008783b */ /* 0x000e280008004200 */
[----:B0-----:R-:W-:Y:S01]  /*1a070*/  STL [R1+0x204], R9 ;  /* 0x0002040901007387 */ /* 0x001fe20000100800 */
[----:B------:R-:W-:-:S03]  /*1a080*/  IMAD.MOV.U32 R24, RZ, RZ, R10 ;  /* 0x000000ffff187224 */ /* 0x000fc600078e000a */
[----:B------:R0:W-:Y:S01]  /*1a090*/  STL [R1+0x20c], R11 ;  /* 0x00020c0b01007387 */ /* 0x0001e20000100800 */
[----:B------:R-:W-:-:S03]  /*1a0a0*/  IMAD.MOV.U32 R10, RZ, RZ, R18 ;  /* 0x000000ffff0a7224 */ /* 0x000fc600078e0012 */
[----:B------:R-:W-:Y:S04]  /*1a0b0*/  STL [R1+0x254], R17 ;  /* 0x0002541101007387 */ /* 0x000fe80000100800 */
[----:B------:R-:W-:Y:S01]  /*1a0c0*/  STL [R1+0x25c], R19 ;  /* 0x00025c1301007387 */ /* 0x000fe20000100800 */
[----:B0-----:R-:W-:-:S03]  /*1a0d0*/  IMAD.MOV.U32 R11, RZ, RZ, R16 ;  /* 0x000000ffff0b7224 */ /* 0x001fc600078e0010 */
[----:B------:R-:W0:Y:S01]  /*1a0e0*/  LDSM.16.MT88.4 R16, [R0+UR7+0xe080] ;  /* 0x00e080070010783b */ /* 0x000e220008004200 */
[----:B------:R-:W-:-:S03]  /*1a0f0*/  MOV R25, R8 ;  /* 0x0000000800197202 */ /* 0x000fc60000000f00 */
[----:B0-----:R-:W-:Y:S01]  /*1a100*/  STL [R1+0x274], R17 ;  /* 0x0002741101007387 */ /* 0x001fe20000100800 */
[----:B------:R-:W-:Y:S01]  /*1a110*/  IMAD.MOV.U32 R8, RZ, RZ, R18 ;  /* 0x000000ffff087224 */ /* 0x000fe200078e0012 */
[----:B------:R-:W-:Y:S02]  /*1a120*/  MOV R9, R16 ;  /* 0x0000001000097202 */ /* 0x000fe40000000f00 */
[----:B------:R0:W-:Y:S04]  /*1a130*/  STL [R1+0x27c], R19 ;  /* 0x00027c1301007387 */ /* 0x0001e80000100800 */
[----:B0-----:R-:W3:Y:S04]  /*1a140*/  LDL.LU.64 R18, [R1+0x1b20] ;  /* 0x001b200001127983 */ /* 0x001ee80000300a00 */
[----:B------:R-:W3:Y:S02]  /*1a150*/  LDL.LU.64 R16, [R1+0x1b18] ;  /* 0x001b180001107983 */ /* 0x000ee40000300a00 */
[----:B---3--:R-:W-:Y:S01]  /*1a160*/  HMMA.16816.F32 R16, R4, R2, R16 ;  /* 0x000000020410723c */ /* 0x008fe20000001810 */
[----:B------:R-:W-:Y:S01]  /*1a170*/  IMAD.MOV.U32 R4, RZ, RZ, R27 ;  /* 0x000000ffff047224 */ /* 0x000fe200078e001b */
[----:B------:R-:W-:Y:S01]  /*1a180*/  MOV R6, R25 ;  /* 0x0000001900067202 */ /* 0x000fe20000000f00 */
[----:B------:R-:W-:-:S02]  /*1a190*/  IMAD.MOV.U32 R5, RZ, RZ, R26 ;  /* 0x000000ffff057224 */ /* 0x000fc400078e001a */
[----:B------:R-:W-:-:S07]  /*1a1a0*/  IMAD.MOV.U32 R7, RZ, RZ, R24 ;  /* 0x000000ffff077224 */ /* 0x000fce00078e0018 */
[----:B--2---:R-:W-:Y:S07]  /*1a1b0*/  HMMA.16816.F32 R4, R4, R2, R20 ;  /* 0x000000020404723c */ /* 0x004fee0000001814 */
[----:B------:R-:W-:Y:S04]  /*1a1c0*/  STL [R1+0x1aa8], R18 ;  /* 0x001aa81201007387 */ /* 0x000fe80000100800 */
[----:B------:R-:W-:Y:S04]  /*1a1d0*/  STL [R1+0x1aa4], R19 ;  /* 0x001aa41301007387 */ /* 0x000fe80000100800 */
[----:B------:R-:W-:Y:S04]  /*1a1e0*/  STL.64 [R1+0x1b08], R16 ;  /* 0x001b081001007387 */ /* 0x000fe80000100a00 */
[----:B------:R-:W2:Y:S04]  /*1a1f0*/  LDL.LU R24, [R1+0x60] ;  /* 0x0000600001187983 */ /* 0x000ea80000300800 */
[----:B------:R-:W2:Y:S01]  /*1a200*/  LDL.LU R25, [R1+0x64] ;  /* 0x0000640001197983 */ /* 0x000ea20000300800 */
[----:B------:R-:W-:-:S03]  /*1a210*/  IMAD.MOV.U32 R29, RZ, RZ, R7 ;  /* 0x000000ffff1d7224 */ /* 0x000fc600078e0007 */
[----:B------:R-:W2:Y:S01]  /*1a220*/  LDL.LU R26, [R1+0x68] ;  /* 0x00006800011a7983 */ /* 0x000ea20000300800 */
[----:B------:R-:W-:-:S03]  /*1a230*/  IMAD.MOV.U32 R7, RZ, RZ, R8 ;  /* 0x000000ffff077224 */ /* 0x000fc600078e0008 */
[----:B------:R-:W2:Y:S04]  /*1a240*/  LDL.LU R27, [R1+0x6c] ;  /* 0x00006c00011b7983 */ /* 0x000ea80000300800 */
[----:B------:R0:W-:Y:S04]  /*1a250*/  STL.64 [R1+0xf0], R4 ;  /* 0x0000f00401007387 */ /* 0x0001e80000100a00 */
[----:B------:R1:W-:Y:S01]  /*1a260*/  STL [R1+0xf8], R6 ;  /* 0x0000f80601007387 */ /* 0x0003e20000100800 */
[----:B0-----:R-:W-:Y:S01]  /*1a270*/  IMAD.MOV.U32 R4, RZ, RZ, R11 ;  /* 0x000000ffff047224 */ /* 0x001fe200078e000b */
[----:B------:R-:W-:Y:S01]  /*1a280*/  MOV R5, R10 ;  /* 0x0000000a00057202 */ /* 0x000fe20000000f00 */
[----:B-1----:R-:W-:-:S02]  /*1a290*/  IMAD.MOV.U32 R6, RZ, RZ, R9 ;  /* 0x000000ffff067224 */ /* 0x002fc400078e0009 */
[----:B------:R-:W0:Y:S05]  /*1a2a0*/  LDSM.16.MT88.4 R8, [R0+UR7+0xc100] ;  /* 0x00c100070008783b */ /* 0x000e2a0008004200 */
[----:B----4-:R-:W-:Y:S01]  /*1a2b0*/  HMMA.16816.F32 R4, R4, R2, R12 ;  /* 0x000000020404723c */ /* 0x010fe2000000180c */
[----:B------:R-:W3:Y:S01]  /*1a2c0*/  LDL.LU R12, [R1] ;  /* 0x00000000010c7983 */ /* 0x000ee20000300800 */
[----:B------:R-:W-:-:S15]  /*1a2d0*/  IMAD.MOV.U32 R15, RZ, RZ, R28 ;  /* 0x000000ffff0f7224 */ /* 0x000fde00078e001c */
[----:B------:R-:W-:Y:S02]  /*1a2e0*/  NOP ;  /* 0x0000000000007918 */ /* 0x000fe40000000000 */
[----:B------:R0:W-:Y:S04]  /*1a2f0*/  STL.64 [R1+0x70], R4 ;  /* 0x0000700401007387 */ /* 0x0001e80000100a00 */
[----:B------:R-:W-:Y:S04]  /*1a300*/  STL.64 [R1+0x78], R6 ;  /* 0x0000780601007387 */ /* 0x000fe80000100a00 */
[----:B------:R-:W3:Y:S04]  /*1a310*/  LDL.LU R13, [R1+0x4] ;  /* 0x00000400010d7983 */ /* 0x000ee80000300800 */
[----:B------:R-:W3:Y:S04]  /*1a320*/  LDL.LU R14, [R1+0x8] ;  /* 0x00000800010e7983 */ /* 0x000ee80000300800 */
[----:B------:R-:W4:Y:S01]  /*1a330*/  LDL.LU R28, [R1+0x1b10] ;  /* 0x001b1000011c7983 */ /* 0x000f220000300800 */
[----:B0-----:R-:W-:Y:S01]  /*1a340*/  MOV R4, R8 ;  /* 0x0000000800047202 */ /* 0x001fe20000000f00 */
[----:B------:R-:W-:-:S02]  /*1a350*/  IMAD.MOV.U32 R5, RZ, RZ, R10 ;  /* 0x000000ffff057224 */ /* 0x000fc400078e000a */
[----:B------:R-:W-:Y:S04]  /*1a360*/  STL [R1+0x144], R9 ;  /* 0x0001440901007387 */ /* 0x000fe80000100800 */
        /* <DEDUP_REMOVED lines=13> */
[----:B------:R-:W-:-:S03]  /*1a440*/  IMAD.MOV.U32 R20, RZ, RZ, R10 ;  /* 0x000000ffff147224 */ /* 0x000fc600078e000a */
[----:B------:R-:W-:Y:S04]  /*1a450*/  STL [R1+0x1fc], R11 ;  /* 0x0001fc0b01007387 */ /* 0x000fe80000100800 */
[----:B------:R-:W-:Y:S04]  /*1a460*/  STL [R1+0x1a38], R0 ;  /* 0x001a380001007387 */ /* 0x000fe80000100800 */
[----:B----4-:R-:W0:Y:S04]  /*1a470*/  LDSM.16.MT88.4 R16, [R28+UR7+0xc000] ;  /* 0x00c000071c10783b */ /* 0x010e280008004200 */
[----:B0-----:R-:W-:Y:S01]  /*1a480*/  STL [R1+0x1e4], R17 ;  /* 0x0001e41101007387 */ /* 0x001fe20000100800 */
[----:B------:R-:W-:Y:S01]  /*1a490*/  MOV R11, R16 ;  /* 0x00000010000b7202 */ /* 0x000fe20000000f00 */
[----:B------:R-:W-:-:S02]  /*1a4a0*/  IMAD.MOV.U32 R10, RZ, RZ, R18 ;  /* 0x000000ffff0a7224 */ /* 0x000fc400078e0012 */
[----:B------:R-:W-:Y:S04]  /*1a4b0*/  STL [R1+0x1ec], R19 ;  /* 0x0001ec1301007387 */ /* 0x000fe80000100800 */
[----:B------:R-:W0:Y:S01]  /*1a4c0*/  LDSM.16.MT88.4 R16, [R28+UR7+0xe000] ;  /* 0x00e000071c10783b */ /* 0x000e220008004200 */
[----:B--2---:R-:W-:Y:S03]  /*1a4d0*/  HMMA.16816.F32 R4, R4, R2, R24 ;  /* 0x000000020404723c */ /* 0x004fe60000001818 */
[----:B0-----:R0:W-:Y:S01]  /*1a4e0*/  STL [R1+0x244], R17 ;  /* 0x0002441101007387 */ /* 0x0011e20000100800 */
[----:B------:R-:W-:-:S03]  /*1a4f0*/  IMAD.MOV.U32 R9, RZ, RZ, R16 ;  /* 0x000000ffff097224 */ /* 0x000fc600078e0010 */
[----:B------:R1:W-:Y:S04]  /*1a500*/  STL [R1+0x24c], R19 ;  /* 0x00024c1301007387 */ /* 0x0003e80000100800 */
[----:B0-----:R-:W2:Y:S04]  /*1a510*/  LDL.LU.64 R16, [R1+0x1b08] ;  /* 0x001b080001107983 */ /* 0x001ea80000300a00 */
[----:B------:R-:W4:Y:S04]  /*1a520*/  LDL.LU.64 R26, [R1+0x1b00] ;  /* 0x001b0000011a7983 */ /* 0x000f280000300a00 */
[----:B------:R-:W4:Y:S01]  /*1a530*/  LDL.LU.64 R24, [R1+0x1af8] ;  /* 0x001af80001187983 */ /* 0x000f220000300a00 */
[----:B------:R-:W-:-:S02]  /*1a540*/  IMAD.MOV.U32 R21, RZ, RZ, R8 ;  /* 0x000000ffff157224 */ /* 0x000fc400078e0008 */
[----:B------:R-:W-:Y:S01]  /*1a550*/  IMAD.MOV.U32 R8, RZ, RZ, R18 ;  /* 0x000000ffff087224 */ /* 0x000fe200078e0012 */
[----:B------:R-:W-:Y:S01]  /*1a560*/  MOV R18, R4 ;  /* 0x0000000400127202 */ /* 0x000fe20000000f00 */
[----:B-1----:R-:W-:Y:S01]  /*1a570*/  IMAD.MOV.U32 R19, RZ, RZ, R5 ;  /* 0x000000ffff137224 */ /* 0x002fe200078e0005 */
[----:B------:R0:W-:Y:S01]  /*1a580*/  STL [R1+0xb8], R6 ;  /* 0x0000b80601007387 */ /* 0x0001e20000100800 */
[----:B------:R-:W-:Y:S01]  /*1a590*/  IMAD.MOV.U32 R0, RZ, RZ, R7 ;  /* 0x000000ffff007224 */ /* 0x000fe200078e0007 */
[----:B------:R-:W-:Y:S01]  /*1a5a0*/  MOV R5, R22 ;  /* 0x0000001600057202 */ /* 0x000fe20000000f00 */
[----:B------:R-:W-:Y:S02]  /*1a5b0*/  IMAD.MOV.U32 R4, RZ, RZ, R23 ;  /* 0x000000ffff047224 */ /* 0x000fe400078e0017 */
[----:B------:R-:W-:Y:S02]  /*1a5c0*/  IMAD.MOV.U32 R7, RZ, RZ, R20 ;  /* 0x000000ffff077224 */ /* 0x000fe400078e0014 */
[----:B0-----:R-:W-:Y:S01]  /*1a5d0*/  IMAD.MOV.U32 R6, RZ, RZ, R21 ;  /* 0x000000ffff067224 */ /* 0x001fe200078e0015 */
[----:B------:R-:W-:Y:S06]  /*1a5e0*/  STL.64 [R1+0x1ab8], R18 ;  /* 0x001ab81201007387 */ /* 0x000fec0000100a00 */
[----:B----4-:R-:W-:Y:S01]  /*1a5f0*/  HMMA.16816.F32 R24, R4, R2, R24 ;  /* 0x000000020418723c */ /* 0x010fe20000001818 */
[----:B--2---:R-:W-:Y:S01]  /*1a600*/  STL.64 [R1+0x1ab0], R16 ;  /* 0x001ab01001007387 */ /* 0x004fe20000100a00 */
[----:B------:R-:W-:Y:S01]  /*1a610*/  IMAD.MOV.U32 R4, RZ, RZ, R11 ;  /* 0x000000ffff047224 */ /* 0x000fe200078e000b */
[----:B------:R-:W-:Y:S01]  /*1a620*/  MOV R5, R10 ;  /* 0x0000000a00057202 */ /* 0x000fe20000000f00 */
[----:B------:R-:W-:Y:S01]  /*1a630*/  IMAD.MOV.U32 R6, RZ, RZ, R9 ;  /* 0x000000ffff067224 */ /* 0x000fe200078e0009 */
[----:B------:R-:W-:-:S14]  /*1a640*/  LDSM.16.MT88.4 R16, [R28+UR7+0xc180] ;  /* 0x00c180071c10783b */ /* 0x000fdc0008004200 */
[----:B------:R-:W-:Y:S04]  /*1a650*/  STL [R1+0x1aa0], R26 ;  /* 0x001aa01a01007387 */ /* 0x000fe80000100800 */
[----:B------:R-:W-:Y:S04]  /*1a660*/  STL [R1+0x1a9c], R27 ;  /* 0x001a9c1b01007387 */ /* 0x000fe80000100800 */
[----:B------:R0:W-:Y:S04]  /*1a670*/  STL.64 [R1+0x1af0], R24 ;  /* 0x001af01801007387 */ /* 0x0001e80000100a00 */
[----:B0-----:R-:W2:Y:S04]  /*1a680*/  LDL.LU R24, [R1+0x90] ;  /* 0x0000900001187983 */ /* 0x001ea80000300800 */
[----:B------:R-:W2:Y:S04]  /*1a690*/  LDL.LU R25, [R1+0x94] ;  /* 0x0000940001197983 */ /* 0x000ea80000300800 */
[----:B------:R-:W2:Y:S04]  /*1a6a0*/  LDL.LU R26, [R1+0x98] ;  /* 0x00009800011a7983 */ /* 0x000ea80000300800 */
[----:B------:R-:W2:Y:S01]  /*1a6b0*/  LDL.LU R27, [R1+0x9c] ;  /* 0x00009c00011b7983 */ /* 0x000ea20000300800 */
[----:B------:R-:W-:-:S03]  /*1a6c0*/  IMAD.MOV.U32 R7, RZ, RZ, R8 ;  /* 0x000000ffff077224 */ /* 0x000fc600078e0008 */
[----:B------:R-:W0:Y:S04]  /*1a6d0*/  LDSM.16.MT88.4 R8, [R28+UR7+0xc080] ;  /* 0x00c080071c08783b */ /* 0x000e280008004200 */
[----:B---3--:R-:W-:Y:S01]  /*1a6e0*/  HMMA.16816.F32 R4, R4, R2, R12 ;  /* 0x000000020404723c */ /* 0x008fe2000000180c */
[----:B------:R-:W3:-:S15]  /*1a6f0*/  LDL.LU R20, [R1+0x110] ;  /* 0x0001100001147983 */ /* 0x000ede0000300800 */
[----:B------:R-:W-:-:S03]  /*1a700*/  NOP ;  /* 0x0000000000007918 */ /* 0x000fc60000000000 */
[----:B------:R0:W-:Y:S04]  /*1a710*/  STL.64 [R1], R4 ;  /* 0x0000000401007387 */ /* 0x0001e80000100a00 */
[----:B------:R-:W-:Y:S04]  /*1a720*/  STL.64 [R1+0x8], R6 ;  /* 0x0000080601007387 */ /* 0x000fe80000100a00 */
[----:B------:R-:W3:Y:S04]  /*1a730*/  LDL.LU R21, [R1+0x114] ;  /* 0x0001140001157983 */ /* 0x000ee80000300800 */
[----:B------:R-:W3:Y:S04]  /*1a740*/  LDL.LU R22, [R1+0x118] ;  /* 0x0001180001167983 */ /* 0x000ee80000300800 */
[----:B------:R-:W3:Y:S01]  /*1a750*/  LDL.LU R23, [R1+0x11c] ;  /* 0x00011c0001177983 */ /* 0x000ee20000300800 */
[----:B0-----:R-:W-:Y:S01]  /*1a760*/  IMAD.MOV.U32 R4, RZ, RZ, R8 ;  /* 0x000000ffff047224 */ /* 0x001fe200078e0008 */
[----:B------:R-:W-:-:S02]  /*1a770*/  MOV R5, R10 ;  /* 0x0000000a00057202 */ /* 0x000fc40000000f00 */
        /* <DEDUP_REMOVED lines=13> */
[----:B0-----:R0:W-:Y:S01]  /*1a850*/  STL [R1+0x164], R9 ;  /* 0x0001640901007387 */ /* 0x0011e20000100800 */
[----:B------:R-:W-:-:S03]  /*1a860*/  IMAD.MOV.U32 R14, RZ, RZ, R8 ;  /* 0x000000ffff0e7224 */ /* 0x000fc600078e0008 */
[----:B------:R-:W-:Y:S01]  /*1a870*/  STL [R1+0x16c], R11 ;  /* 0x00016c0b01007387 */ /* 0x000fe20000100800 */
[----:B------:R-:W-:-:S03]  /*1a880*/  IMAD.MOV.U32 R8, RZ, RZ, R16 ;  /* 0x000000ffff087224 */ /* 0x000fc600078e0010 */
[----:B------:R-:W-:Y:S01]  /*1a890*/  STL [R1+0x1d4], R17 ;  /* 0x0001d41101007387 */ /* 0x000fe20000100800 */
[----:B0-----:R-:W-:-:S03]  /*1a8a0*/  MOV R9, R18 ;  /* 0x0000001200097202 */ /* 0x001fc60000000f00 */
[----:B------:R-:W-:Y:S04]  /*1a8b0*/  STL [R1+0x1dc], R19 ;  /* 0x0001dc1301007387 */ /* 0x000fe80000100800 */
[----:B------:R-:W0:Y:S01]  /*1a8c0*/  LDSM.16.MT88.4 R16, [R28+UR7+0xe180] ;  /* 0x00e180071c10783b */ /* 0x000e220008004200 */
[----:B------:R-:W-:-:S03]  /*1a8d0*/  IMAD.MOV.U32 R15, RZ, RZ, R10 ;  /* 0x000000ffff0f7224 */ /* 0x000fc600078e000a */
[----:B0-----:R0:W-:Y:S01]  /*1a8e0*/  STL [R1+0x234], R17 ;  /* 0x0002341101007387 */ /* 0x0011e20000100800 */
[----:B------:R-:W-:-:S03]  /*1a8f0*/  IMAD.MOV.U32 R10, RZ, RZ, R16 ;  /* 0x000000ffff0a7224 */ /* 0x000fc600078e0010 */
[----:B------:R1:W-:Y:S01]  /*1a900*/  STL [R1+0x23c], R19 ;  /* 0x00023c1301007387 */ /* 0x0003e20000100800 */
[----:B------:R-:W-:-:S03]  /*1a910*/  IMAD.MOV.U32 R11, RZ, RZ, R18 ;  /* 0x000000ffff0b7224 */ /* 0x000fc600078e0012 */
[----:B------:R4:W-:Y:S04]  /*1a920*/  STL [R1+0x1a18], R28 ;  /* 0x001a181c01007387 */ /* 0x0009e80000100800 */
[----:B------:R-:W5:Y:S04]  /*1a930*/  LDL.LU R16, [R1+0x100] ;  /* 0x0001000001107983 */ /* 0x000f680000300800 */
[----:B0-----:R-:W5:Y:S04]  /*1a940*/  LDL.LU R17, [R1+0x104] ;  /* 0x0001040001117983 */ /* 0x001f680000300800 */
[----:B------:R-:W5:Y:S04]  /*1a950*/  LDL.LU R18, [R1+0x108] ;  /* 0x0001080001127983 */ /* 0x000f680000300800 */
[----:B-1----:R-:W5:Y:S01]  /*1a960*/  LDL.LU R19, [R1+0x10c] ;  /* 0x00010c0001137983 */ /* 0x002f620000300800 */
[----:B--2---:R-:W-:Y:S03]  /*1a970*/  HMMA.16816.F32 R4, R4, R2, R24 ;  /* 0x000000020404723c */ /* 0x004fe60000001818 */
[----:B------:R-:W2:-:S15]  /*1a980*/  LDL.LU.64 R24, [R1+0x1af0] ;  /* 0x001af00001187983 */ /* 0x000e9e0000300a00 */
[----:B------:R-:W-:Y:S01]  /*1a990*/  NOP ;  /* 0x0000000000007918 */ /* 0x000fe20000000000 */
[----:B------:R-:W-:Y:S01]  /*1a9a0*/  IMAD.MOV.U32 R26, RZ, RZ, R4 ;  /* 0x000000ffff1a7224 */ /* 0x000fe200078e0004 */
[----:B------:R-:W-:Y:S01]  /*1a9b0*/  MOV R27, R5 ;  /* 0x00000005001b7202 */ /* 0x000fe20000000f00 */
[----:B----4-:R-:W-:Y:S01]  /*1a9c0*/  IMAD.MOV.U32 R28, RZ, RZ, R7 ;  /* 0x000000ffff1c7224 */ /* 0x010fe200078e0007 */
[----:B------:R0:W-:Y:S01]  /*1a9d0*/  STL [R1+0x98], R6 ;  /* 0x0000980601007387 */ /* 0x0001e20000100800 */
[----:B------:R-:W-:-:S03]  /*1a9e0*/  IMAD.MOV.U32 R7, RZ, RZ, R12 ;  /* 0x000000ffff077224 */ /* 0x000fc600078e000c */
[----:B------:R-:W4:Y:S01]  /*1a9f0*/  LDL.LU R12, [R1+0x1aec] ;  /* 0x001aec00010c7983 */ /* 0x000f220000300800 */
[----:B------:R-:W-:-:S03]  /*1aa00*/  MOV R5, R13 ;  /* 0x0000000d00057202 */ /* 0x000fc60000000f00 */
[----:B------:R1:W-:Y:S01]  /*1aa10*/  STL.64 [R1+0x1ac8], R26 ;  /* 0x001ac81a01007387 */ /* 0x0003e20000100a00 */
[----:B------:R-:W-:Y:S02]  /*1aa20*/  IMAD.MOV.U32 R4, RZ, RZ, R7 ;  /* 0x000000ffff047224 */ /* 0x000fe400078e0007 */
[----:B0-----:R-:W-:Y:S02]  /*1aa30*/  IMAD.MOV.U32 R6, RZ, RZ, R14 ;  /* 0x000000ffff067224 */ /* 0x001fe400078e000e */
[----:B------:R-:W-:Y:S01]  /*1aa40*/  IMAD.MOV.U32 R7, RZ, RZ, R15 ;  /* 0x000000ffff077224 */ /* 0x000fe200078e000f */
[----:B-1----:R-:W4:Y:S04]  /*1aa50*/  LDL.LU R26, [R1+0x328] ;  /* 0x00032800011a7983 */ /* 0x002f280000300800 */
[----:B------:R-:W4:Y:S04]  /*1aa60*/  LDL.LU R27, [R1+0x32c] ;  /* 0x00032c00011b7983 */ /* 0x000f280000300800 */
[----:B--2---:R-:W-:Y:S04]  /*1aa70*/  STL.64 [R1+0x1ac0], R24 ;  /* 0x001ac01801007387 */ /* 0x004fe80000100a00 */
[----:B------:R-:W4:Y:S04]  /*1aa80*/  LDL.LU R13, [R1+0x1ae8] ;  /* 0x001ae800010d7983 */ /* 0x000f280000300800 */
[----:B------:R-:W4:Y:S04]  /*1aa90*/  LDL.LU R14, [R1+0x1ae4] ;  /* 0x001ae400010e7983 */ /* 0x000f280000300800 */
[----:B------:R-:W4:Y:S01]  /*1aaa0*/  LDL.LU R15, [R1+0x1ae0] ;  /* 0x001ae000010f7983 */ /* 0x000f220000300800 */
[----:B---3--:R-:W-:-:S15]  /*1aab0*/  HMMA.16816.F32 R4, R4, R2, R20 ;  /* 0x000000020404723c */ /* 0x008fde0000001814 */
[----:B------:R-:W-:-:S04]  /*1aac0*/  NOP ;  /* 0x0000000000007918 */ /* 0x000fc80000000000 */
[----:B------:R0:W-:Y:S04]  /*1aad0*/  STL.64 [R1+0x80], R4 ;  /* 0x0000800401007387 */ /* 0x0001e80000100a00 */
[----:B------:R1:W-:Y:S04]  /*1aae0*/  STL.64 [R1+0x88], R6 ;  /* 0x0000880601007387 */ /* 0x0003e80000100a00 */
[----:B------:R-:W2:Y:S04]  /*1aaf0*/  LDL.LU R20, [R1+0x10] ;  /* 0x0000100001147983 */ /* 0x000ea80000300800 */
[----:B------:R-:W2:Y:S04]  /*1ab00*/  LDL.LU R21, [R1+0x14] ;  /* 0x0000140001157983 */ /* 0x000ea80000300800 */
[----:B------:R-:W2:Y:S04]  /*1ab10*/  LDL.LU R22, [R1+0x18] ;  /* 0x0000180001167983 */ /* 0x000ea80000300800 */
[----:B------:R-:W2:Y:S01]  /*1ab20*/  LDL.LU R23, [R1+0x1c] ;  /* 0x00001c0001177983 */ /* 0x000ea20000300800 */
[----:B----4-:R-:W-:Y:S03]  /*1ab30*/  HMMA.16816.F32 R8, R8, R2, R12 ;  /* 0x000000020808723c */ /* 0x010fe6000000180c */
[----:B------:R-:W3:Y:S04]  /*1ab40*/  LDL.LU R12, [R1+0xe0] ;  /* 0x0000e000010c7983 */ /* 0x000ee80000300800 */
[----:B------:R-:W3:Y:S04]  /*1ab50*/  LDL.LU R13, [R1+0xe4] ;  /* 0x0000e400010d7983 */ /* 0x000ee80000300800 */
[----:B------:R-:W3:Y:S04]  /*1ab60*/  LDL.LU R14, [R1+0xe8] ;  /* 0x0000e800010e7983 */ /* 0x000ee80000300800 */
[----:B------:R-:W3:Y:S04]  /*1ab70*/  LDL.LU R15, [R1+0xec] ;  /* 0x0000ec00010f7983 */ /* 0x000ee80000300800 */
[----:B0-----:R-:W5:Y:S04]  /*1ab80*/  LDL.LU R4, [R1+0x2f4] ;  /* 0x0002f40001047983 */ /* 0x001f680000300800 */
[----:B------:R-:W5:Y:S04]  /*1ab90*/  LDL.LU R5, [R1+0x2fc] ;  /* 0x0002fc0001057983 */ /* 0x000f680000300800 */
[----:B-1----:R-:W5:Y:S04]  /*1aba0*/  LDL.LU R6, [R1+0x304] ;  /* 0x0003040001067983 */ /* 0x002f680000300800 */
[----:B------:R-:W5:Y:S01]  /*1abb0*/  LDL.LU R7, [R1+0x30c] ;  /* 0x00030c0001077983 */ /* 0x000f620000300800 */
[----:B------:R-:W-:-:S02]  /*1abc0*/  F2FP.F16.E4M3.UNPACK_B R2, R26.H1 ;  /* 0x0000001aff02723e */ /* 0x000fc400030006ff */
[----:B------:R-:W-:Y:S01]  /*1abd0*/  F2FP.F16.E4M3.UNPACK_B R3, R27.H1 ;  /* 0x0000001bff03723e */ /* 0x000fe200030006ff */
[----:B------:R-:W4:Y:S06]  /*1abe0*/  LDL.LU R24, [R1+0x50] ;  /* 0x0000500001187983 */ /* 0x000f2c0000300800 */
[----:B-----5:R-:W-:-:S15]  /*1abf0*/  HMMA.16816.F32 R4, R4, R2, R16 ;  /* 0x000000020404723c */ /* 0x020fde0000001810 */
[----:B------:R-:W-:-:S04]  /*1ac00*/  NOP ;  /* 0x0000000000007918 */ /* 0x000fc80000000000 */
[----:B------:R0:W-:Y:S04]  /*1ac10*/  STL.64 [R1+0x60], R4 ;  /* 0x0000600401007387 */ /* 0x0001e80000100a00 */
[----:B------:R1:W-:Y:S04]  /*1ac20*/  STL.64 [R1+0x68], R6 ;  /* 0x0000680601007387 */ /* 0x0003e80000100a00 */
[----:B------:R-:W4:Y:S04]  /*1ac30*/  LDL.LU R25, [R1+0x54] ;  /* 0x0000540001197983 */ /* 0x000f280000300800 */
[----:B------:R-:W4:Y:S04]  /*1ac40*/  LDL.LU R26, [R1+0x58] ;  /* 0x00005800011a7983 */ /* 0x000f280000300800 */
[----:B------:R-:W4:Y:S04]  /*1ac50*/  LDL.LU R27, [R1+0x5c] ;  /* 0x00005c00011b7983 */ /* 0x000f280000300800 */
[----:B0-----:R-:W3:Y:S04]  /*1ac60*/  LDL.LU R4, [R1+0x2d4] ;  /* 0x0002d40001047983 */ /* 0x001ee80000300800 */
[----:B------:R-:W3:Y:S04]  /*1ac70*/  LDL.LU R5, [R1+0x2dc] ;  /* 0x0002dc0001057983 */ /* 0x000ee80000300800 */
[----:B-1----:R-:W3:Y:S04]  /*1ac80*/  LDL.LU R6, [R1+0x2e4] ;  /* 0x0002e40001067983 */ /* 0x002ee80000300800 */
[----:B------:R-:W3:Y:S04]  /*1ac90*/  LDL.LU R7, [R1+0x2ec] ;  /* 0x0002ec0001077983 */ /* 0x000ee80000300800 */
[----:B------:R-:W5:Y:S04]  /*1aca0*/  LDL.LU R16, [R1+0xd0] ;  /* 0x0000d00001107983 */ /* 0x000f680000300800 */
[----:B------:R-:W5:Y:S04]  /*1acb0*/  LDL.LU R17, [R1+0xd4] ;  /* 0x0000d40001117983 */ /* 0x000f680000300800 */
[----:B------:R-:W5:Y:S04]  /*1acc0*/  LDL.LU R18, [R1+0xd8] ;  /* 0x0000d80001127983 */ /* 0x000f680000300800 */
[----:B------:R-:W5:Y:S01]  /*1acd0*/  LDL.LU R19, [R1+0xdc] ;  /* 0x0000dc0001137983 */ /* 0x000f620000300800 */
[----:B---3--:R-:W-:Y:S03]  /*1ace0*/  HMMA.16816.F32 R4, R4, R2, R12 ;  /* 0x000000020404723c */ /* 0x008fe6000000180c */
[----:B------:R-:W3:-:S15]  /*1acf0*/  LDL.LU R12, [R1+0xc0] ;  /* 0x0000c000010c7983 */ /* 0x000ede0000300800 */
[----:B------:R-:W-:Y:S01]  /*1ad00*/  NOP ;  /* 0x0000000000007918 */ /* 0x000fe20000000000 */
[----:B------:R0:W-:Y:S04]  /*1ad10*/  STL.64 [R1+0x40], R4 ;  /* 0x0000400401007387 */ /* 0x0001e80000100a00 */
[----:B------:R1:W-:Y:S04]  /*1ad20*/  STL.64 [R1+0x48], R6 ;  /* 0x0000480601007387 */ /* 0x0003e80000100a00 */
[----:B------:R-:W3:Y:S04]  /*1ad30*/  LDL.LU R13, [R1+0xc4] ;  /* 0x0000c400010d7983 */ /* 0x000ee80000300800 */
[----:B------:R-:W3:Y:S04]  /*1ad40*/  LDL.LU R14, [R1+0xc8] ;  /* 0x0000c800010e7983 */ /* 0x000ee80000300800 */
[----:B------:R-:W3:Y:S04]  /*1ad50*/  LDL.LU R15, [R1+0xcc] ;  /* 0x0000cc00010f7983 */ /* 0x000ee80000300800 */
        /* <DEDUP_REMOVED lines=8> */
[----:B------:R1:W-:Y:S04]  /*1ade0*/  STL.64 [R1+0x38], R6 ;  /* 0x0000380601007387 */ /* 0x0003e80000100a00 */
[----:B0-----:R-:W2:Y:S04]  /*1adf0*/  LDL.LU R4, [R1+0x294] ;  /* 0x0002940001047983 */ /* 0x001ea80000300800 */
[----:B------:R-:W2:Y:S04]  /*1ae00*/  LDL.LU R5, [R1+0x29c] ;  /* 0x00029c0001057983 */ /* 0x000ea80000300800 */
[----:B-1----:R-:W2:Y:S04]  /*1ae10*/  LDL.LU R6, [R1+0x2a4] ;  /* 0x0002a40001067983 */ /* 0x002ea80000300800 */
[----:B------:R-:W2:Y:S02]  /*1ae20*/  LDL.LU R7, [R1+0x2ac] ;  /* 0x0002ac0001077983 */ /* 0x000ea40000300800 */
[----:B--2---:R-:W-:Y:S02]  /*1ae30*/  HMMA.16816.F32 R20, R4, R2, R20 ;  /* 0x000000020414723c */ /* 0x004fe40000001814 */
[----:B------:R-:W4:-:S15]  /*1ae40*/  LDL.LU R4, [R1+0x1c4] ;  /* 0x0001c40001047983 */ /* 0x000f1e0000300800 */
[----:B------:R-:W-:Y:S02]  /*1ae50*/  NOP ;  /* 0x0000000000007918 */ /* 0x000fe40000000000 */
[----:B------:R-:W-:Y:S04]  /*1ae60*/  STL.64 [R1+0x20], R20 ;  /* 0x0000201401007387 */ /* 0x000fe80000100a00 */
[----:B------:R0:W-:Y:S04]  /*1ae70*/  STL.64 [R1+0x28], R22 ;  /* 0x0000281601007387 */ /* 0x0001e80000100a00 */
[----:B------:R-:W4:Y:S04]  /*1ae80*/  LDL.LU R5, [R1+0x1cc] ;  /* 0x0001cc0001057983 */ /* 0x000f280000300800 */
[----:B------:R-:W4:Y:S04]  /*1ae90*/  LDL.LU R6, [R1+0x224] ;  /* 0x0002240001067983 */ /* 0x000f280000300800 */
[----:B------:R-:W4:Y:S01]  /*1aea0*/  LDL.LU R7, [R1+0x22c] ;  /* 0x00022c0001077983 */ /* 0x000f220000300800 */
[----:B0-----:R-:W-:-:S03]  /*1aeb0*/  IMAD.MOV.U32 R23, RZ, RZ, R29 ;  /* 0x000000ffff177224 */ /* 0x001fc600078e001d */
[----:B------:R-:W2:Y:S04]  /*1aec0*/  LDL.LU R20, [R1+0xf0] ;  /* 0x0000f00001147983 */ /* 0x000ea80000300800 */
[----:B------:R-:W2:Y:S04]  /*1aed0*/  LDL.LU R21, [R1+0xf4] ;  /* 0x0000f40001157983 */ /* 0x000ea80000300800 */
[----:B------:R-:W2:Y:S01]  /*1aee0*/  LDL.LU R22, [R1+0xf8] ;  /* 0x0000f80001167983 */ /* 0x000ea20000300800 */
[----:B----4-:R-:W-:Y:S03]  /*1aef0*/  HMMA.16816.F32 R4, R4, R2, R24 ;  /* 0x000000020404723c */ /* 0x010fe60000001818 */
[----:B------:R-:W4:Y:S04]  /*1af00*/  LDL.LU.64 R26, [R1+0x1ac8] ;  /* 0x001ac800011a7983 */ /* 0x000f280000300a00 */
[----:B------:R-:W2:-:S12]  /*1af10*/  LDL.LU.64 R24, [R1+0x1ac0] ;  /* 0x001ac00001187983 */ /* 0x000e980000300a00 */
[----:B------:R-:W-:Y:S01]  /*1af20*/  MOV R29, R7 ;  /* 0x00000007001d7202 */ /* 0x000fe20000000f00 */
[----:B------:R0:W-:Y:S04]  /*1af30*/  STL.64 [R1+0x50], R4 ;  /* 0x0000500401007387 */ /* 0x0001e80000100a00 */
[----:B------:R1:W-:Y:S04]  /*1af40*/  STL [R1+0x58], R6 ;  /* 0x0000580601007387 */ /* 0x0003e80000100800 */
[----:B------:R-:W-:Y:S04]  /*1af50*/  STL [R1+0x1a98], R29 ;  /* 0x001a981d01007387 */ /* 0x000fe80000100800 */
[----:B0-----:R-:W5:Y:S04]  /*1af60*/  LDL.LU R4, [R1+0x1b4] ;  /* 0x0001b40001047983 */ /* 0x001f680000300800 */
[----:B------:R-:W5:Y:S04]  /*1af70*/  LDL.LU R5, [R1+0x1bc] ;  /* 0x0001bc0001057983 */ /* 0x000f680000300800 */
[----:B-1----:R-:W5:Y:S04]  /*1af80*/  LDL.LU R6, [R1+0x214] ;  /* 0x0002140001067983 */ /* 0x002f680000300800 */
[----:B------:R-:W5:Y:S02]  /*1af90*/  LDL.LU R7, [R1+0x21c] ;  /* 0x00021c0001077983 */ /* 0x000f640000300800 */
[----:B-----5:R-:W-:Y:S02]  /*1afa0*/  HMMA.16816.F32 R4, R4, R2, R16 ;  /* 0x000000020404723c */ /* 0x020fe40000001810 */
[----:B------:R-:W5:Y:S04]  /*1afb0*/  LDL.LU.64 R18, [R1+0x1ab8] ;  /* 0x001ab80001127983 */ /* 0x000f680000300a00 */
[----:B------:R-:W2:-:S13]  /*1afc0*/  LDL.LU.64 R16, [R1+0x1ab0] ;  /* 0x001ab00001107983 */ /* 0x000e9a0000300a00 */
[----:B------:R0:W-:Y:S04]  /*1afd0*/  STL.64 [R1+0x10], R4 ;  /* 0x0000100401007387 */ /* 0x0001e80000100a00 */
[----:B------:R1:W-:Y:S04]  /*1afe0*/  STL.64 [R1+0x18], R6 ;  /* 0x0000180601007387 */ /* 0x0003e80000100a00 */
[----:B0-----:R-:W3:Y:S04]  /*1aff0*/  LDL.LU R4, [R1+0x264] ;  /* 0x0002640001047983 */ /* 0x001ee80000300800 */
[----:B------:R-:W3:Y:S04]  /*1b000*/  LDL.LU R5, [R1+0x26c] ;  /* 0x00026c0001057983 */ /* 0x000ee80000300800 */
[----:B-1----:R-:W3:Y:S04]  /*1b010*/  LDL.LU R6, [R1+0x284] ;  /* 0x0002840001067983 */ /* 0x002ee80000300800 */
[----:B------:R-:W3:Y:S02]  /*1b020*/  LDL.LU R7, [R1+0x28c] ;  /* 0x00028c0001077983 */ /* 0x000ee40000300800 */
[----:B---3--:R-:W-:-:S15]  /*1b030*/  HMMA.16816.F32 R4, R4, R2, R12 ;  /* 0x000000020404723c */ /* 0x008fde000000180c */
[----:B------:R-:W-:-:S04]  /*1b040*/  NOP ;  /* 0x0000000000007918 */ /* 0x000fc80000000000 */
[----:B------:R-:W-:Y:S04]  /*1b050*/  STL.64 [R1+0x1a48], R6 ;  /* 0x001a480601007387 */ /* 0x000fe80000100a00 */
[----:B------:R5:W-:Y:S02]  /*1b060*/  STL.64 [R1+0x1a40], R4 ;  /* 0x001a400401007387 */ /* 0x000be40000100a00 */
[----:B-----5:R-:W-:Y:S02]  /*1b070*/  IMAD.MOV.U32 R4, RZ, RZ, R18 ;  /* 0x000000ffff047224 */ /* 0x020fe400078e0012 */
[----:B------:R-:W2:Y:S01]  /*1b080*/  LDL.LU R18, [R1+0x1aa8] ;  /* 0x001aa80001127983 */ /* 0x000ea20000300800 */
[----:B------:R-:W-:-:S03]  /*1b090*/  IMAD.MOV.U32 R5, RZ, RZ, R19 ;  /* 0x000000ffff057224 */ /* 0x000fc600078e0013 */
[----:B------:R-:W2:Y:S04]  /*1b0a0*/  LDL.LU R19, [R1+0x1aa4] ;  /* 0x001aa40001137983 */ /* 0x000ea80000300800 */
[----:B------:R-:W3:Y:S04]  /*1b0b0*/  LDL.LU R6, [R1+0xb8] ;  /* 0x0000b80001067983 */ /* 0x000ee80000300800 */
[----:B------:R-:W2:Y:S04]  /*1b0c0*/  LDL.LU R12, [R1+0x154] ;  /* 0x00015400010c7983 */ /* 0x000ea80000300800 */
[----:B------:R-:W2:Y:S04]  /*1b0d0*/  LDL.LU R13, [R1+0x15c] ;  /* 0x00015c00010d7983 */ /* 0x000ea80000300800 */
[----:B------:R-:W2:Y:S04]  /*1b0e0*/  LDL.LU R14, [R1+0x184] ;  /* 0x00018400010e7983 */ /* 0x000ea80000300800 */
[----:B------:R-:W2:Y:S02]  /*1b0f0*/  LDL.LU R15, [R1+0x18c] ;  /* 0x00018c00010f7983 */ /* 0x000ea40000300800 */
[----:B--2---:R-:W-:-:S15]  /*1b100*/  HMMA.16816.F32 R16, R12, R2, R16 ;  /* 0x000000020c10723c */ /* 0x004fde0000001810 */
[----:B------:R-:W-:-:S04]  /*1b110*/  NOP ;  /* 0x0000000000007918 */ /* 0x000fc80000000000 */
[----:B------:R0:W-:Y:S04]  /*1b120*/  STL.64 [R1+0x1a58], R18 ;  /* 0x001a581201007387 */ /* 0x0001e80000100a00 */
[----:B------:R-:W-:Y:S04]  /*1b130*/  STL.64 [R1+0x1a50], R16 ;  /* 0x001a501001007387 */ /* 0x000fe80000100a00 */
[----:B------:R-:W2:Y:S04]  /*1b140*/  LDL.LU R12, [R1+0x1a4] ;  /* 0x0001a400010c7983 */ /* 0x000ea80000300800 */
[----:B------:R-:W2:Y:S04]  /*1b150*/  LDL.LU R13, [R1+0x1ac] ;  /* 0x0001ac00010d7983 */ /* 0x000ea80000300800 */
[----:B------:R-:W2:Y:S04]  /*1b160*/  LDL.LU R14, [R1+0x204] ;  /* 0x00020400010e7983 */ /* 0x000ea80000300800 */
[----:B------:R-:W2:Y:S04]  /*1b170*/  LDL.LU R15, [R1+0x20c] ;  /* 0x00020c00010f7983 */ /* 0x000ea80000300800 */
[----:B0-----:R-:W5:Y:S01]  /*1b180*/  LDL R18, [R1+0x330] ;  /* 0x0003300001127983 */ /* 0x001f620000100800 */
[----:B--2---:R-:W-:-:S15]  /*1b190*/  HMMA.16816.F32 R12, R12, R2, R20 ;  /* 0x000000020c0c723c */ /* 0x004fde0000001814 */
[----:B------:R-:W-:-:S04]  /*1b1a0*/  NOP ;  /* 0x0000000000007918 */ /* 0x000fc80000000000 */
        /* <DEDUP_REMOVED lines=10> */
[----:B------:R-:W-:Y:S01]  /*1b250*/  IMAD.MOV.U32 R7, RZ, RZ, R0 ;  /* 0x000000ffff077224 */ /* 0x000fe200078e0000 */
[----:B--2---:R-:W-:-:S15]  /*1b260*/  HMMA.16816.F32 R12, R20, R2, R12 ;  /* 0x00000002140c723c */ /* 0x004fde000000180c */
[----:B------:R-:W-:-:S04]  /*1b270*/  NOP ;  /* 0x0000000000007918 */ /* 0x000fc80000000000 */
[----:B------:R-:W-:Y:S01]  /*1b280*/  MOV R0, R15 ;  /* 0x0000000f00007202 */ /* 0x000fe20000000f00 */
[----:B------:R0:W-:Y:S04]  /*1b290*/  STL.64 [R1+0x70], R12 ;  /* 0x0000700c01007387 */ /* 0x0001e80000100a00 */
[----:B------:R1:W-:Y:S04]  /*1b2a0*/  STL [R1+0x78], R14 ;  /* 0x0000780e01007387 */ /* 0x0003e80000100800 */
[----:B------:R-:W-:Y:S04]  /*1b2b0*/  STL [R1+0x1a90], R0 ;  /* 0x001a900001007387 */ /* 0x000fe80000100800 */
[----:B------:R-:W3:Y:S04]  /*1b2c0*/  LDL.LU R20, [R1+0x144] ;  /* 0x0001440001147983 */ /* 0x000ee80000300800 */
[----:B------:R-:W3:Y:S04]  /*1b2d0*/  LDL.LU R21, [R1+0x14c] ;  /* 0x00014c0001157983 */ /* 0x000ee80000300800 */
[----:B------:R-:W3:Y:S04]  /*1b2e0*/  LDL.LU R22, [R1+0x174] ;  /* 0x0001740001167983 */ /* 0x000ee80000300800 */
[----:B------:R-:W3:Y:S02]  /*1b2f0*/  LDL.LU R23, [R1+0x17c] ;  /* 0x00017c0001177983 */ /* 0x000ee40000300800 */
[----:B---3--:R-:W-:-:S15]  /*1b300*/  HMMA.16816.F32 R4, R20, R2, R4 ;  /* 0x000000021404723c */ /* 0x008fde0000001804 */
[----:B------:R-:W-:-:S04]  /*1b310*/  NOP ;  /* 0x0000000000007918 */ /* 0x000fc80000000000 */
[----:B------:R-:W-:Y:S01]  /*1b320*/  IMAD.MOV.U32 R15, RZ, RZ, R4 ;  /* 0x000000ffff0f7224 */ /* 0x000fe200078e0004 */
[----:B0-----:R-:W-:Y:S01]  /*1b330*/  MOV R12, R7 ;  /* 0x00000007000c7202 */ /* 0x001fe20000000f00 */
[----:B-1----:R-:W-:Y:S02]  /*1b340*/  IMAD.MOV.U32 R14, RZ, RZ, R5 ;  /* 0x000000ffff0e7224 */ /* 0x002fe400078e0005 */
[----:B------:R-:W-:-:S03]  /*1b350*/  IMAD.MOV.U32 R13, RZ, RZ, R6 ;  /* 0x000000ffff0d7224 */ /* 0x000fc600078e0006 */
[----:B------:R-:W-:Y:S04]  /*1b360*/  STL.64 [R1+0x1a68], R14 ;  /* 0x001a680e01007387 */ /* 0x000fe80000100a00 */
[----:B------:R4:W-:Y:S02]  /*1b370*/  STL.64 [R1+0x1a60], R12 ;  /* 0x001a600c01007387 */ /* 0x0009e40000100a00 */
[----:B----4-:R-:W-:Y:S02]  /*1b380*/  IMAD.MOV.U32 R12, RZ, RZ, R26 ;  /* 0x000000ffff0c7224 */ /* 0x010fe400078e001a */
[----:B------:R-:W2:Y:S01]  /*1b390*/  LDL.LU R26, [R1+0x1aa0] ;  /* 0x001aa000011a7983 */ /* 0x000ea20000300800 */
[----:B------:R-:W-:-:S03]  /*1b3a0*/  IMAD.MOV.U32 R13, RZ, RZ, R27 ;  /* 0x000000ffff0d7224 */ /* 0x000fc600078e001b */
[----:B------:R-:W2:Y:S04]  /*1b3b0*/  LDL.LU R27, [R1+0x1a9c] ;  /* 0x001a9c00011b7983 */ /* 0x000ea80000300800 */
[----:B------:R-:W3:Y:S04]  /*1b3c0*/  LDL.LU R14, [R1+0x98] ;  /* 0x00009800010e7983 */ /* 0x000ee80000300800 */
[----:B------:R-:W2:Y:S04]  /*1b3d0*/  LDL.LU R20, [R1+0x194] ;  /* 0x0001940001147983 */ /* 0x000ea80000300800 */
[----:B------:R-:W2:Y:S04]  /*1b3e0*/  LDL.LU R21, [R1+0x19c] ;  /* 0x00019c0001157983 */ /* 0x000ea80000300800 */
[----:B------:R-:W2:Y:S04]  /*1b3f0*/  LDL.LU R22, [R1+0x1f4] ;  /* 0x0001f40001167983 */ /* 0x000ea80000300800 */
[----:B------:R-:W2:Y:S01]  /*1b400*/  LDL.LU R23, [R1+0x1fc] ;  /* 0x0001fc0001177983 */ /* 0x000ea20000300800 */
[----:B------:R-:W0:Y:S01]  /*1b410*/  S2R R29, SR_TID.X ;  /* 0x00000000001d7919 */ /* 0x000e220000002100 */
[----:B--2---:R-:W-:Y:S02]  /*1b420*/  HMMA.16816.F32 R4, R20, R2, R24 ;  /* 0x000000021404723c */ /* 0x004fe40000001818 */
[----:B------:R-:W2:-:S15]  /*1b430*/  LDL.LU R24, [R1] ;  /* 0x0000000001187983 */ /* 0x000e9e0000300800 */
[----:B------:R-:W-:Y:S02]  /*1b440*/  NOP ;  /* 0x0000000000007918 */ /* 0x000fe40000000000 */
[----:B------:R-:W-:Y:S04]  /*1b450*/  STL.64 [R1+0x100], R4 ;  /* 0x0001000401007387 */ /* 0x000fe80000100a00 */
        /* <DEDUP_REMOVED lines=8> */
[----:B-1----:R-:W1:Y:S01]  /*1b4e0*/  S2R R7, SR_TID.X ;  /* 0x0000000000077919 */ /* 0x002e620000002100 */
[----:B------:R-:W4:Y:S01]  /*1b4f0*/  S2R R6, SR_TID.X ;  /* 0x0000000000067919 */ /* 0x000f220000002100 */
[----:B0-----:R-:W-:-:S02]  /*1b500*/  LOP3.LUT R29, R29, 0xe0, RZ, 0xc0, !PT ;  /* 0x000000e01d1d7812 */ /* 0x001fc400078ec0ff */
[----:B-1----:R-:W-:-:S05]  /*1b510*/  LOP3.LUT R7, R7, 0x7, RZ, 0xc0, !PT ;  /* 0x0000000707077812 */ /* 0x002fca00078ec0ff */
[----:B------:R-:W-:Y:S02]  /*1b520*/  IMAD R29, R29, 0x8, R7 ;  /* 0x000000081d1d7824 */ /* 0x000fe400078e0207 */
[----:B----4-:R-:W-:-:S03]  /*1b530*/  IMAD.SHL.U32 R6, R6, 0x2, RZ ;  /* 0x0000000206067824 */ /* 0x010fc600078e00ff */
[----:B------:R-:W-:-:S04]  /*1b540*/  SHF.L.U32 R29, R29, 0x4, RZ ;  /* 0x000000041d1d7819 */ /* 0x000fc800000006ff */
[----:B------:R-:W-:-:S05]  /*1b550*/  LOP3.LUT R29, R29, 0x30, R6, 0x78, !PT ;  /* 0x000000301d1d7812 */ /* 0x000fca00078e7806 */
[----:B------:R-:W-:Y:S02]  /*1b560*/  IMAD R29, R7, 0x200, R29 ;  /* 0x00000200071d7824 */ /* 0x000fe400078e021d */
[----:B------:R-:W-:Y:S01]  /*1b570*/  IMAD.MOV.U32 R15, RZ, RZ, R28 ;  /* 0x000000ffff0f7224 */ /* 0x000fe200078e001c */
[----:B--2---:R-:W-:Y:S02]  /*1b580*/  HMMA.16816.F32 R24, R20, R2, R24 ;  /* 0x000000021418723c */ /* 0x004fe40000001818 */
[----:B------:R-:W0:-:S15]  /*1b590*/  LDSM.16.M88.4 R20, [R29+UR7+0x40080] ;  /* 0x040080071d14783b */ /* 0x000e1e0008000200 */
[----:B------:R-:W-:Y:S02]  /*1b5a0*/  NOP ;  /* 0x0000000000007918 */ /* 0x000fe40000000000 */
[----:B------:R-:W-:Y:S01]  /*1b5b0*/  STL.64 [R1+0xf0], R24 ;  /* 0x0000f01801007387 */ /* 0x000fe20000100a00 */
[----:B------:R-:W-:-:S03]  /*1b5c0*/  MOV R28, R27 ;  /* 0x0000001b001c7202 */ /* 0x000fc60000000f00 */
[----:B------:R-:W-:Y:S04]  /*1b5d0*/  STL [R1+0xf8], R26 ;  /* 0x0000f81a01007387 */ /* 0x000fe80000100800 */
[----:B------:R-:W2:Y:S04]  /*1b5e0*/  LDL.LU R4, [R1+0x80] ;  /* 0x0000800001047983 */ /* 0x000ea80000300800 */
[----:B------:R-:W2:Y:S04]  /*1b5f0*/  LDL.LU R5, [R1+0x84] ;  /* 0x0000840001057983 */ /* 0x000ea80000300800 */
[----:B------:R-:W2:Y:S04]  /*1b600*/  LDL.LU R6, [R1+0x88] ;  /* 0x0000880001067983 */ /* 0x000ea80000300800 */
[----:B------:R-:W2:Y:S01]  /*1b610*/  LDL.LU R7, [R1+0x8c] ;  /* 0x00008c0001077983 */ /* 0x000ea20000300800 */
[----:B0-----:R-:W-:-:S03]  /*1b620*/  IMAD.MOV.U32 R29, RZ, RZ, R20 ;  /* 0x000000ffff1d7224 */ /* 0x001fc600078e0014 */
[----:B------:R-:W-:Y:S01]  /*1b630*/  STL [R1+0x1a1c], R28 ;  /* 0x001a1c1c01007387 */ /* 0x000fe20000100800 */
[----:B------:R-:W-:-:S03]  /*1b640*/  MOV R27, R21 ;  /* 0x00000015001b7202 */ /* 0x000fc60000000f00 */
[----:B------:R-:W-:Y:S04]  /*1b650*/  STL.64 [R1+0x2e0], R20 ;  /* 0x0002e01401007387 */ /* 0x000fe80000100a00 */
[----:B------:R-:W-:Y:S04]  /*1b660*/  STL.64 [R1+0x2e8], R22 ;  /* 0x0002e81601007387 */ /* 0x000fe80000100a00 */
[----:B-----5:R-:W0:Y:S04]  /*1b670*/  LDSM.16.MT88.4 R20, [R18+UR7+0x10000] ;  /* 0x010000071214783b */ /* 0x020e280008004200 */
[----:B0-----:R-:W-:Y:S01]  /*1b680*/  STL [R1+0x2b4], R21 ;  /* 0x0002b41501007387 */ /* 0x001fe20000100800 */
[----:B------:R-:W-:-:S02]  /*1b690*/  IMAD.MOV.U32 R26, RZ, RZ, R20 ;  /* 0x000000ffff1a7224 */ /* 0x000fc400078e0014 */
[----:B------:R-:W-:Y:S01]  /*1b6a0*/  IMAD.MOV.U32 R25, RZ, RZ, R22 ;  /* 0x000000ffff197224 */ /* 0x000fe200078e0016 */
[----:B------:R-:W-:Y:S04]  /*1b6b0*/  STL [R1+0x2bc], R23 ;  /* 0x0002bc1701007387 */ /* 0x000fe80000100800 */
[----:B------:R-:W0:Y:S04]  /*1b6c0*/  LDSM.16.MT88.4 R20, [R18+UR7+0x12000] ;  /* 0x012000071214783b */ /* 0x000e280008004200 */
[----:B0-----:R0:W-:Y:S01]  /*1b6d0*/  STL [R1+0x2c4], R21 ;  /* 0x0002c41501007387 */ /* 0x0011e20000100800 */
[----:B------:R-:W-:Y:S01]  /*1b6e0*/  MOV R24, R20 ;  /* 0x0000001400187202 */ /* 0x000fe20000000f00 */
[----:B------:R-:W-:-:S02]  /*1b6f0*/  IMAD.MOV.U32 R17, RZ, RZ, R22 ;  /* 0x000000ffff117224 */ /* 0x000fc400078e0016 */
[----:B------:R1:W-:Y:S04]  /*1b700*/  STL [R1+0x2cc], R23 ;  /* 0x0002cc1701007387 */ /* 0x0003e80000100800 */
[----:B------:R-:W3:Y:S04]  /*1b710*/  LDL.LU R20, [R1+0xa4] ;  /* 0x0000a40001147983 */ /* 0x000ee80000300800 */
[----:B0-----:R-:W3:Y:S04]  /*1b720*/  LDL.LU R21, [R1+0xac] ;  /* 0x0000ac0001157983 */ /* 0x001ee80000300800 */
[----:B------:R-:W3:Y:S04]  /*1b730*/  LDL.LU R22, [R1+0x124] ;  /* 0x0001240001167983 */ /* 0x000ee80000300800 */
[----:B-1----:R-:W3:Y:S02]  /*1b740*/  LDL.LU R23, [R1+0x12c] ;  /* 0x00012c0001177983 */ /* 0x002ee40000300800 */
[----:B---3--:R-:W-:Y:S02]  /*1b750*/  HMMA.16816.F32 R12, R20, R2, R12 ;  /* 0x00000002140c723c */ /* 0x008fe4000000180c */
[----:B------:R-:W0:-:S15]  /*1b760*/  LDSM.16.MT88.4 R20, [R18+UR7+0x12080] ;  /* 0x012080071214783b */ /* 0x000e1e0008004200 */
[----:B------:R-:W-:Y:S02]  /*1b770*/  NOP ;  /* 0x0000000000007918 */ /* 0x000fe40000000000 */
[----:B------:R-:W-:Y:S01]  /*1b780*/  STL [R1+0x90], R12 ;  /* 0x0000900c01007387 */ /* 0x000fe20000100800 */
[----:B------:R-:W-:-:S03]  /*1b790*/  IMAD.MOV.U32 R28, RZ, RZ, R13 ;  /* 0x000000ffff1c7224 */ /* 0x000fc600078e000d */
[----:B------:R-:W-:Y:S04]  /*1b7a0*/  STL.64 [R1+0x98], R14 ;  /* 0x0000980e01007387 */ /* 0x000fe80000100a00 */
[----:B------:R-:W1:Y:S04]  /*1b7b0*/  LDSM.16.MT88.4 R12, [R18+UR7+0x10080] ;  /* 0x01008007120c783b */ /* 0x000e680008004200 */
[----:B------:R3:W-:Y:S01]  /*1b7c0*/  STL [R1+0x1a20], R28 ;  /* 0x001a201c01007387 */ /* 0x0007e20000100800 */
[----:B0-----:R-:W-:Y:S01]  /*1b7d0*/  IMAD.MOV.U32 R19, RZ, RZ, R20 ;  /* 0x000000ffff137224 */ /* 0x001fe200078e0014 */
[----:B------:R-:W-:-:S02]  /*1b7e0*/  MOV R16, R22 ;  /* 0x0000001600107202 */ /* 0x000fc40000000f00 */
[----:B-1----:R0:W-:Y:S01]  /*1b7f0*/  STL [R1+0x294], R13 ;  /* 0x0002940d01007387 */ /* 0x0021e20000100800 */
[----:B------:R-:W-:Y:S01]  /*1b800*/  MOV R0, R12 ;  /* 0x0000000c00007202 */ /* 0x000fe20000000f00 */
[----:B---3--:R-:W-:Y:S02]  /*1b810*/  IMAD.MOV.U32 R28, RZ, RZ, R14 ;  /* 0x000000ffff1c7224 */ /* 0x008fe400078e000e */
[----:B------:R1:W-:Y:S04]  /*1b820*/  STL [R1+0x29c], R15 ;  /* 0x00029c0f01007387 */ /* 0x0003e80000100800 */
[----:B------:R-:W3:Y:S04]  /*1b830*/  LDL.LU R12, [R1+0x60] ;  /* 0x00006000010c7983 */ /* 0x000ee80000300800 */
[----:B0-----:R-:W3:Y:S04]  /*1b840*/  LDL.LU R13, [R1+0x64] ;  /* 0x00006400010d7983 */ /* 0x001ee80000300800 */
[----:B------:R-:W3:Y:S04]  /*1b850*/  LDL.LU R14, [R1+0x68] ;  /* 0x00006800010e7983 */ /* 0x000ee80000300800 */
[----:B-1----:R-:W3:Y:S04]  /*1b860*/  LDL.LU R15, [R1+0x6c] ;  /* 0x00006c00010f7983 */ /* 0x002ee80000300800 */
[----:B------:R0:W-:Y:S04]  /*1b870*/  STL [R1+0x2a4], R21 ;  /* 0x0002a41501007387 */ /* 0x0001e80000100800 */
[----:B------:R1:W-:Y:S04]  /*1b880*/  STL [R1+0x2ac], R23 ;  /* 0x0002ac1701007387 */ /* 0x0003e80000100800 */
[----:B------:R-:W2:Y:S04]  /*1b890*/  LDL.LU R20, [R1+0x134] ;  /* 0x0001340001147983 */ /* 0x000ea80000300800 */
[----:B0-----:R-:W2:Y:S04]  /*1b8a0*/  LDL.LU R21, [R1+0x13c] ;  /* 0x00013c0001157983 */ /* 0x001ea80000300800 */
[----:B------:R-:W2:Y:S04]  /*1b8b0*/  LDL.LU R22, [R1+0x164] ;  /* 0x0001640001167983 */ /* 0x000ea80000300800 */
[----:B-1----:R-:W2:Y:S02]  /*1b8c0*/  LDL.LU R23, [R1+0x16c] ;  /* 0x00016c0001177983 */ /* 0x002ea40000300800 */
[----:B--2---:R-:W-:Y:S02]  /*1b8d0*/  HMMA.16816.F32 R4, R20, R2, R4 ;  /* 0x000000021404723c */ /* 0x004fe40000001804 */
[----:B------:R-:W2:-:S15]  /*1b8e0*/  LDL.LU R20, [R1+0x1d4] ;  /* 0x0001d40001147983 */ /* 0x000e9e0000300800 */
[----:B------:R-:W-:Y:S02]  /*1b8f0*/  NOP ;  /* 0x0000000000007918 */ /* 0x000fe40000000000 */
[----:B------:R-:W-:Y:S04]  /*1b900*/  STL.64 [R1+0xa0], R4 ;  /* 0x0000a00401007387 */ /* 0x000fe80000100a00 */
[----:B------:R-:W-:Y:S04]  /*1b910*/  STL.64 [R1+0xa8], R6 ;  /* 0x0000a80601007387 */ /* 0x000fe80000100a00 */
[----:B------:R-:W2:Y:S04]  /*1b920*/  LDL.LU R21, [R1+0x1dc] ;  /* 0x0001dc0001157983 */ /* 0x000ea80000300800 */
[----:B------:R-:W2:Y:S04]  /*1b930*/  LDL.LU R22, [R1+0x234] ;  /* 0x0002340001167983 */ /* 0x000ea80000300800 */
[----:B------:R-:W2:Y:S02]  /*1b940*/  LDL.LU R23, [R1+0x23c] ;  /* 0x00023c0001177983 */ /* 0x000ea40000300800 */
[----:B--2---:R-:W-:Y:S02]  /*1b950*/  HMMA.16816.F32 R20, R20, R2, R8 ;  /* 0x000000021414723c */ /* 0x004fe40000001808 */
[----:B------:R-:W0:-:S15]  /*1b960*/  LDSM.16.MT88.4 R8, [R18+UR7+0x10100] ;  /* 0x010100071208783b */ /* 0x000e1e0008004200 */
[----:B------:R-:W-:Y:S02]  /*1b970*/  NOP ;  /* 0x0000000000007918 */ /* 0x000fe40000000000 */
[----:B------:R-:W-:Y:S04]  /*1b980*/  STL.64 [R1+0x180], R20 ;  /* 0x0001801401007387 */ /* 0x000fe80000100a00 */
[----:B------:R-:W-:Y:S04]  /*1b990*/  STL.64 [R1+0x188], R22 ;  /* 0x0001881601007387 */ /* 0x000fe80000100a00 */
[----:B0-----:R-:W-:Y:S01]  /*1b9a0*/  STL [R1+0x274], R9 ;  /* 0x0002740901007387 */ /* 0x001fe20000100800 */
[----:B------:R-:W-:Y:S02]  /*1b9b0*/  IMAD.MOV.U32 R7, RZ, RZ, R8 ;  /* 0x000000ffff077224 */ /* 0x000fe400078e0008 */
[----:B------:R-:W-:Y:S01]  /*1b9c0*/  IMAD.MOV.U32 R6, RZ, RZ, R10 ;  /* 0x000000ffff067224 */ /* 0x000fe200078e000a */
[----:B------:R-:W-:Y:S04]  /*1b9d0*/  STL [R1+0x27c], R11 ;  /* 0x00027c0b01007387 */ /* 0x000fe80000100800 */
[----:B------:R-:W0:Y:S01]  /*1b9e0*/  LDSM.16.MT88.4 R8, [R18+UR7+0x12100] ;  /* 0x012100071208783b */ /* 0x000e220008004200 */
[----:B------:R-:W-:-:S02]  /*1b9f0*/  F2FP.F16.E4M3.UNPACK_B R2, R29 ;  /* 0x0000001dff02723e */ /* 0x000fc400020006ff */
[----:B------:R-:W-:Y:S01]  /*1ba00*/  F2FP.F16.E4M3.UNPACK_B R3, R27 ;  /* 0x0000001bff03723e */ /* 0x000fe200020006ff */
[----:B0-----:R0:W-:Y:S01]  /*1ba10*/  STL [R1+0x284], R9 ;  /* 0x0002840901007387 */ /* 0x0011e20000100800 */
[----:B------:R-:W-:Y:S01]  /*1ba20*/  MOV R5, R8 ;  /* 0x0000000800057202 */ /* 0x000fe20000000f00 */
[----:B------:R-:W-:Y:S02]  /*1ba30*/  IMAD.MOV.U32 R4, RZ, RZ, R10 ;  /* 0x000000ffff047224 */ /* 0x000fe400078e000a */
[----:B------:R1:W-:Y:S01]  /*1ba40*/  STL [R1+0x28c], R11 ;  /* 0x00028c0b01007387 */ /* 0x0003e20000100800 */
[----:B------:R-:W-:Y:S02]  /*1ba50*/  IMAD.MOV.U32 R8, RZ, RZ, R26 ;  /* 0x000000ffff087224 */ /* 0x000fe400078e001a */
[----:B------:R-:W-:Y:S01]  /*1ba60*/  IMAD.MOV.U32 R10, RZ, RZ, R24 ;  /* 0x000000ffff0a7224 */ /* 0x000fe200078e0018 */
[----:B0-----:R-:W-:Y:S01]  /*1ba70*/  MOV R9, R25 ;  /* 0x0000001900097202 */ /* 0x001fe20000000f00 */
[----:B-1----:R-:W-:-:S07]  /*1ba80*/  IMAD.MOV.U32 R11, RZ, RZ, R17 ;  /* 0x000000ffff0b7224 */ /* 0x002fce00078e0011 */
[----:B---3--:R-:W-:Y:S01]  /*1ba90*/  HMMA.16816.F32 R8, R8, R2, R12 ;  /* 0x000000020808723c */ /* 0x008fe2000000180c */
[----:B------:R-:W-:Y:S04]  /*1baa0*/  STL.64 [R1+0x1a88], R6 ;  /* 0x001a880601007387 */ /* 0x000fe80000100a00 */
[----:B------:R0:W-:Y:S04]  /*1bab0*/  STL.64 [R1+0x1a80], R4 ;  /* 0x001a800401007387 */ /* 0x0001e80000100a00 */
[----:B0-----:R-:W2:Y:S04]  /*1bac0*/  LDL.LU R4, [R1+0x40] ;  /* 0x0000400001047983 */ /* 0x001ea80000300800 */
[----:B------:R-:W2:Y:S04]  /*1bad0*/  LDL.LU R5, [R1+0x44] ;  /* 0x0000440001057983 */ /* 0x000ea80000300800 */
[----:B------:R-:W2:Y:S04]  /*1bae0*/  LDL.LU R6, [R1+0x48] ;  /* 0x0000480001067983 */ /* 0x000ea80000300800 */
[----:B------:R-:W2:Y:S04]  /*1baf0*/  LDL.LU R7, [R1+0x4c] ;  /* 0x00004c0001077983 */ /* 0x000ea80000300800 */
[----:B------:R-:W3:Y:S04]  /*1bb00*/  LDL.LU R29, [R1+0x1a98] ;  /* 0x001a9800011d7983 */ /* 0x000ee80000300800 */
[----:B------:R-:W4:Y:S04]  /*1bb10*/  LDL.LU R12, [R1+0x20] ;  /* 0x00002000010c7983 */ /* 0x000f280000300800 */
[----:B------:R-:W-:Y:S04]  /*1bb20*/  STL.64 [R1+0x1a0], R8 ;  /* 0x0001a00801007387 */ /* 0x000fe80000100a00 */
[----:B------:R-:W-:Y:S04]  /*1bb30*/  STL.64 [R1+0x1a8], R10 ;  /* 0x0001a80a01007387 */ /* 0x000fe80000100a00 */
[----:B------:R-:W4:Y:S04]  /*1bb40*/  LDL.LU R13, [R1+0x24] ;  /* 0x00002400010d7983 */ /* 0x000f280000300800 */
[----:B------:R-:W5:Y:S04]  /*1bb50*/  LDL.LU R14, [R1+0x28] ;  /* 0x00002800010e7983 */ /* 0x000f680000300800 */
[----:B------:R-:W5:Y:S04]  /*1bb60*/  LDL.LU R15, [R1+0x2c] ;  /* 0x00002c00010f7983 */ /* 0x000f680000300800 */
[----:B------:R-:W0:Y:S02]  /*1bb70*/  LDSM.16.MT88.4 R8, [R18+UR7+0x10180] ;  /* 0x010180071208783b */ /* 0x000e240008004200 */
[----:B0-----:R-:W-:Y:S01]  /*1bb80*/  MOV R23, R8 ;  /* 0x0000000800177202 */ /* 0x001fe20000000f00 */
[----:B------:R-:W-:Y:S01]  /*1bb90*/  IMAD.MOV.U32 R22, RZ, RZ, R10 ;  /* 0x000000ffff167224 */ /* 0x000fe200078e000a */
[----:B-----5:R-:W-:Y:S04]  /*1bba0*/  STL.64 [R1+0x1a78], R14 ;  /* 0x001a780e01007387 */ /* 0x020fe80000100a00 */
[----:B----4-:R0:W-:Y:S04]  /*1bbb0*/  STL.64 [R1+0x1a70], R12 ;  /* 0x001a700c01007387 */ /* 0x0101e80000100a00 */
[----:B0-----:R-:W4:Y:S04]  /*1bbc0*/  LDL.LU R12, [R1+0x30] ;  /* 0x00003000010c7983 */ /* 0x001f280000300800 */
[----:B------:R-:W4:Y:S04]  /*1bbd0*/  LDL.LU R13, [R1+0x34] ;  /* 0x00003400010d7983 */ /* 0x000f280000300800 */
[----:B------:R-:W4:Y:S04]  /*1bbe0*/  LDL.LU R14, [R1+0x38] ;  /* 0x00003800010e7983 */ /* 0x000f280000300800 */
[----:B------:R-:W4:Y:S04]  /*1bbf0*/  LDL.LU R15, [R1+0x3c] ;  /* 0x00003c00010f7983 */ /* 0x000f280000300800 */
[----:B------:R-:W-:Y:S04]  /*1bc00*/  STL [R1+0x254], R9 ;  /* 0x0002540901007387 */ /* 0x000fe80000100800 */
[----:B------:R-:W-:Y:S04]  /*1bc10*/  STL [R1+0x25c], R11 ;  /* 0x00025c0b01007387 */ /* 0x000fe80000100800 */
[----:B------:R-:W0:Y:S01]  /*1bc20*/  LDSM.16.MT88.4 R8, [R18+UR7+0x12180] ;  /* 0x012180071208783b */ /* 0x000e220008004200 */
[----:B---3--:R-:W-:-:S03]  /*1bc30*/  IMAD.MOV.U32 R27, RZ, RZ, R29 ;  /* 0x000000ffff1b7224 */ /* 0x008fc600078e001d */
[----:B0-----:R0:W-:Y:S04]  /*1bc40*/  STL [R1+0x264], R9 ;  /* 0x0002640901007387 */ /* 0x0011e80000100800 */
[----:B------:R1:W-:Y:S04]  /*1bc50*/  STL [R1+0x26c], R11 ;  /* 0x00026c0b01007387 */ /* 0x0003e80000100800 */
[----:B------:R-:W3:Y:S04]  /*1bc60*/  LDL.LU R24, [R1+0x50] ;  /* 0x0000500001187983 */ /* 0x000ee80000300800 */
[----:B------:R-:W3:Y:S04]  /*1bc70*/  LDL.LU R25, [R1+0x54] ;  /* 0x0000540001197983 */ /* 0x000ee80000300800 */
[----:B------:R-:W3:Y:S04]  /*1bc80*/  LDL.LU R26, [R1+0x58] ;  /* 0x00005800011a7983 */ /* 0x000ee80000300800 */
[----:B------:R-:W5:Y:S01]  /*1bc90*/  LDL.LU R29, [R1+0x1a94] ;  /* 0x001a9400011d7983 */ /* 0x000f620000300800 */
[----:B------:R-:W-:Y:S01]  /*1bca0*/  IMAD.MOV.U32 R18, RZ, RZ, R8 ;  /* 0x000000ffff127224 */ /* 0x000fe200078e0008 */
[----:B------:R-:W-:Y:S01]  /*1bcb0*/  MOV R17, R10 ;  /* 0x0000000a00117202 */ /* 0x000fe20000000f00 */
[----:B------:R-:W-:Y:S01]  /*1bcc0*/  IMAD.MOV.U32 R8, RZ, RZ, R0 ;  /* 0x000000ffff087224 */ /* 0x000fe200078e0000 */
[----:B0-----:R-:W-:Y:S01]  /*1bcd0*/  MOV R9, R28 ;  /* 0x0000001c00097202 */ /* 0x001fe20000000f00 */
[----:B------:R-:W-:Y:S01]  /*1bce0*/  IMAD.MOV.U32 R10, RZ, RZ, R19 ;  /* 0x000000ffff0a7224 */ /* 0x000fe200078e0013 */
[----:B------:R-:W3:Y:S01]  /*1bcf0*/  LDL.LU R0, [R1+0x1a90] ;  /* 0x001a900001007983 */ /* 0x000ee20000300800 */
[----:B-1----:R-:W-:-:S07]  /*1bd00*/  IMAD.MOV.U32 R11, RZ, RZ, R16 ;  /* 0x000000ffff0b7224 */ /* 0x002fce00078e0010 */
[----:B--2---:R-:W-:Y:S01]  /*1bd10*/  HMMA.16816.F32 R8, R8, R2, R4 ;  /* 0x000000020808723c */ /* 0x004fe20000001804 */
[----:B------:R-:W2:Y:S04]  /*1bd20*/  LDL.LU.64 R6, [R1+0x1a88] ;  /* 0x001a880001067983 */ /* 0x000ea80000300a00 */
[----:B------:R-:W2:-:S14]  /*1bd30*/  LDL.LU.64 R4, [R1+0x1a80] ;  /* 0x001a800001047983 */ /* 0x000e9c0000300a00 */
[----:B------:R-:W-:Y:S04]  /*1bd40*/  STL.64 [R1+0x190], R8 ;  /* 0x0001900801007387 */ /* 0x000fe80000100a00 */
[----:B------:R-:W-:Y:S04]  /*1bd50*/  STL.64 [R1+0x198], R10 ;  /* 0x0001980a01007387 */ /* 0x000fe80000100a00 */
[----:B-----5:R-:W0:Y:S04]  /*1bd60*/  LDSM.16.MT88.4 R8, [R29+UR7+0x10000] ;  /* 0x010000071d08783b */ /* 0x020e280008004200 */
[----:B0-----:R-:W-:Y:S01]  /*1bd70*/  STL [R1+0x234], R9 ;  /* 0x0002340901007387 */ /* 0x001fe20000100800 */
[----:B------:R-:W-:Y:S01]  /*1bd80*/  MOV R21, R8 ;  /* 0x0000000800157202 */ /* 0x000fe20000000f00 */
[----:B------:R-:W-:-:S02]  /*1bd90*/  IMAD.MOV.U32 R20, RZ, RZ, R10 ;  /* 0x000000ffff147224 */ /* 0x000fc400078e000a */
[----:B------:R-:W-:Y:S04]  /*1bda0*/  STL [R1+0x23c], R11 ;  /* 0x00023c0b01007387 */ /* 0x000fe80000100800 */
[----:B------:R-:W0:Y:S04]  /*1bdb0*/  LDSM.16.MT88.4 R8, [R29+UR7+0x12000] ;  /* 0x012000071d08783b */ /* 0x000e280008004200 */
[----:B0-----:R0:W-:Y:S01]  /*1bdc0*/  STL [R1+0x244], R9 ;  /* 0x0002440901007387 */ /* 0x0011e20000100800 */
[----:B------:R-:W-:Y:S01]  /*1bdd0*/  IMAD.MOV.U32 R19, RZ, RZ, R8 ;  /* 0x000000ffff137224 */ /* 0x000fe200078e0008 */
[----:B------:R-:W-:Y:S01]  /*1bde0*/  MOV R16, R10 ;  /* 0x0000000a00107202 */ /* 0x000fe20000000f00 */
[----:B--2---:R-:W-:Y:S01]  /*1bdf0*/  IMAD.MOV.U32 R8, RZ, RZ, R7 ;  /* 0x000000ffff087224 */ /* 0x004fe200078e0007 */
[----:B------:R1:W-:Y:S01]  /*1be00*/  STL [R1+0x24c], R11 ;  /* 0x00024c0b01007387 */ /* 0x0003e20000100800 */
[----:B------:R-:W-:Y:S01]  /*1be10*/  MOV R10, R5 ;  /* 0x00000005000a7202 */ /* 0x000fe20000000f00 */
[----:B0-----:R-:W-:-:S02]  /*1be20*/  IMAD.MOV.U32 R9, RZ, RZ, R6 ;  /* 0x000000ffff097224 */ /* 0x001fc400078e0006 */
[----:B-1----:R-:W-:Y:S02]  /*1be30*/  IMAD.MOV.U32 R11, RZ, RZ, R4 ;  /* 0x000000ffff0b7224 */ /* 0x002fe400078e0004 */
[----:B------:R-:W2:Y:S04]  /*1be40*/  LDL.LU R4, [R1+0x10] ;  /* 0x0000100001047983 */ /* 0x000ea80000300800 */
[----:B------:R-:W2:Y:S01]  /*1be50*/  LDL.LU R5, [R1+0x14] ;  /* 0x0000140001057983 */ /* 0x000ea20000300800 */
[----:B----4-:R-:W-:Y:S03]  /*1be60*/  HMMA.16816.F32 R8, R8, R2, R12 ;  /* 0x000000020808723c */ /* 0x010fe6000000180c */
[----:B------:R-:W2:Y:S04]  /*1be70*/  LDL.LU R6, [R1+0x18] ;  /* 0x0000180001067983 */ /* 0x000ea80000300800 */
[----:B------:R-:W2:Y:S04]  /*1be80*/  LDL.LU R7, [R1+0x1c] ;  /* 0x00001c0001077983 */ /* 0x000ea80000300800 */
[----:B------:R-:W4:Y:S04]  /*1be90*/  LDL.LU.64 R14, [R1+0x1a78] ;  /* 0x001a7800010e7983 */ /* 0x000f280000300a00 */
[----:B------:R-:W4:Y:S04]  /*1bea0*/  LDL.LU.64 R12, [R1+0x1a70] ;  /* 0x001a7000010c7983 */ /* 0x000f280000300a00 */
[----:B------:R0:W-:Y:S04]  /*1beb0*/  STL.64 [R1+0x170], R8 ;  /* 0x0001700801007387 */ /* 0x0001e80000100a00 */
[----:B------:R1:W-:Y:S01]  /*1bec0*/  STL.64 [R1+0x178], R10 ;  /* 0x0001780a01007387 */ /* 0x0003e20000100a00 */
[----:B0-----:R-:W-:Y:S01]  /*1bed0*/  IMAD.MOV.U32 R8, RZ, RZ, R23 ;  /* 0x000000ffff087224 */ /* 0x001fe200078e0017 */
[----:B------:R-:W-:Y:S01]  /*1bee0*/  MOV R9, R22 ;  /* 0x0000001600097202 */ /* 0x000fe20000000f00 */
[----:B-1----:R-:W-:-:S02]  /*1bef0*/  IMAD.MOV.U32 R10, RZ, RZ, R18 ;  /* 0x000000ffff0a7224 */ /* 0x002fc400078e0012 */
[----:B------:R-:W-:-:S07]  /*1bf00*/  IMAD.MOV.U32 R11, RZ, RZ, R17 ;  /* 0x000000ffff0b7224 */ /* 0x000fce00078e0011 */
[----:B----4-:R-:W-:Y:S01]  /*1bf10*/  HMMA.16816.F32 R8, R8, R2, R12 ;  /* 0x000000020808723c */ /* 0x010fe2000000180c */
[----:B------:R-:W4:Y:S04]  /*1bf20*/  LDL.LU.64 R14, [R1+0x1a68] ;  /* 0x001a6800010e7983 */ /* 0x000f280000300a00 */
[----:B------:R-:W5:-:S14]  /*1bf30*/  LDL.LU.64 R12, [R1+0x1a60] ;  /* 0x001a6000010c7983 */ /* 0x000f5c0000300a00 */
[----:B------:R-:W-:Y:S04]  /*1bf40*/  STL.64 [R1+0x140], R8 ;  /* 0x0001400801007387 */ /* 0x000fe80000100a00 */
[----:B------:R-:W-:Y:S04]  /*1bf50*/  STL.64 [R1+0x148], R10 ;  /* 0x0001480a01007387 */ /* 0x000fe80000100a00 */
[----:B------:R-:W0:Y:S02]  /*1bf60*/  LDSM.16.MT88.4 R8, [R29+UR7+0x10080] ;  /* 0x010080071d08783b */ /* 0x000e240008004200 */
[----:B0-----:R-:W-:-:S02]  /*1bf70*/  MOV R18, R8 ;  /* 0x0000000800127202 */ /* 0x001fc40000000f00 */
[----:B------:R0:W-:Y:S01]  /*1bf80*/  STL [R1+0x1d4], R9 ;  /* 0x0001d40901007387 */ /* 0x0001e20000100800 */
[----:B------:R-:W-:Y:S01]  /*1bf90*/  IMAD.MOV.U32 R8, RZ, RZ, R21 ;  /* 0x000000ffff087224 */ /* 0x000fe200078e0015 */
[----:B0-----:R-:W-:Y:S02]  /*1bfa0*/  MOV R9, R20 ;  /* 0x0000001400097202 */ /* 0x001fe40000000f00 */
[----:B------:R-:W0:Y:S01]  /*1bfb0*/  LDSM.16.MT88.4 R20, [R29+UR7+0x12080] ;  /* 0x012080071d14783b */ /* 0x000e220008004200 */
[----:B------:R-:W-:Y:S02]  /*1bfc0*/  IMAD.MOV.U32 R17, RZ, RZ, R10 ;  /* 0x000000ffff117224 */ /* 0x000fe400078e000a */
[----:B------:R-:W-:Y:S01]  /*1bfd0*/  IMAD.MOV.U32 R10, RZ, RZ, R19 ;  /* 0x000000ffff0a7224 */ /* 0x000fe200078e0013 */
[----:B------:R1:W-:Y:S02]  /*1bfe0*/  STL [R1+0x1dc], R11 ;  /* 0x0001dc0b01007387 */ /* 0x0003e40000100800 */
[----:B-1----:R-:W-:Y:S01]  /*1bff0*/  IMAD.MOV.U32 R11, RZ, RZ, R16 ;  /* 0x000000ffff0b7224 */ /* 0x002fe200078e0010 */
[----:B0-----:R-:W-:Y:S01]  /*1c000*/  MOV R16, R20 ;  /* 0x0000001400107202 */ /* 0x001fe20000000f00 */
[----:B------:R-:W-:Y:S01]  /*1c010*/  STL [R1+0x214], R21 ;  /* 0x0002141501007387 */ /* 0x000fe20000100800 */
[----:B------:R-:W-:-:S03]  /*1c020*/  IMAD.MOV.U32 R28, RZ, RZ, R22 ;  /* 0x000000ffff1c7224 */ /* 0x000fc600078e0016 */
[----:B------:R3:W-:Y:S02]  /*1c030*/  STL [R1+0x21c], R23 ;  /* 0x00021c1701007387 */ /* 0x0007e40000100800 */
[----:B---3--:R-:W-:Y:S01]  /*1c040*/  HMMA.16816.F32 R20, R8, R2, R24 ;  /* 0x000000020814723c */ /* 0x008fe20000001818 */
[----:B------:R-:W-:Y:S01]  /*1c050*/  IMAD.MOV.U32 R9, RZ, RZ, R18 ;  /* 0x000000ffff097224 */ /* 0x000fe200078e0012 */
[----:B------:R-:W-:Y:S01]  /*1c060*/  MOV R10, R17 ;  /* 0x00000011000a7202 */ /* 0x000fe20000000f00 */
[----:B------:R-:W-:Y:S02]  /*1c070*/  IMAD.MOV.U32 R11, RZ, RZ, R16 ;  /* 0x000000ffff0b7224 */ /* 0x000fe400078e0010 */
[----:B------:R-:W0:-:S14]  /*1c080*/  LDSM.16.MT88.4 R16, [R29+UR7+0x10100] ;  /* 0x010100071d10783b */ /* 0x000e1c0008004200 */
[----:B------:R-:W-:Y:S04]  /*1c090*/  STL.64 [R1], R20 ;  /* 0x0000001401007387 */ /* 0x000fe80000100a00 */
[----:B------:R-:W-:Y:S04]  /*1c0a0*/  STL.64 [R1+0x8], R22 ;  /* 0x0000081601007387 */ /* 0x000fe80000100a00 */
        /* <DEDUP_REMOVED lines=10> */
[----:B------:R-:W-:-:S02]  /*1c150*/  IMAD.MOV.U32 R8, RZ, RZ, R9 ;  /* 0x000000ffff087224 */ /* 0x000fc400078e0009 */
[----:B------:R-:W-:Y:S01]  /*1c160*/  IMAD.MOV.U32 R9, RZ, RZ, R10 ;  /* 0x000000ffff097224 */ /* 0x000fe200078e000a */
[----:B0-----:R-:W-:Y:S01]  /*1c170*/  STL [R1+0x1f4], R17 ;  /* 0x0001f41101007387 */ /* 0x001fe20000100800 */
[----:B------:R-:W-:Y:S01]  /*1c180*/  MOV R21, R16 ;  /* 0x0000001000157202 */ /* 0x000fe20000000f00 */
[----:B------:R-:W-:Y:S02]  /*1c190*/  IMAD.MOV.U32 R20, RZ, RZ, R18 ;  /* 0x000000ffff147224 */ /* 0x000fe400078e0012 */
[----:B------:R-:W-:Y:S04]  /*1c1a0*/  STL [R1+0x1fc], R19 ;  /* 0x0001fc1301007387 */ /* 0x000fe80000100800 */
[----:B------:R-:W0:Y:S01]  /*1c1b0*/  LDSM.16.MT88.4 R16, [R29+UR7+0x12180] ;  /* 0x012180071d10783b */ /* 0x000e220008004200 */
[----:B------:R-:W-:Y:S01]  /*1c1c0*/  MOV R10, R11 ;  /* 0x0000000b000a7202 */ /* 0x000fe20000000f00 */
[----:B------:R-:W-:-:S07]  /*1c1d0*/  IMAD.MOV.U32 R11, RZ, RZ, R28 ;  /* 0x000000ffff0b7224 */ /* 0x000fce00078e001c */
[----:B--2---:R-:W-:Y:S01]  /*1c1e0*/  HMMA.16816.F32 R8, R8, R2, R4 ;  /* 0x000000020808723c */ /* 0x004fe20000001804 */
[----:B0-----:R-:W-:Y:S01]  /*1c1f0*/  STL [R1+0x224], R17 ;  /* 0x0002241101007387 */ /* 0x001fe20000100800 */
[----:B------:R-:W-:Y:S01]  /*1c200*/  MOV R24, R18 ;  /* 0x0000001200187202 */ /* 0x000fe20000000f00 */
[----:B------:R-:W-:Y:S02]  /*1c210*/  IMAD.MOV.U32 R25, RZ, RZ, R16 ;  /* 0x000000ffff197224 */ /* 0x000fe400078e0010 */
[----:B------:R0:W-:Y:S04]  /*1c220*/  STL [R1+0x22c], R19 ;  /* 0x00022c1301007387 */ /* 0x0001e80000100800 */
[----:B0-----:R-:W2:Y:S04]  /*1c230*/  LDL.LU.64 R18, [R1+0x1a58] ;  /* 0x001a580001127983 */ /* 0x001ea80000300a00 */
[----:B------:R-:W2:Y:S04]  /*1c240*/  LDL.LU.64 R16, [R1+0x1a50] ;  /* 0x001a500001107983 */ /* 0x000ea80000300a00 */
[----:B------:R-:W-:Y:S04]  /*1c250*/  STL [R1+0x1980], R29 ;  /* 0x0019801d01007387 */ /* 0x000fe80000100800 */
[----:B------:R-:W3:Y:S04]  /*1c260*/  LDL.LU.64 R6, [R1+0x1a48] ;  /* 0x001a480001067983 */ /* 0x000ee80000300a00 */
[----:B------:R-:W3:Y:S04]  /*1c270*/  LDL.LU.64 R4, [R1+0x1a40] ;  /* 0x001a400001047983 */ /* 0x000ee80000300a00 */
[----:B------:R0:W-:Y:S04]  /*1c280*/  STL.64 [R1+0xe0], R8 ;  /* 0x0000e00801007387 */ /* 0x0001e80000100a00 */
[----:B------:R1:W-:Y:S01]  /*1c290*/  STL.64 [R1+0xe8], R10 ;  /* 0x0000e80a01007387 */ /* 0x0003e20000100a00 */
[----:B0-----:R-:W-:Y:S01]  /*1c2a0*/  IMAD.MOV.U32 R8, RZ, RZ, R27 ;  /* 0x000000ffff087224 */ /* 0x001fe200078e001b */
[----:B------:R-:W-:Y:S01]  /*1c2b0*/  MOV R9, R26 ;  /* 0x0000001a00097202 */ /* 0x000fe20000000f00 */
[----:B-1----:R-:W-:-:S02]  /*1c2c0*/  IMAD.MOV.U32 R10, RZ, RZ, R23 ;  /* 0x000000ffff0a7224 */ /* 0x002fc400078e0017 */
[----:B------:R-:W-:Y:S02]  /*1c2d0*/  IMAD.MOV.U32 R11, RZ, RZ, R22 ;  /* 0x000000ffff0b7224 */ /* 0x000fe400078e0016 */
[----:B------:R-:W-:-:S05]  /*1c2e0*/  IMAD.MOV.U32 R23, RZ, RZ, R0 ;  /* 0x000000ffff177224 */ /* 0x000fca00078e0000 */
[----:B---3--:R-:W-:Y:S01]  /*1c2f0*/  HMMA.16816.F32 R4, R8, R2, R4 ;  /* 0x000000020804723c */ /* 0x008fe20000001804 */
[----:B------:R-:W-:Y:S01]  /*1c300*/  IMAD.MOV.U32 R9, RZ, RZ, R20 ;  /* 0x000000ffff097224 */ /* 0x000fe200078e0014 */
[----:B------:R-:W-:-:S15]  /*1c310*/  MOV R8, R21 ;  /* 0x0000001500087202 */ /* 0x000fde0000000f00 */
[----:B------:R-:W-:Y:S02]  /*1c320*/  NOP ;  /* 0x0000000000007918 */ /* 0x000fe40000000000 */
[----:B------:R-:W-:Y:S04]  /*1c330*/  STL.64 [R1+0x19a0], R6 ;  /* 0x0019a00601007387 */ /* 0x000fe80000100a00 */
[----:B------:R4:W-:Y:S04]  /*1c340*/  STL.64 [R1+0x1998], R4 ;  /* 0x0019980401007387 */ /* 0x0009e80000100a00 */
[----:B------:R-:W3:Y:S04]  /*1c350*/  LDL.LU R20, [R1+0x70] ;  /* 0x0000700001147983 */ /* 0x000ee80000300800 */
[----:B------:R-:W3:Y:S04]  /*1c360*/  LDL.LU R21, [R1+0x74] ;  /* 0x0000740001157983 */ /* 0x000ee80000300800 */
[----:B------:R-:W3:Y:S04]  /*1c370*/  LDL.LU R22, [R1+0x78] ;  /* 0x0000780001167983 */ /* 0x000ee80000300800 */
[----:B------:R-:W3:Y:S01]  /*1c380*/  LDL.LU R0, [R1+0x1a38] ;  /* 0x001a380001007983 */ /* 0x000ee20000300800 */
[----:B----4-:R-:W-:Y:S01]  /*1c390*/  IMAD.MOV.U32 R4, RZ, RZ, R15 ;  /* 0x000000ffff047224 */ /* 0x010fe200078e000f */
[----:B------:R-:W-:Y:S01]  /*1c3a0*/  MOV R5, R14 ;  /* 0x0000000e00057202 */ /* 0x000fe20000000f00 */
[----:B-----5:R-:W-:-:S02]  /*1c3b0*/  IMAD.MOV.U32 R6, RZ, RZ, R13 ;  /* 0x000000ffff067224 */ /* 0x020fc400078e000d */
[----:B------:R-:W-:Y:S01]  /*1c3c0*/  IMAD.MOV.U32 R7, RZ, RZ, R12 ;  /* 0x000000ffff077224 */ /* 0x000fe200078e000c */
[----:B------:R-:W-:Y:S01]  /*1c3d0*/  MOV R10, R25 ;  /* 0x00000019000a7202 */ /* 0x000fe20000000f00 */
[----:B------:R-:W-:-:S07]  /*1c3e0*/  IMAD.MOV.U32 R11, RZ, RZ, R24 ;  /* 0x000000ffff0b7224 */ /* 0x000fce00078e0018 */
[----:B--2---:R-:W-:Y:S01]  /*1c3f0*/  HMMA.16816.F32 R16, R8, R2, R16 ;  /* 0x000000020810723c */ /* 0x004fe20000001810 */
[----:B------:R-:W-:-:S15]  /*1c400*/  STL [R1+0x1a24], R4 ;  /* 0x001a240401007387 */ /* 0x000fde0000100800 */
[----:B------:R-:W-:-:S03]  /*1c410*/  NOP ;  /* 0x0000000000007918 */ /* 0x000fc60000000000 */
[----:B------:R-:W-:Y:S04]  /*1c420*/  STL.64 [R1+0x19b0], R18 ;  /* 0x0019b01201007387 */ /* 0x000fe80000100a00 */
[----:B------:R-:W-:Y:S04]  /*1c430*/  STL.64 [R1+0x19a8], R16 ;  /* 0x0019a81001007387 */ /* 0x000fe80000100a00 */
[----:B---3--:R-:W0:Y:S04]  /*1c440*/  LDSM.16.MT88.4 R12, [R0+UR7+0x12000] ;  /* 0x01200007000c783b */ /* 0x008e280008004200 */
[----:B------:R-:W-:Y:S04]  /*1c450*/  LDSM.16.MT88.4 R24, [R0+UR7+0x10000] ;  /* 0x010000070018783b */ /* 0x000fe80008004200 */
[----:B0-----:R-:W-:Y:S01]  /*1c460*/  STL [R1+0xd4], R13 ;  /* 0x0000d40d01007387 */ /* 0x001fe20000100800 */
[----:B------:R-:W-:Y:S01]  /*1c470*/  MOV R10, R12 ;  /* 0x0000000c000a7202 */ /* 0x000fe20000000f00 */
[----:B------:R-:W-:-:S02]  /*1c480*/  IMAD.MOV.U32 R11, RZ, RZ, R14 ;  /* 0x000000ffff0b7224 */ /* 0x000fc400078e000e */
        /* <DEDUP_REMOVED lines=18> */
[----:B------:R-:W-:Y:S01]  /*1c5b0*/  MOV R16, R14 ;  /* 0x0000000e00107202 */ /* 0x000fe20000000f00 */
[----:B------:R-:W-:-:S02]  /*1c5c0*/  IMAD.MOV.U32 R17, RZ, RZ, R12 ;  /* 0x000000ffff117224 */ /* 0x000fc400078e000c */
[----:B------:R0:W-:Y:S04]  /*1c5d0*/  STL [R1+0x1ec], R15 ;  /* 0x0001ec0f01007387 */ /* 0x0001e80000100800 */
[----:B0-----:R-:W2:Y:S04]  /*1c5e0*/  LDL.LU.64 R14, [R1+0x1a30] ;  /* 0x001a3000010e7983 */ /* 0x001ea80000300a00 */
[----:B------:R-:W2:Y:S01]  /*1c5f0*/  LDL.LU.64 R12, [R1+0x1a28] ;  /* 0x001a2800010c7983 */ /* 0x000ea20000300a00 */
[----:B------:R-:W-:Y:S02]  /*1c600*/  IMAD.MOV.U32 R8, RZ, RZ, R24 ;  /* 0x000000ffff087224 */ /* 0x000fe400078e0018 */
[----:B------:R-:W-:Y:S01]  /*1c610*/  IMAD.MOV.U32 R24, RZ, RZ, R9 ;  /* 0x000000ffff187224 */ /* 0x000fe200078e0009 */
[----:B------:R-:W-:Y:S01]  /*1c620*/  MOV R9, R26 ;  /* 0x0000001a00097202 */ /* 0x000fe20000000f00 */
[----:B------:R-:W-:Y:S04]  /*1c630*/  STL [R1+0x1a04], R27 ;  /* 0x001a041b01007387 */ /* 0x000fe80000100800 */
[----:B------:R0:W-:Y:S02]  /*1c640*/  STL [R1+0x1a00], R25 ;  /* 0x001a001901007387 */ /* 0x0001e40000100800 */
[----:B--2---:R-:W-:Y:S01]  /*1c650*/  HMMA.16816.F32 R12, R8, R2, R12 ;  /* 0x00000002080c723c */ /* 0x004fe2000000180c */
[----:B------:R-:W-:Y:S01]  /*1c660*/  IMAD.MOV.U32 R8, RZ, RZ, R24 ;  /* 0x000000ffff087224 */ /* 0x000fe200078e0018 */
[----:B------:R-:W-:Y:S01]  /*1c670*/  MOV R10, R28 ;  /* 0x0000001c000a7202 */ /* 0x000fe20000000f00 */
[----:B------:R-:W-:-:S02]  /*1c680*/  IMAD.MOV.U32 R9, RZ, RZ, R4 ;  /* 0x000000ffff097224 */ /* 0x000fc400078e0004 */
[----:B------:R-:W-:-:S07]  /*1c690*/  IMAD.MOV.U32 R11, RZ, RZ, R29 ;  /* 0x000000ffff0b7224 */ /* 0x000fce00078e001d */
[----:B------:R-:W-:Y:S07]  /*1c6a0*/  HMMA.16816.F32 R8, R8, R2, R20 ;  /* 0x000000020808723c */ /* 0x000fee0000001814 */
[----:B------:R-:W-:Y:S04]  /*1c6b0*/  STL [R1+0x1994], R15 ;  /* 0x0019940f01007387 */ /* 0x000fe80000100800 */
[----:B------:R-:W2:Y:S04]  /*1c6c0*/  LDL.LU R4, [R1+0x1a24] ;  /* 0x001a240001047983 */ /* 0x000ea80000300800 */
[----:B------:R-:W3:Y:S04]  /*1c6d0*/  LDL.LU R28, [R1+0x1a20] ;  /* 0x001a2000011c7983 */ /* 0x000ee80000300800 */
[----:B------:R-:W-:Y:S04]  /*1c6e0*/  STL [R1+0x1990], R8 ;  /* 0x0019900801007387 */ /* 0x000fe80000100800 */
[----:B------:R-:W-:Y:S04]  /*1c6f0*/  STL [R1+0x198c], R9 ;  /* 0x00198c0901007387 */ /* 0x000fe80000100800 */
[----:B------:R-:W-:Y:S04]  /*1c700*/  STL [R1+0x1988], R10 ;  /* 0x0019880a01007387 */ /* 0x000fe80000100800 */
[----:B------:R2:W-:Y:S04]  /*1c710*/  STL [R1+0x1984], R11 ;  /* 0x0019840b01007387 */ /* 0x0005e80000100800 */
[----:B------:R-:W4:Y:S04]  /*1c720*/  LDL.LU R24, [R1+0x100] ;  /* 0x0001000001187983 */ /* 0x000f280000300800 */
[----:B0-----:R-:W4:Y:S04]  /*1c730*/  LDL.LU R25, [R1+0x104] ;  /* 0x0001040001197983 */ /* 0x001f280000300800 */
[----:B------:R-:W5:Y:S04]  /*1c740*/  LDL.LU R26, [R1+0x108] ;  /* 0x00010800011a7983 */ /* 0x000f680000300800 */
[----:B------:R-:W5:Y:S01]  /*1c750*/  LDL.LU R27, [R1+0x10c] ;  /* 0x00010c00011b7983 */ /* 0x000f620000300800 */
[----:B------:R-:W-:Y:S01]  /*1c760*/  IMAD.MOV.U32 R20, RZ, RZ, R19 ;  /* 0x000000ffff147224 */ /* 0x000fe200078e0013 */
[----:B------:R-:W-:Y:S01]  /*1c770*/  MOV R21, R18 ;  /* 0x0000001200157202 */ /* 0x000fe20000000f00 */
[----:B------:R-:W-:-:S02]  /*1c780*/  IMAD.MOV.U32 R22, RZ, RZ, R17 ;  /* 0x000000ffff167224 */ /* 0x000fc400078e0011 */
[----:B------:R-:W-:Y:S02]  /*1c790*/  IMAD.MOV.U32 R23, RZ, RZ, R16 ;  /* 0x000000ffff177224 */ /* 0x000fe400078e0010 */
[----:B------:R-:W0:Y:S05]  /*1c7a0*/  LDSM.16.MT88.4 R16, [R0+UR7+0x10180] ;  /* 0x010180070010783b */ /* 0x000e2a0008004200 */
[----:B--2---:R-:W-:Y:S01]  /*1c7b0*/  HMMA.16816.F32 R8, R20, R2, R4 ;  /* 0x000000021408723c */ /* 0x004fe20000001804 */
[----:B-----5:R-:W-:Y:S04]  /*1c7c0*/  STL.64 [R1+0x1a10], R26 ;  /* 0x001a101a01007387 */ /* 0x020fe80000100a00 */
[----:B----4-:R-:W-:Y:S04]  /*1c7d0*/  STL.64 [R1+0x1a08], R24 ;  /* 0x001a081801007387 */ /* 0x010fe80000100a00 */
[----:B------:R-:W2:Y:S01]  /*1c7e0*/  LDL.LU R4, [R1+0x90] ;  /* 0x0000900001047983 */ /* 0x000ea20000300800 */
[----:B---3--:R-:W-:-:S09]  /*1c7f0*/  MOV R5, R28 ;  /* 0x0000001c00057202 */ /* 0x008fd20000000f00 */
[----:B------:R1:W-:Y:S04]  /*1c800*/  STL.64 [R1+0x30], R8 ;  /* 0x0000300801007387 */ /* 0x0003e80000100a00 */
[----:B------:R3:W-:Y:S04]  /*1c810*/  STL.64 [R1+0x38], R10 ;  /* 0x0000380a01007387 */ /* 0x0007e80000100a00 */
[----:B--2---:R-:W-:Y:S04]  /*1c820*/  STL [R1+0x19f8], R4 ;  /* 0x0019f80401007387 */ /* 0x004fe80000100800 */
[----:B------:R-:W2:Y:S04]  /*1c830*/  LDL.LU R28, [R1+0x1a1c] ;  /* 0x001a1c00011c7983 */ /* 0x000ea80000300800 */
[----:B------:R-:W-:Y:S04]  /*1c840*/  STL [R1+0x19fc], R5 ;  /* 0x0019fc0501007387 */ /* 0x000fe80000100800 */
[----:B------:R-:W4:Y:S04]  /*1c850*/  LDL.LU R6, [R1+0x98] ;  /* 0x0000980001067983 */ /* 0x000f280000300800 */
[----:B------:R-:W4:Y:S04]  /*1c860*/  LDL.LU R7, [R1+0x9c] ;  /* 0x00009c0001077983 */ /* 0x000f280000300800 */
[----:B-1----:R-:W5:Y:S04]  /*1c870*/  LDL.LU R8, [R1+0xf0] ;  /* 0x0000f00001087983 */ /* 0x002f680000300800 */
[----:B------:R-:W5:Y:S04]  /*1c880*/  LDL.LU R9, [R1+0xf4] ;  /* 0x0000f40001097983 */ /* 0x000f680000300800 */
[----:B---3--:R-:W5:Y:S01]  /*1c890*/  LDL.LU R10, [R1+0xf8] ;  /* 0x0000f800010a7983 */ /* 0x008f620000300800 */
[----:B0-----:R-:W-:Y:S01]  /*1c8a0*/  IMAD.MOV.U32 R20, RZ, RZ, R16 ;  /* 0x000000ffff147224 */ /* 0x001fe200078e0010 */
[----:B------:R-:W-:Y:S01]  /*1c8b0*/  MOV R21, R18 ;  /* 0x0000001200157202 */ /* 0x000fe20000000f00 */
[----:B--2---:R-:W-:-:S02]  /*1c8c0*/  IMAD.MOV.U32 R11, RZ, RZ, R28 ;  /* 0x000000ffff0b7224 */ /* 0x004fc400078e001c */
[----:B------:R-:W2:Y:S04]  /*1c8d0*/  LDL.LU R28, [R1+0x1a18] ;  /* 0x001a1800011c7983 */ /* 0x000ea80000300800 */
[----:B------:R-:W-:Y:S04]  /*1c8e0*/  STL [R1+0x44], R17 ;  /* 0x0000441101007387 */ /* 0x000fe80000100800 */
[----:B------:R-:W-:Y:S04]  /*1c8f0*/  STL [R1+0x4c], R19 ;  /* 0x00004c1301007387 */ /* 0x000fe80000100800 */
[----:B------:R-:W0:Y:S04]  /*1c900*/  LDSM.16.MT88.4 R16, [R0+UR7+0x12180] ;  /* 0x012180070010783b */ /* 0x000e280008004200 */
[----:B0-----:R-:W-:Y:S01]  /*1c910*/  STL [R1+0x84], R17 ;  /* 0x0000841101007387 */ /* 0x001fe20000100800 */
[----:B------:R-:W-:-:S02]  /*1c920*/  IMAD.MOV.U32 R22, RZ, RZ, R16 ;  /* 0x000000ffff167224 */ /* 0x000fc400078e0010 */
[----:B------:R-:W-:Y:S01]  /*1c930*/  IMAD.MOV.U32 R15, RZ, RZ, R18 ;  /* 0x000000ffff0f7224 */ /* 0x000fe200078e0012 */
[----:B------:R-:W-:Y:S04]  /*1c940*/  STL [R1+0x8c], R19 ;  /* 0x00008c1301007387 */ /* 0x000fe80000100800 */
[----:B------:R-:W-:Y:S04]  /*1c950*/  STL [R1+0x197c], R0 ;  /* 0x00197c0001007387 */ /* 0x000fe80000100800 */
[----:B--2---:R-:W0:Y:S04]  /*1c960*/  LDSM.16.MT88.4 R16, [R28+UR7+0x10000] ;  /* 0x010000071c10783b */ /* 0x004e280008004200 */
[----:B------:R-:W-:Y:S04]  /*1c970*/  LDSM.16.MT88.4 R24, [R28+UR7+0x10080] ;  /* 0x010080071c18783b */ /* 0x000fe80008004200 */
[----:B0-----:R-:W-:Y:S01]  /*1c980*/  STL [R1+0x74], R17 ;  /* 0x0000741101007387 */ /* 0x001fe20000100800 */
[----:B------:R-:W-:Y:S01]  /*1c990*/  MOV R5, R16 ;  /* 0x0000001000057202 */ /* 0x000fe20000000f00 */
[----:B------:R-:W-:-:S02]  /*1c9a0*/  IMAD.MOV.U32 R4, RZ, RZ, R18 ;  /* 0x000000ffff047224 */ /* 0x000fc400078e0012 */
[----:B------:R-:W-:Y:S04]  /*1c9b0*/  STL [R1+0x7c], R19 ;  /* 0x00007c1301007387 */ /* 0x000fe80000100800 */
[----:B------:R-:W0:Y:S04]  /*1c9c0*/  LDSM.16.MT88.4 R16, [R28+UR7+0x12000] ;  /* 0x012000071c10783b */ /* 0x000e280008004200 */
[----:B0-----:R0:W-:Y:S04]  /*1c9d0*/  STL [R1+0xc4], R17 ;  /* 0x0000c41101007387 */ /* 0x0011e80000100800 */
[----:B------:R1:W-:Y:S04]  /*1c9e0*/  STL [R1+0xcc], R19 ;  /* 0x0000cc1301007387 */ /* 0x0003e80000100800 */
[----:B------:R-:W-:Y:S01]  /*1c9f0*/  STL [R1+0x124], R25 ;  /* 0x0001241901007387 */ /* 0x000fe20000100800 */
[----:B0-----:R-:W-:-:S03]  /*1ca00*/  IMAD.MOV.U32 R17, RZ, RZ, R26 ;  /* 0x000000ffff117224 */ /* 0x001fc600078e001a */
[----:B------:R-:W-:Y:S01]  /*1ca10*/  STL [R1+0x12c], R27 ;  /* 0x00012c1b01007387 */ /* 0x000fe20000100800 */
[----:B-1----:R-:W-:Y:S01]  /*1ca20*/  MOV R19, R18 ;  /* 0x0000001200137202 */ /* 0x002fe20000000f00 */
[----:B------:R-:W-:Y:S02]  /*1ca30*/  IMAD.MOV.U32 R18, RZ, RZ, R24 ;  /* 0x000000ffff127224 */ /* 0x000fe400078e0018 */
[----:B------:R-:W0:Y:S01]  /*1ca40*/  LDSM.16.MT88.4 R24, [R28+UR7+0x12080] ;  /* 0x012080071c18783b */ /* 0x000e220008004200 */
[----:B------:R-:W-:-:S03]  /*1ca50*/  IMAD.MOV.U32 R29, RZ, RZ, R16 ;  /* 0x000000ffff1d7224 */ /* 0x000fc600078e0010 */
[----:B0-----:R-:W-:Y:S01]  /*1ca60*/  STL [R1+0x154], R25 ;  /* 0x0001541901007387 */ /* 0x001fe20000100800 */
[----:B------:R-:W-:Y:S01]  /*1ca70*/  IMAD.MOV.U32 R0, RZ, RZ, R26 ;  /* 0x000000ffff007224 */ /* 0x000fe200078e001a */
[----:B------:R-:W-:Y:S02]  /*1ca80*/  MOV R16, R24 ;  /* 0x0000001800107202 */ /* 0x000fe40000000f00 */
[----:B------:R0:W-:Y:S04]  /*1ca90*/  STL [R1+0x15c], R27 ;  /* 0x00015c1b01007387 */ /* 0x0001e80000100800 */
[----:B0-----:R-:W2:Y:S04]  /*1caa0*/  LDL.LU.64 R26, [R1+0x1a10] ;  /* 0x001a1000011a7983 */ /* 0x001ea80000300a00 */
[----:B------:R-:W2:Y:S01]  /*1cab0*/  LDL.LU.64 R24, [R1+0x1a08] ;  /* 0x001a080001187983 */ /* 0x000ea20000300a00 */
[----:B------:R-:W-:-:S07]  /*1cac0*/  IMAD.MOV.U32 R23, RZ, RZ, R15 ;  /* 0x000000ffff177224 */ /* 0x000fce00078e000f */
[----:B--2---:R-:W-:Y:S01]  /*1cad0*/  HMMA.16816.F32 R20, R20, R2, R24 ;  /* 0x000000021414723c */ /* 0x004fe20000001818 */
[----:B------:R-:W2:Y:S04]  /*1cae0*/  LDL.LU R27, [R1+0x1a04] ;  /* 0x001a0400011b7983 */ /* 0x000ea80000300800 */
[----:B------:R-:W3:-:S14]  /*1caf0*/  LDL.LU R25, [R1+0x1a00] ;  /* 0x001a000001197983 */ /* 0x000edc0000300800 */
[----:B------:R-:W-:Y:S01]  /*1cb00*/  IMAD.MOV.U32 R26, RZ, RZ, R22 ;  /* 0x000000ffff1a7224 */ /* 0x000fe200078e0016 */
[----:B------:R-:W-:Y:S01]  /*1cb10*/  MOV R15, R20 ;  /* 0x00000014000f7202 */ /* 0x000fe20000000f00 */
[----:B------:R-:W-:Y:S01]  /*1cb20*/  IMAD.MOV.U32 R24, RZ, RZ, R23 ;  /* 0x000000ffff187224 */ /* 0x000fe200078e0017 */
[----:B------:R0:W-:Y:S01]  /*1cb30*/  STL [R1+0x24], R21 ;  /* 0x0000241501007387 */ /* 0x0001e20000100800 */
[----:B------:R-:W-:Y:S01]  /*1cb40*/  MOV R20, R5 ;  /* 0x0000000500147202 */ /* 0x000fe20000000f00 */
[----:B0-----:R-:W-:Y:S02]  /*1cb50*/  IMAD.MOV.U32 R21, RZ, RZ, R4 ;  /* 0x000000ffff157224 */ /* 0x001fe400078e0004 */
[----:B--2---:R-:W-:Y:S04]  /*1cb60*/  STL.64 [R1+0x19d0], R26 ;  /* 0x0019d01a01007387 */ /* 0x004fe80000100a00 */
[----:B---3--:R0:W-:Y:S04]  /*1cb70*/  STL.64 [R1+0x19c8], R24 ;  /* 0x0019c81801007387 */ /* 0x0081e80000100a00 */
[----:B------:R-:W-:Y:S04]  /*1cb80*/  STL.64 [R1+0x19c0], R14 ;  /* 0x0019c00e01007387 */ /* 0x000fe80000100a00 */
[----:B------:R5:W-:Y:S04]  /*1cb90*/  STL.64 [R1+0x19b8], R12 ;  /* 0x0019b80c01007387 */ /* 0x000be80000100a00 */
[----:B------:R-:W4:Y:S04]  /*1cba0*/  LDL.LU R5, [R1+0x19fc] ;  /* 0x0019fc0001057983 */ /* 0x000f280000300800 */
[----:B------:R-:W4:Y:S04]  /*1cbb0*/  LDL.LU R4, [R1+0x19f8] ;  /* 0x0019f80001047983 */ /* 0x000f280000300800 */
[----:B0-----:R-:W2:Y:S04]  /*1cbc0*/  LDL.LU R24, [R1+0xa0] ;  /* 0x0000a00001187983 */ /* 0x001ea80000300800 */
[----:B------:R-:W2:Y:S04]  /*1cbd0*/  LDL.LU R25, [R1+0xa4] ;  /* 0x0000a40001197983 */ /* 0x000ea80000300800 */
[----:B------:R-:W2:Y:S04]  /*1cbe0*/  LDL.LU R26, [R1+0xa8] ;  /* 0x0000a800011a7983 */ /* 0x000ea80000300800 */
[----:B------:R-:W2:Y:S01]  /*1cbf0*/  LDL.LU R27, [R1+0xac] ;  /* 0x0000ac00011b7983 */ /* 0x000ea20000300800 */
[----:B------:R-:W-:Y:S01]  /*1cc00*/  IMAD.MOV.U32 R22, RZ, RZ, R29 ;  /* 0x000000ffff167224 */ /* 0x000fe200078e001d */
[----:B------:R-:W-:-:S07]  /*1cc10*/  MOV R23, R19 ;  /* 0x0000001300177202 */ /* 0x000fce0000000f00 */
[----:B-----5:R-:W-:Y:S01]  /*1cc20*/  HMMA.16816.F32 R12, R20, R2, R8 ;  /* 0x00000002140c723c */ /* 0x020fe20000001808 */
[----:B------:R-:W-:Y:S01]  /*1cc30*/  IMAD.MOV.U32 R20, RZ, RZ, R18 ;  /* 0x000000ffff147224 */ /* 0x000fe200078e0012 */
[----:B------:R-:W-:Y:S01]  /*1cc40*/  MOV R21, R17 ;  /* 0x0000001100157202 */ /* 0x000fe20000000f00 */
[----:B------:R-:W-:Y:S02]  /*1cc50*/  IMAD.MOV.U32 R22, RZ, RZ, R16 ;  /* 0x000000ffff167224 */ /* 0x000fe400078e0010 */
[----:B------:R-:W-:-:S14]  /*1cc60*/  IMAD.MOV.U32 R23, RZ, RZ, R0 ;  /* 0x000000ffff177224 */ /* 0x000fdc00078e0000 */
[----:B------:R-:W-:Y:S01]  /*1cc70*/  MOV R10, R14 ;  /* 0x0000000e000a7202 */ /* 0x000fe20000000f00 */
[----:B------:R-:W-:Y:S02]  /*1cc80*/  IMAD.MOV.U32 R11, RZ, RZ, R15 ;  /* 0x000000ffff0b7224 */ /* 0x000fe400078e000f */
[----:B------:R-:W-:Y:S02]  /*1cc90*/  IMAD.MOV.U32 R8, RZ, RZ, R12 ;  /* 0x000000ffff087224 */ /* 0x000fe400078e000c */
[----:B------:R-:W-:Y:S01]  /*1cca0*/  IMAD.MOV.U32 R9, RZ, RZ, R13 ;  /* 0x000000ffff097224 */ /* 0x000fe200078e000d */
[----:B------:R-:W-:Y:S04]  /*1ccb0*/  STL.64 [R1+0x19e0], R10 ;  /* 0x0019e00a01007387 */ /* 0x000fe80000100a00 */
[----:B------:R-:W-:Y:S04]  /*1ccc0*/  STL.64 [R1+0x19d8], R8 ;  /* 0x0019d80801007387 */ /* 0x000fe80000100a00 */
[----:B------:R-:W3:Y:S04]  /*1ccd0*/  LDL.LU R16, [R1+0x180] ;  /* 0x0001800001107983 */ /* 0x000ee80000300800 */
[----:B------:R-:W-:Y:S01]  /*1cce0*/  LDSM.16.MT88.4 R12, [R28+UR7+0x12100] ;  /* 0x012100071c0c783b */ /* 0x000fe20008004200 */
[----:B----4-:R-:W-:-:S15]  /*1ccf0*/  HMMA.16816.F32 R4, R20, R2, R4 ;  /* 0x000000021404723c */ /* 0x010fde0000001804 */
[----:B------:R-:W-:-:S04]  /*1cd00*/  NOP ;  /* 0x0000000000007918 */ /* 0x000fc80000000000 */
[----:B------:R-:W-:Y:S04]  /*1cd10*/  STL.64 [R1+0x60], R4 ;  /* 0x0000600401007387 */ /* 0x000fe80000100a00 */
[----:B------:R-:W-:Y:S04]  /*1cd20*/  STL.64 [R1+0x68], R6 ;  /* 0x0000680601007387 */ /* 0x000fe80000100a00 */
[----:B------:R-:W0:Y:S04]  /*1cd30*/  LDSM.16.MT88.4 R4, [R28+UR7+0x10100] ;  /* 0x010100071c04783b */ /* 0x000e280008004200 */
[----:B------:R-:W3:Y:S04]  /*1cd40*/  LDL.LU R17, [R1+0x184] ;  /* 0x0001840001117983 */ /* 0x000ee80000300800 */
[----:B------:R-:W3:Y:S04]  /*1cd50*/  LDL.LU R18, [R1+0x188] ;  /* 0x0001880001127983 */ /* 0x000ee80000300800 */
[----:B------:R-:W3:Y:S04]  /*1cd60*/  LDL.LU R19, [R1+0x18c] ;  /* 0x00018c0001137983 */ /* 0x000ee80000300800 */
[----:B0-----:R-:W-:Y:S01]  /*1cd70*/  STL [R1+0xb4], R5 ;  /* 0x0000b40501007387 */ /* 0x001fe20000100800 */
[----:B------:R-:W-:Y:S01]  /*1cd80*/  IMAD.MOV.U32 R9, RZ, RZ, R6 ;  /* 0x000000ffff097224 */ /* 0x000fe200078e0006 */
[----:B------:R-:W-:-:S02]  /*1cd90*/  MOV R6, R14 ;  /* 0x0000000e00067202 */ /* 0x000fc40000000f00 */
[----:B------:R0:W-:Y:S04]  /*1cda0*/  STL [R1+0xbc], R7 ;  /* 0x0000bc0701007387 */ /* 0x0001e80000100800 */
[----:B------:R-:W-:Y:S04]  /*1cdb0*/  STL [R1+0x104], R13 ;  /* 0x0001040d01007387 */ /* 0x000fe80000100800 */
[----:B------:R-:W-:Y:S01]  /*1cdc0*/  STL [R1+0x10c], R15 ;  /* 0x00010c0f01007387 */ /* 0x000fe20000100800 */
[----:B0-----:R-:W-:-:S03]  /*1cdd0*/  IMAD.MOV.U32 R7, RZ, RZ, R12 ;  /* 0x000000ffff077224 */ /* 0x001fc600078e000c */
[----:B------:R-:W0:Y:S01]  /*1cde0*/  LDSM.16.MT88.4 R12, [R28+UR7+0x10180] ;  /* 0x010180071c0c783b */ /* 0x000e220008004200 */
[----:B------:R-:W-:Y:S01]  /*1cdf0*/  MOV R10, R4 ;  /* 0x00000004000a7202 */ /* 0x000fe20000000f00 */
[----:B------:R-:W-:Y:S01]  /*1ce00*/  IMAD.MOV.U32 R22, RZ, RZ, R7 ;  /* 0x000000ffff167224 */ /* 0x000fe200078e0007 */
[----:B------:R-:W-:Y:S01]  /*1ce10*/  MOV R21, R9 ;  /* 0x0000000900157202 */ /* 0x000fe20000000f00 */
        /* <DEDUP_REMOVED lines=10> */
[----:B------:R2:W-:Y:S02]  /*1cec0*/  STL [R1+0x11c], R15 ;  /* 0x00011c0f01007387 */ /* 0x0005e40000100800 */
[----:B--2---:R-:W-:Y:S02]  /*1ced0*/  HMMA.16816.F32 R12, R20, R2, R24 ;  /* 0x00000002140c723c */ /* 0x004fe40000001818 */
[----:B------:R-:W-:Y:S01]  /*1cee0*/  STL [R1+0x1978], R28 ;  /* 0x0019781c01007387 */ /* 0x000fe20000100800 */
[----:B------:R-:W-:-:S03]  /*1cef0*/  IMAD.MOV.U32 R20, RZ, RZ, R8 ;  /* 0x000000ffff147224 */ /* 0x000fc600078e0008 */
[----:B------:R-:W2:Y:S04]  /*1cf00*/  LDL.LU R6, [R1+0x2e0] ;  /* 0x0002e00001067983 */ /* 0x000ea80000300800 */
[----:B------:R-:W4:Y:S09]  /*1cf10*/  LDL.LU R7, [R1+0x2e4] ;  /* 0x0002e40001077983 */ /* 0x000f320000300800 */
[----:B------:R-:W-:Y:S04]  /*1cf20*/  STL.64 [R1+0xa0], R12 ;  /* 0x0000a00c01007387 */ /* 0x000fe80000100a00 */
[----:B------:R-:W-:Y:S04]  /*1cf30*/  STL [R1+0xa8], R14 ;  /* 0x0000a80e01007387 */ /* 0x000fe80000100800 */
[----:B------:R-:W5:Y:S04]  /*1cf40*/  LDL.LU R8, [R1+0x190] ;  /* 0x0001900001087983 */ /* 0x000f680000300800 */
[----:B------:R-:W5:Y:S04]  /*1cf50*/  LDL.LU R9, [R1+0x194] ;  /* 0x0001940001097983 */ /* 0x000f680000300800 */
[----:B------:R-:W5:Y:S04]  /*1cf60*/  LDL.LU R10, [R1+0x198] ;  /* 0x00019800010a7983 */ /* 0x000f680000300800 */
[----:B------:R-:W5:Y:S01]  /*1cf70*/  LDL.LU R11, [R1+0x19c] ;  /* 0x00019c00010b7983 */ /* 0x000f620000300800 */
[----:B------:R-:W-:Y:S01]  /*1cf80*/  IMAD.MOV.U32 R21, RZ, RZ, R5 ;  /* 0x000000ffff157224 */ /* 0x000fe200078e0005 */
[----:B------:R-:W-:Y:S01]  /*1cf90*/  MOV R22, R4 ;  /* 0x0000000400167202 */ /* 0x000fe20000000f00 */
[----:B------:R-:W-:Y:S01]  /*1cfa0*/  IMAD.MOV.U32 R23, RZ, RZ, R0 ;  /* 0x000000ffff177224 */ /* 0x000fe200078e0000 */
[----:B------:R-:W-:-:S06]  /*1cfb0*/  MOV R29, R15 ;  /* 0x0000000f001d7202 */ /* 0x000fcc0000000f00 */
[----:B---3--:R-:W-:-:S15]  /*1cfc0*/  HMMA.16816.F32 R16, R20, R2, R16 ;  /* 0x000000021410723c */ /* 0x008fde0000001810 */
[----:B------:R-:W-:-:S04]  /*1cfd0*/  NOP ;  /* 0x0000000000007918 */ /* 0x000fc80000000000 */
[----:B------:R-:W-:Y:S01]  /*1cfe0*/  IMAD.MOV.U32 R0, RZ, RZ, R19 ;  /* 0x000000ffff007224 */ /* 0x000fe200078e0013 */
[----:B--2---:R-:W-:Y:S02]  /*1cff0*/  F2FP.F16.E4M3.UNPACK_B R2, R6.H1 ;  /* 0x00000006ff02723e */ /* 0x004fe400030006ff */
[----:B----4-:R-:W-:Y:S01]  /*1d000*/  F2FP.F16.E4M3.UNPACK_B R3, R7.H1 ;  /* 0x00000007ff03723e */ /* 0x010fe200030006ff */
[----:B-----5:R-:W-:Y:S04]  /*1d010*/  STL.64 [R1+0x19f0], R10 ;  /* 0x0019f00a01007387 */ /* 0x020fe80000100a00 */
[----:B------:R0:W-:Y:S04]  /*1d020*/  STL.64 [R1+0x19e8], R8 ;  /* 0x0019e80801007387 */ /* 0x0001e80000100a00 */
[----:B0-----:R-:W2:Y:S04]  /*1d030*/  LDL.LU R8, [R1+0x1a0] ;  /* 0x0001a00001087983 */ /* 0x001ea80000300800 */
[----:B------:R-:W2:Y:S04]  /*1d040*/  LDL.LU R9, [R1+0x1a4] ;  /* 0x0001a40001097983 */ /* 0x000ea80000300800 */
[----:B------:R-:W2:Y:S04]  /*1d050*/  LDL.LU R10, [R1+0x1a8] ;  /* 0x0001a800010a7983 */ /* 0x000ea80000300800 */
[----:B------:R-:W2:Y:S04]  /*1d060*/  LDL.LU R11, [R1+0x1ac] ;  /* 0x0001ac00010b7983 */ /* 0x000ea80000300800 */
[----:B------:R-:W3:Y:S04]  /*1d070*/  LDL.LU R24, [R1+0x170] ;  /* 0x0001700001187983 */ /* 0x000ee80000300800 */
[----:B------:R-:W3:Y:S04]  /*1d080*/  LDL.LU R25, [R1+0x174] ;  /* 0x0001740001197983 */ /* 0x000ee80000300800 */
[----:B------:R-:W3:Y:S04]  /*1d090*/  LDL.LU R26, [R1+0x178] ;  /* 0x00017800011a7983 */ /* 0x000ee80000300800 */
[----:B------:R-:W3:Y:S04]  /*1d0a0*/  LDL.LU R27, [R1+0x17c] ;  /* 0x00017c00011b7983 */ /* 0x000ee80000300800 */
[----:B------:R-:W4:Y:S04]  /*1d0b0*/  LDL.LU R12, [R1+0x140] ;  /* 0x00014000010c7983 */ /* 0x000f280000300800 */
[----:B------:R-:W4:Y:S04]  /*1d0c0*/  LDL.LU R13, [R1+0x144] ;  /* 0x00014400010d7983 */ /* 0x000f280000300800 */
[----:B------:R-:W4:Y:S04]  /*1d0d0*/  LDL.LU R14, [R1+0x148] ;  /* 0x00014800010e7983 */ /* 0x000f280000300800 */
[----:B------:R-:W4:Y:S04]  /*1d0e0*/  LDL.LU R15, [R1+0x14c] ;  /* 0x00014c00010f7983 */ /* 0x000f280000300800 */
[----:B------:R0:W-:Y:S04]  /*1d0f0*/  STL.64 [R1+0x50], R16 ;  /* 0x0000501001007387 */ /* 0x0001e80000100a00 */
[----:B------:R1:W-:Y:S04]  /*1d100*/  STL [R1+0x58], R18 ;  /* 0x0000581201007387 */ /* 0x0003e80000100800 */
[----:B0-----:R-:W5:Y:S04]  /*1d110*/  LDL.LU R16, [R1] ;  /* 0x0000000001107983 */ /* 0x001f680000300800 */
[----:B------:R-:W5:Y:S04]  /*1d120*/  LDL.LU R17, [R1+0x4] ;  /* 0x0000040001117983 */ /* 0x000f680000300800 */
[----:B-1----:R-:W5:Y:S04]  /*1d130*/  LDL.LU R18, [R1+0x8] ;  /* 0x0000080001127983 */ /* 0x002f680000300800 */
[----:B------:R-:W5:Y:S04]  /*1d140*/  LDL.LU R19, [R1+0xc] ;  /* 0x00000c0001137983 */ /* 0x000f680000300800 */
[----:B------:R-:W2:Y:S04]  /*1d150*/  LDL.LU R4, [R1+0xe0] ;  /* 0x0000e00001047983 */ /* 0x000ea80000300800 */
[----:B------:R-:W2:Y:S04]  /*1d160*/  LDL.LU R5, [R1+0xe4] ;  /* 0x0000e40001057983 */ /* 0x000ea80000300800 */
[----:B------:R-:W2:Y:S04]  /*1d170*/  LDL.LU R6, [R1+0xe8] ;  /* 0x0000e80001067983 */ /* 0x000ea80000300800 */
[----:B------:R-:W2:Y:S04]  /*1d180*/  LDL.LU R7, [R1+0xec] ;  /* 0x0000ec0001077983 */ /* 0x000ea80000300800 */
[----:B------:R-:W2:Y:S04]  /*1d190*/  LDL.LU R20, [R1+0x2b4] ;  /* 0x0002b40001147983 */ /* 0x000ea80000300800 */
[----:B------:R-:W2:Y:S04]  /*1d1a0*/  LDL.LU R21, [R1+0x2bc] ;  /* 0x0002bc0001157983 */ /* 0x000ea80000300800 */
[----:B------:R-:W2:Y:S04]  /*1d1b0*/  LDL.LU R22, [R1+0x2c4] ;  /* 0x0002c40001167983 */ /* 0x000ea80000300800 */
        /* <DEDUP_REMOVED lines=15> */
[----:B0-----:R-:W3:Y:S04]  /*1d2b0*/  LDL.LU R20, [R1+0x274] ;  /* 0x0002740001147983 */ /* 0x001ee80000300800 */
[----:B------:R-:W3:Y:S04]  /*1d2c0*/  LDL.LU R21, [R1+0x27c] ;  /* 0x00027c0001157983 */ /* 0x000ee80000300800 */
[----:B-1----:R-:W3:Y:S04]  /*1d2d0*/  LDL.LU R22, [R1+0x284] ;  /* 0x0002840001167983 */ /* 0x002ee80000300800 */
[----:B------:R-:W3:Y:S02]  /*1d2e0*/  LDL.LU R23, [R1+0x28c] ;  /* 0x00028c0001177983 */ /* 0x000ee40000300800 */
[----:B---3--:R-:W-:Y:S02]  /*1d2f0*/  HMMA.16816.F32 R20, R20, R2, R24 ;  /* 0x000000021414723c */ /* 0x008fe40000001818 */
[----:B------:R-:W3:Y:S04]  /*1d300*/  LDL.LU.64 R26, [R1+0x19d0] ;  /* 0x0019d000011a7983 */ /* 0x000ee80000300a00 */
[----:B------:R-:W2:-:S13]  /*1d310*/  LDL.LU.64 R24, [R1+0x19c8] ;  /* 0x0019c80001187983 */ /* 0x000e9a0000300a00 */
[----:B------:R0:W-:Y:S04]  /*1d320*/  STL.64 [R1+0x2c0], R20 ;  /* 0x0002c01401007387 */ /* 0x0001e80000100a00 */
[----:B------:R1:W-:Y:S04]  /*1d330*/  STL.64 [R1+0x2c8], R22 ;  /* 0x0002c81601007387 */ /* 0x0003e80000100a00 */
[----:B0-----:R-:W4:Y:S04]  /*1d340*/  LDL.LU R20, [R1+0x254] ;  /* 0x0002540001147983 */ /* 0x001f280000300800 */
[----:B------:R-:W4:Y:S04]  /*1d350*/  LDL.LU R21, [R1+0x25c] ;  /* 0x00025c0001157983 */ /* 0x000f280000300800 */
[----:B-1----:R-:W4:Y:S04]  /*1d360*/  LDL.LU R22, [R1+0x264] ;  /* 0x0002640001167983 */ /* 0x002f280000300800 */
[----:B------:R-:W4:Y:S02]  /*1d370*/  LDL.LU R23, [R1+0x26c] ;  /* 0x00026c0001177983 */ /* 0x000f240000300800 */
[----:B----4-:R-:W-:Y:S02]  /*1d380*/  HMMA.16816.F32 R20, R20, R2, R12 ;  /* 0x000000021414723c */ /* 0x010fe4000000180c */
[----:B------:R-:W4:Y:S04]  /*1d390*/  LDL.LU.64 R14, [R1+0x19c0] ;  /* 0x0019c000010e7983 */ /* 0x000f280000300a00 */
[----:B------:R-:W2:-:S13]  /*1d3a0*/  LDL.LU.64 R12, [R1+0x19b8] ;  /* 0x0019b800010c7983 */ /* 0x000e9a0000300a00 */
[----:B------:R0:W-:Y:S04]  /*1d3b0*/  STL.64 [R1+0x2d0], R20 ;  /* 0x0002d01401007387 */ /* 0x0001e80000100a00 */
[----:B------:R1:W-:Y:S04]  /*1d3c0*/  STL.64 [R1+0x2d8], R22 ;  /* 0x0002d81601007387 */ /* 0x0003e80000100a00 */
[----:B0-----:R-:W5:Y:S04]  /*1d3d0*/  LDL.LU R20, [R1+0x234] ;  /* 0x0002340001147983 */ /* 0x001f680000300800 */
[----:B------:R-:W5:Y:S04]  /*1d3e0*/  LDL.LU R21, [R1+0x23c] ;  /* 0x00023c0001157983 */ /* 0x000f680000300800 */
[----:B-1----:R-:W5:Y:S04]  /*1d3f0*/  LDL.LU R22, [R1+0x244] ;  /* 0x0002440001167983 */ /* 0x002f680000300800 */
[----:B------:R-:W5:Y:S02]  /*1d400*/  LDL.LU R23, [R1+0x24c] ;  /* 0x00024c0001177983 */ /* 0x000f640000300800 */
[----:B-----5:R-:W-:Y:S02]  /*1d410*/  HMMA.16816.F32 R20, R20, R2, R16 ;  /* 0x000000021414723c */ /* 0x020fe40000001810 */
[----:B------:R-:W5:Y:S04]  /*1d420*/  LDL.LU.64 R18, [R1+0x19b0] ;  /* 0x0019b00001127983 */ /* 0x000f680000300a00 */
[----:B------:R-:W5:-:S13]  /*1d430*/  LDL.LU.64 R16, [R1+0x19a8] ;  /* 0x0019a80001107983 */ /* 0x000f5a0000300a00 */
[----:B------:R0:W-:Y:S01]  /*1d440*/  STL.64 [R1], R20 ;  /* 0x0000001401007387 */ /* 0x0001e20000100a00 */
[----:B------:R-:W-:-:S03]  /*1d450*/  MOV R28, R23 ;  /* 0x00000017001c7202 */ /* 0x000fc60000000f00 */
[----:B------:R1:W-:Y:S04]  /*1d460*/  STL [R1+0x8], R22 ;  /* 0x0000081601007387 */ /* 0x0003e80000100800 */
        /* <DEDUP_REMOVED lines=14> */
[----:B------:R-:W5:-:S15]  /*1d550*/  LDL.LU R4, [R1+0x1f4] ;  /* 0x0001f40001047983 */ /* 0x000f5e0000300800 */
[----:B------:R-:W-:Y:S02]  /*1d560*/  NOP ;  /* 0x0000000000007918 */ /* 0x000fe40000000000 */
[----:B------:R4:W-:Y:S04]  /*1d570*/  STL.64 [R1+0x1c0], R20 ;  /* 0x0001c01401007387 */ /* 0x0009e80000100a00 */
[----:B------:R0:W-:Y:S04]  /*1d580*/  STL.64 [R1+0x1c8], R22 ;  /* 0x0001c81601007387 */ /* 0x0001e80000100a00 */
[----:B------:R-:W5:Y:S04]  /*1d590*/  LDL.LU R5, [R1+0x1fc] ;  /* 0x0001fc0001057983 */ /* 0x000f680000300800 */
[----:B------:R-:W5:Y:S04]  /*1d5a0*/  LDL.LU R6, [R1+0x224] ;  /* 0x0002240001067983 */ /* 0x000f680000300800 */
[----:B------:R-:W5:Y:S01]  /*1d5b0*/  LDL.LU R7, [R1+0x22c] ;  /* 0x00022c0001077983 */ /* 0x000f620000300800 */
[----:B----4-:R-:W-:Y:S01]  /*1d5c0*/  IMAD.MOV.U32 R20, RZ, RZ, R15 ;  /* 0x000000ffff147224 */ /* 0x010fe200078e000f */
[----:B0-----:R-:W-:-:S02]  /*1d5d0*/  MOV R23, R24 ;  /* 0x0000001800177202 */ /* 0x001fc40000000f00 */
[----:B------:R-:W2:Y:S01]  /*1d5e0*/  LDL.LU R15, [R1+0x1994] ;  /* 0x00199400010f7983 */ /* 0x000ea20000300800 */
[----:B---3--:R-:W-:Y:S02]  /*1d5f0*/  IMAD.MOV.U32 R22, RZ, RZ, R26 ;  /* 0x000000ffff167224 */ /* 0x008fe400078e001a */
[----:B------:R-:W-:Y:S02]  /*1d600*/  IMAD.MOV.U32 R24, RZ, RZ, R25 ;  /* 0x000000ffff187224 */ /* 0x000fe400078e0019 */
[----:B------:R-:W-:Y:S01]  /*1d610*/  IMAD.MOV.U32 R25, RZ, RZ, R27 ;  /* 0x000000ffff197224 */ /* 0x000fe200078e001b */
[----:B-----5:R-:W-:-:S15]  /*1d620*/  HMMA.16816.F32 R4, R4, R2, R16 ;  /* 0x000000020404723c */ /* 0x020fde0000001810 */
[----:B------:R-:W-:-:S04]  /*1d630*/  NOP ;  /* 0x0000000000007918 */ /* 0x000fc80000000000 */
[----:B------:R-:W-:Y:S04]  /*1d640*/  STL.64 [R1+0x210], R4 ;  /* 0x0002100401007387 */ /* 0x000fe80000100a00 */
[----:B------:R-:W-:Y:S04]  /*1d650*/  STL.64 [R1+0x218], R6 ;  /* 0x0002180601007387 */ /* 0x000fe80000100a00 */
[----:B------:R-:W3:Y:S04]  /*1d660*/  LDL.LU R21, [R1+0x24] ;  /* 0x0000240001157983 */ /* 0x000ee80000300800 */
[----:B------:R-:W2:Y:S04]  /*1d670*/  LDL.LU R26, [R1+0xd4] ;  /* 0x0000d400011a7983 */ /* 0x000ea80000300800 */
[----:B------:R-:W2:Y:S02]  /*1d680*/  LDL.LU R27, [R1+0xdc] ;  /* 0x0000dc00011b7983 */ /* 0x000ea40000300800 */
[----:B--2---:R-:W-:-:S15]  /*1d690*/  HMMA.16816.F32 R24, R24, R2, R12 ;  /* 0x000000021818723c */ /* 0x004fde000000180c */
[----:B------:R-:W-:-:S04]  /*1d6a0*/  NOP ;  /* 0x0000000000007918 */ /* 0x000fc80000000000 */
[----:B------:R0:W-:Y:S04]  /*1d6b0*/  STL.64 [R1+0x1950], R26 ;  /* 0x0019501a01007387 */ /* 0x0001e80000100a00 */
[----:B------:R1:W-:Y:S01]  /*1d6c0*/  STL.64 [R1+0x1948], R24 ;  /* 0x0019481801007387 */ /* 0x0003e20000100a00 */
[----:B0-----:R-:W-:Y:S01]  /*1d6d0*/  IMAD.MOV.U32 R26, RZ, RZ, R10 ;  /* 0x000000ffff1a7224 */ /* 0x001fe200078e000a */
[----:B------:R-:W-:Y:S02]  /*1d6e0*/  MOV R27, R11 ;  /* 0x0000000b001b7202 */ /* 0x000fe40000000f00 */
[----:B-1----:R-:W-:Y:S01]  /*1d6f0*/  MOV R24, R8 ;  /* 0x0000000800187202 */ /* 0x002fe20000000f00 */
[----:B------:R-:W-:Y:S01]  /*1d700*/  IMAD.MOV.U32 R25, RZ, RZ, R9 ;  /* 0x000000ffff197224 */ /* 0x000fe200078e0009 */
[----:B------:R-:W2:Y:S04]  /*1d710*/  LDL.LU R8, [R1+0x1990] ;  /* 0x0019900001087983 */ /* 0x000ea80000300800 */
[----:B------:R-:W2:Y:S04]  /*1d720*/  LDL.LU R9, [R1+0x198c] ;  /* 0x00198c0001097983 */ /* 0x000ea80000300800 */
[----:B------:R-:W2:Y:S04]  /*1d730*/  LDL.LU R10, [R1+0x1988] ;  /* 0x00198800010a7983 */ /* 0x000ea80000300800 */
[----:B------:R-:W2:Y:S04]  /*1d740*/  LDL.LU R11, [R1+0x1984] ;  /* 0x00198400010b7983 */ /* 0x000ea80000300800 */
[----:B------:R-:W2:Y:S04]  /*1d750*/  LDL.LU R4, [R1+0x134] ;  /* 0x0001340001047983 */ /* 0x000ea80000300800 */
[----:B------:R-:W2:Y:S04]  /*1d760*/  LDL.LU R5, [R1+0x13c] ;  /* 0x00013c0001057983 */ /* 0x000ea80000300800 */
[----:B------:R-:W2:Y:S04]  /*1d770*/  LDL.LU R6, [R1+0x164] ;  /* 0x0001640001067983 */ /* 0x000ea80000300800 */
[----:B------:R-:W2:Y:S04]  /*1d780*/  LDL.LU R7, [R1+0x16c] ;  /* 0x00016c0001077983 */ /* 0x000ea80000300800 */
[----:B------:R-:W4:Y:S04]  /*1d790*/  LDL R15, [R1+0x330] ;  /* 0x00033000010f7983 */ /* 0x000f280000100800 */
[----:B------:R-:W5:Y:S04]  /*1d7a0*/  LDL.LU R16, [R1+0x60] ;  /* 0x0000600001107983 */ /* 0x000f680000300800 */
[----:B------:R-:W5:Y:S04]  /*1d7b0*/  LDL.LU R17, [R1+0x64] ;  /* 0x0000640001117983 */ /* 0x000f680000300800 */
[----:B------:R-:W5:Y:S04]  /*1d7c0*/  LDL.LU R18, [R1+0x68] ;  /* 0x0000680001127983 */ /* 0x000f680000300800 */
[----:B------:R-:W5:Y:S01]  /*1d7d0*/  LDL.LU R19, [R1+0x6c] ;  /* 0x00006c0001137983 */ /* 0x000f620000300800 */
        /* <DEDUP_REMOVED lines=16> */
[----:B------:R3:W-:Y:S04]  /*1d8e0*/  STL.64 [R1+0x198], R10 ;  /* 0x0001980a01007387 */ /* 0x0007e80000100a00 */
[----:B------:R-:W3:Y:S04]  /*1d8f0*/  LDL.LU R5, [R1+0x4c] ;  /* 0x00004c0001057983 */ /* 0x000ee80000300800 */
        /* <DEDUP_REMOVED lines=9> */
[----:B------:R-:W2:Y:S01]  /*1d990*/  LDL.LU R7, [R1+0xcc] ;  /* 0x0000cc0001077983 */ /* 0x000ea20000300800 */
[----:B------:R-:W-:-:S03]  /*1d9a0*/  IMAD.MOV.U32 R23, RZ, RZ, R29 ;  /* 0x000000ffff177224 */ /* 0x000fc600078e001d */
[----:B------:R-:W3:Y:S04]  /*1d9b0*/  LDL.LU R20, [R1+0xa0] ;  /* 0x0000a00001147983 */ /* 0x000ee80000300800 */
[----:B------:R-:W3:Y:S04]  /*1d9c0*/  LDL.LU R21, [R1+0xa4] ;  /* 0x0000a40001157983 */ /* 0x000ee80000300800 */
[----:B------:R-:W3:Y:S04]  /*1d9d0*/  LDL.LU R22, [R1+0xa8] ;  /* 0x0000a80001167983 */ /* 0x000ee80000300800 */
[----:B------:R-:W3:Y:S04]  /*1d9e0*/  LDL.LU R29, [R1+0x1980] ;  /* 0x00198000011d7983 */ /* 0x000ee80000300800 */
[----:B----4-:R-:W0:Y:S01]  /*1d9f0*/  LDSM.16.MT88.4 R8, [R15+UR7+0x14000] ;  /* 0x014000070f08783b */ /* 0x010e220008004200 */
[----:B--2---:R-:W-:-:S15]  /*1da00*/  HMMA.16816.F32 R4, R4, R2, R24 ;  /* 0x000000020404723c */ /* 0x004fde0000001818 */
[----:B------:R-:W-:-:S04]  /*1da10*/  NOP ;  /* 0x0000000000007918 */ /* 0x000fc80000000000 */
[----:B------:R-:W-:Y:S04]  /*1da20*/  STL [R1+0x1964], R4 ;  /* 0x0019640401007387 */ /* 0x000fe80000100800 */
[----:B------:R-:W-:Y:S04]  /*1da30*/  STL [R1+0x1960], R5 ;  /* 0x0019600501007387 */ /* 0x000fe80000100800 */
[----:B------:R-:W-:Y:S04]  /*1da40*/  STL [R1+0x195c], R6 ;  /* 0x00195c0601007387 */ /* 0x000fe80000100800 */
[----:B------:R-:W-:Y:S04]  /*1da50*/  STL [R1+0x1958], R7 ;  /* 0x0019580701007387 */ /* 0x000fe80000100800 */
[----:B------:R-:W1:Y:S04]  /*1da60*/  LDSM.16.MT88.4 R4, [R15+UR7+0x16000] ;  /* 0x016000070f04783b */ /* 0x000e680008004200 */
[----:B------:R-:W5:Y:S04]  /*1da70*/  LDL.LU R12, [R1+0x124] ;  /* 0x00012400010c7983 */ /* 0x000f680000300800 */
[----:B0-----:R-:W-:Y:S04]  /*1da80*/  STL.64 [R1+0x2a0], R8 ;  /* 0x0002a00801007387 */ /* 0x001fe80000100a00 */
[----:B------:R-:W-:Y:S04]  /*1da90*/  STL.64 [R1+0x2a8], R10 ;  /* 0x0002a80a01007387 */ /* 0x000fe80000100a00 */
[----:B---3--:R-:W0:Y:S04]  /*1daa0*/  LDSM.16.MT88.4 R8, [R29+UR7+0x14000] ;  /* 0x014000071d08783b */ /* 0x008e280008004200 */
[----:B-1----:R0:W-:Y:S04]  /*1dab0*/  STL.64 [R1+0x2b0], R4 ;  /* 0x0002b00401007387 */ /* 0x0021e80000100a00 */
[----:B------:R-:W-:Y:S04]  /*1dac0*/  STL.64 [R1+0x2b8], R6 ;  /* 0x0002b80601007387 */ /* 0x000fe80000100a00 */
[----:B------:R-:W5:Y:S04]  /*1dad0*/  LDL.LU R13, [R1+0x12c] ;  /* 0x00012c00010d7983 */ /* 0x000f680000300800 */
[----:B------:R-:W5:Y:S04]  /*1dae0*/  LDL.LU R14, [R1+0x154] ;  /* 0x00015400010e7983 */ /* 0x000f680000300800 */
[----:B------:R-:W5:Y:S01]  /*1daf0*/  LDL.LU R15, [R1+0x15c] ;  /* 0x00015c00010f7983 */ /* 0x000f620000300800 */
[----:B0-----:R-:W-:Y:S01]  /*1db00*/  IMAD.MOV.U32 R4, RZ, RZ, R8 ;  /* 0x000000ffff047224 */ /* 0x001fe200078e0008 */
[----:B------:R-:W-:Y:S01]  /*1db10*/  MOV R5, R10 ;  /* 0x0000000a00057202 */ /* 0x000fe20000000f00 */
[----:B-----5:R-:W-:-:S15]  /*1db20*/  HMMA.16816.F32 R12, R12, R2, R16 ;  /* 0x000000020c0c723c */ /* 0x020fde0000001810 */
[----:B------:R-:W-:-:S04]  /*1db30*/  NOP ;  /* 0x0000000000007918 */ /* 0x000fc80000000000 */
[----:B------:R0:W-:Y:S04]  /*1db40*/  STL.64 [R1+0x1920], R14 ;  /* 0x0019200e01007387 */ /* 0x0001e80000100a00 */
[----:B------:R1:W-:Y:S04]  /*1db50*/  STL.64 [R1+0x1918], R12 ;  /* 0x0019180c01007387 */ /* 0x0003e80000100a00 */
[----:B------:R-:W-:Y:S04]  /*1db60*/  STL [R1+0x284], R9 ;  /* 0x0002840901007387 */ /* 0x000fe80000100800 */
[----:B------:R-:W-:Y:S04]  /*1db70*/  STL [R1+0x28c], R11 ;  /* 0x00028c0b01007387 */ /* 0x000fe80000100800 */
[----:B------:R-:W2:Y:S01]  /*1db80*/  LDSM.16.MT88.4 R8, [R29+UR7+0x16000] ;  /* 0x016000071d08783b */ /* 0x000ea20008004200 */
[----:B0-----:R-:W-:-:S03]  /*1db90*/  IMAD.MOV.U32 R15, RZ, RZ, R0 ;  /* 0x000000ffff0f7224 */ /* 0x001fc600078e0000 */
[----:B-1----:R-:W3:Y:S04]  /*1dba0*/  LDL.LU R12, [R1+0x50] ;  /* 0x00005000010c7983 */ /* 0x002ee80000300800 */
[----:B------:R-:W3:Y:S04]  /*1dbb0*/  LDL.LU R13, [R1+0x54] ;  /* 0x00005400010d7983 */ /* 0x000ee80000300800 */
[----:B------:R-:W3:Y:S04]  /*1dbc0*/  LDL.LU R14, [R1+0x58] ;  /* 0x00005800010e7983 */ /* 0x000ee80000300800 */
[----:B------:R-:W4:Y:S01]  /*1dbd0*/  LDL.LU R0, [R1+0x197c] ;  /* 0x00197c0001007983 */ /* 0x000f220000300800 */
[----:B--2---:R-:W-:Y:S01]  /*1dbe0*/  IMAD.MOV.U32 R6, RZ, RZ, R8 ;  /* 0x000000ffff067224 */ /* 0x004fe200078e0008 */
[----:B------:R-:W-:-:S02]  /*1dbf0*/  MOV R7, R10 ;  /* 0x0000000a00077202 */ /* 0x000fc40000000f00 */
[----:B------:R-:W-:Y:S04]  /*1dc00*/  STL [R1+0x294], R9 ;  /* 0x0002940901007387 */ /* 0x000fe80000100800 */
[----:B------:R-:W-:Y:S04]  /*1dc10*/  STL [R1+0x29c], R11 ;  /* 0x00029c0b01007387 */ /* 0x000fe80000100800 */
[----:B------:R-:W-:Y:S04]  /*1dc20*/  STL.64 [R1+0x1970], R6 ;  /* 0x0019700601007387 */ /* 0x000fe80000100a00 */
[----:B------:R-:W-:Y:S04]  /*1dc30*/  STL.64 [R1+0x1968], R4 ;  /* 0x0019680401007387 */ /* 0x000fe80000100a00 */
[----:B------:R-:W2:Y:S04]  /*1dc40*/  LDL.LU R16, [R1+0xb4] ;  /* 0x0000b40001107983 */ /* 0x000ea80000300800 */
[----:B------:R-:W2:Y:S04]  /*1dc50*/  LDL.LU R17, [R1+0xbc] ;  /* 0x0000bc0001117983 */ /* 0x000ea80000300800 */
[----:B------:R-:W2:Y:S04]  /*1dc60*/  LDL.LU R18, [R1+0x104] ;  /* 0x0001040001127983 */ /* 0x000ea80000300800 */
[----:B------:R-:W2:Y:S01]  /*1dc70*/  LDL.LU R19, [R1+0x10c] ;  /* 0x00010c0001137983 */ /* 0x000ea20000300800 */
[----:B------:R-:W-:-:S03]  /*1dc80*/  IMAD.MOV.U32 R27, RZ, RZ, R28 ;  /* 0x000000ffff1b7224 */ /* 0x000fc600078e001c */
[----:B----4-:R-:W0:Y:S01]  /*1dc90*/  LDSM.16.MT88.4 R4, [R0+UR7+0x14000] ;  /* 0x014000070004783b */ /* 0x010e220008004200 */
[----:B--2---:R-:W-:Y:S01]  /*1dca0*/  HMMA.16816.F32 R20, R16, R2, R20 ;  /* 0x000000021014723c */ /* 0x004fe20000001814 */
[----:B0-----:R-:W-:Y:S02]  /*1dcb0*/  IMAD.MOV.U32 R11, RZ, RZ, R4 ;  /* 0x000000ffff0b7224 */ /* 0x001fe400078e0004 */
[----:B------:R-:W-:-:S15]  /*1dcc0*/  IMAD.MOV.U32 R10, RZ, RZ, R6 ;  /* 0x000000ffff0a7224 */ /* 0x000fde00078e0006 */
[----:B------:R-:W-:Y:S01]  /*1dcd0*/  NOP ;  /* 0x0000000000007918 */ /* 0x000fe20000000000 */
[----:B------:R-:W-:Y:S04]  /*1dce0*/  STL.64 [R1+0x18e8], R22 ;  /* 0x0018e81601007387 */ /* 0x000fe80000100a00 */
[----:B------:R-:W-:Y:S04]  /*1dcf0*/  STL.64 [R1+0x18e0], R20 ;  /* 0x0018e01401007387 */ /* 0x000fe80000100a00 */
[----:B------:R-:W-:Y:S04]  /*1dd00*/  STL [R1+0x264], R5 ;  /* 0x0002640501007387 */ /* 0x000fe80000100800 */
[----:B------:R-:W-:Y:S04]  /*1dd10*/  STL [R1+0x26c], R7 ;  /* 0x00026c0701007387 */ /* 0x000fe80000100800 */
[----:B------:R-:W0:Y:S04]  /*1dd20*/  LDSM.16.MT88.4 R4, [R0+UR7+0x16000] ;  /* 0x016000070004783b */ /* 0x000e280008004200 */
[----:B0-----:R0:W-:Y:S01]  /*1dd30*/  STL [R1+0x274], R5 ;  /* 0x0002740501007387 */ /* 0x0011e20000100800 */
[----:B------:R-:W-:Y:S01]  /*1dd40*/  MOV R9, R4 ;  /* 0x0000000400097202 */ /* 0x000fe20000000f00 */
[----:B------:R-:W-:-:S02]  /*1dd50*/  IMAD.MOV.U32 R8, RZ, RZ, R6 ;  /* 0x000000ffff087224 */ /* 0x000fc400078e0006 */
[----:B------:R1:W-:Y:S04]  /*1dd60*/  STL [R1+0x27c], R7 ;  /* 0x00027c0701007387 */ /* 0x0003e80000100800 */
[----:B------:R-:W2:Y:S04]  /*1dd70*/  LDL.LU R4, [R1+0x90] ;  /* 0x0000900001047983 */ /* 0x000ea80000300800 */
[----:B0-----:R-:W2:Y:S04]  /*1dd80*/  LDL.LU R5, [R1+0x94] ;  /* 0x0000940001057983 */ /* 0x001ea80000300800 */
[----:B------:R-:W2:Y:S04]  /*1dd90*/  LDL.LU R6, [R1+0x98] ;  /* 0x0000980001067983 */ /* 0x000ea80000300800 */
[----:B-1----:R-:W2:Y:S04]  /*1dda0*/  LDL.LU R7, [R1+0x9c] ;  /* 0x00009c0001077983 */ /* 0x002ea80000300800 */
[----:B------:R-:W4:Y:S04]  /*1ddb0*/  LDL.LU R24, [R1] ;  /* 0x0000000001187983 */ /* 0x000f280000300800 */
[----:B------:R-:W4:Y:S04]  /*1ddc0*/  LDL.LU R25, [R1+0x4] ;  /* 0x0000040001197983 */ /* 0x000f280000300800 */
[----:B------:R-:W4:Y:S04]  /*1ddd0*/  LDL.LU R26, [R1+0x8] ;  /* 0x00000800011a7983 */ /* 0x000f280000300800 */
[----:B------:R-:W5:Y:S04]  /*1dde0*/  LDL.LU R28, [R1+0x1978] ;  /* 0x00197800011c7983 */ /* 0x000f680000300800 */
[----:B------:R-:W3:Y:S04]  /*1ddf0*/  LDL.LU R16, [R1+0xf4] ;  /* 0x0000f40001107983 */ /* 0x000ee80000300800 */
[----:B------:R-:W3:Y:S04]  /*1de00*/  LDL.LU R17, [R1+0xfc] ;  /* 0x0000fc0001117983 */ /* 0x000ee80000300800 */
[----:B------:R-:W3:Y:S04]  /*1de10*/  LDL.LU R18, [R1+0x114] ;  /* 0x0001140001127983 */ /* 0x000ee80000300800 */
[----:B------:R-:W3:Y:S02]  /*1de20*/  LDL.LU R19, [R1+0x11c] ;  /* 0x00011c0001137983 */ /* 0x000ee40000300800 */
[----:B---3--:R-:W-:Y:S02]  /*1de30*/  HMMA.16816.F32 R12, R16, R2, R12 ;  /* 0x00000002100c723c */ /* 0x008fe4000000180c */
[----:B-----5:R-:W0:Y:S04]  /*1de40*/  LDSM.16.MT88.4 R16, [R28+UR7+0x14000] ;  /* 0x014000071c10783b */ /* 0x020e280008004200 */
[----:B------:R-:W3:Y:S04]  /*1de50*/  LDL R2, [R1+0x2e8] ;  /* 0x0002e80001027983 */ /* 0x000ee80000100800 */
[----:B------:R-:W5:Y:S09]  /*1de60*/  LDL R3, [R1+0x2ec] ;  /* 0x0002ec0001037983 */ /* 0x000f720000100800 */
[----:B------:R-:W-:Y:S01]  /*1de70*/  MOV R20, R15 ;  /* 0x0000000f00147202 */ /* 0x000fe20000000f00 */
[----:B------:R-:W-:Y:S01]  /*1de80*/  IMAD.MOV.U32 R21, RZ, RZ, R14 ;  /* 0x000000ffff157224 */ /* 0x000fe200078e000e */
[----:B------:R-:W-:Y:S01]  /*1de90*/  MOV R23, R12 ;  /* 0x0000000c00177202 */ /* 0x000fe20000000f00 */
[----:B------:R-:W-:-:S02]  /*1dea0*/  IMAD.MOV.U32 R22, RZ, RZ, R13 ;  /* 0x000000ffff167224 */ /* 0x000fc400078e000d */
[----:B------:R-:W-:Y:S04]  /*1deb0*/  STL [R1+0x18fc], R20 ;  /* 0x0018fc1401007387 */ /* 0x000fe80000100800 */
[----:B------:R-:W-:Y:S04]  /*1dec0*/  STL [R1+0x18f8], R21 ;  /* 0x0018f81501007387 */ /* 0x000fe80000100800 */
[----:B------:R1:W-:Y:S04]  /*1ded0*/  STL [R1+0x18f4], R23 ;  /* 0x0018f41701007387 */ /* 0x0003e80000100800 */
[----:B-1----:R-:W2:Y:S01]  /*1dee0*/  LDL R23, [R1+0x330] ;  /* 0x0003300001177983 */ /* 0x002ea20000100800 */
[----:B0-----:R-:W-:-:S03]  /*1def0*/  IMAD.MOV.U32 R15, RZ, RZ, R16 ;  /* 0x000000ffff0f7224 */ /* 0x001fc600078e0010 */
[----:B------:R-:W-:Y:S01]  /*1df00*/  STL [R1+0x18f0], R22 ;  /* 0x0018f01601007387 */ /* 0x000fe20000100800 */
[----:B------:R-:W-:-:S03]  /*1df10*/  IMAD.MOV.U32 R14, RZ, RZ, R18 ;  /* 0x000000ffff0e7224 */ /* 0x000fc600078e0012 */
        /* <DEDUP_REMOVED lines=10> */
[----:B-1----:R-:W2:Y:S01]  /*1dfc0*/  LDL.LU R19, [R1+0x2b8] ;  /* 0x0002b80001137983 */ /* 0x002ea20000300800 */
[----:B---3--:R-:W-:-:S02]  /*1dfd0*/  F2FP.F16.E4M3.UNPACK_B R2, R2 ;  /* 0x00000002ff02723e */ /* 0x008fc400020006ff */
[----:B-----5:R-:W-:-:S07]  /*1dfe0*/  F2FP.F16.E4M3.UNPACK_B R3, R3 ;  /* 0x00000003ff03723e */ /* 0x020fce00020006ff */
[----:B--2---:R-:W-:Y:S01]  /*1dff0*/  HMMA.16816.F32 R16, R16, R2, R4 ;  /* 0x000000021010723c */ /* 0x004fe20000001804 */
[----:B------:R-:W2:Y:S04]  /*1e000*/  LDL.LU.64 R6, [R1+0x1970] ;  /* 0x0019700001067983 */ /* 0x000ea80000300a00 */
[----:B------:R-:W3:-:S14]  /*1e010*/  LDL.LU.64 R4, [R1+0x1968] ;  /* 0x0019680001047983 */ /* 0x000edc0000300a00 */
[----:B------:R-:W-:Y:S04]  /*1e020*/  STL.64 [R1+0x180], R16 ;  /* 0x0001801001007387 */ /* 0x000fe80000100a00 */
[----:B------:R2:W-:Y:S02]  /*1e030*/  STL.64 [R1+0x188], R18 ;  /* 0x0001881201007387 */ /* 0x0005e40000100a00 */
[----:B--2---:R-:W-:Y:S02]  /*1e040*/  IMAD.MOV.U32 R18, RZ, RZ, R6 ;  /* 0x000000ffff127224 */ /* 0x004fe400078e0006 */
[----:B------:R-:W-:Y:S02]  /*1e050*/  IMAD.MOV.U32 R19, RZ, RZ, R7 ;  /* 0x000000ffff137224 */ /* 0x000fe400078e0007 */
[----:B---3--:R-:W-:Y:S01]  /*1e060*/  IMAD.MOV.U32 R16, RZ, RZ, R4 ;  /* 0x000000ffff107224 */ /* 0x008fe200078e0004 */
[----:B------:R-:W-:Y:S01]  /*1e070*/  MOV R17, R5 ;  /* 0x0000000500117202 */ /* 0x000fe20000000f00 */
[----:B------:R-:W2:Y:S04]  /*1e080*/  LDL.LU R4, [R1+0x1964] ;  /* 0x0019640001047983 */ /* 0x000ea80000300800 */
[----:B------:R-:W2:Y:S02]  /*1e090*/  LDL.LU R5, [R1+0x1960] ;  /* 0x0019600001057983 */ /* 0x000ea40000300800 */
[----:B----4-:R-:W-:Y:S02]  /*1e0a0*/  HMMA.16816.F32 R16, R16, R2, R24 ;  /* 0x000000021010723c */ /* 0x010fe40000001818 */
[----:B------:R-:W2:Y:S04]  /*1e0b0*/  LDL.LU R6, [R1+0x195c] ;  /* 0x00195c0001067983 */ /* 0x000ea80000300800 */
[----:B------:R-:W2:Y:S04]  /*1e0c0*/  LDL.LU R7, [R1+0x1958] ;  /* 0x0019580001077983 */ /* 0x000ea80000300800 */
[----:B------:R-:W3:Y:S04]  /*1e0d0*/  LDL.LU.64 R26, [R1+0x1950] ;  /* 0x00195000011a7983 */ /* 0x000ee80000300a00 */
[----:B------:R-:W3:Y:S05]  /*1e0e0*/  LDL.LU.64 R24, [R1+0x1948] ;  /* 0x0019480001187983 */ /* 0x000eea0000300a00 */
[----:B------:R0:W-:Y:S04]  /*1e0f0*/  STL.64 [R1+0x110], R16 ;  /* 0x0001101001007387 */ /* 0x0001e80000100a00 */
[----:B------:R1:W-:Y:S01]  /*1e100*/  STL.64 [R1+0x118], R18 ;  /* 0x0001181201007387 */ /* 0x0003e20000100a00 */
[----:B0-----:R-:W-:Y:S01]  /*1e110*/  IMAD.MOV.U32 R17, RZ, RZ, R10 ;  /* 0x000000ffff117224 */ /* 0x001fe200078e000a */
[----:B------:R-:W-:-:S02]  /*1e120*/  MOV R16, R11 ;  /* 0x0000000b00107202 */ /* 0x000fc40000000f00 */
[----:B-1----:R-:W-:Y:S01]  /*1e130*/  MOV R19, R8 ;  /* 0x0000000800137202 */ /* 0x002fe20000000f00 */
[----:B------:R-:W-:Y:S01]  /*1e140*/  IMAD.MOV.U32 R18, RZ, RZ, R9 ;  /* 0x000000ffff127224 */ /* 0x000fe200078e0009 */
[----:B------:R-:W4:Y:S04]  /*1e150*/  LDL.LU R8, [R1+0x1a0] ;  /* 0x0001a00001087983 */ /* 0x000f280000300800 */
[----:B------:R-:W4:Y:S04]  /*1e160*/  LDL.LU R9, [R1+0x1a4] ;  /* 0x0001a40001097983 */ /* 0x000f280000300800 */
[----:B------:R-:W5:Y:S04]  /*1e170*/  LDL.LU R10, [R1+0x1a8] ;  /* 0x0001a800010a7983 */ /* 0x000f680000300800 */
[----:B------:R-:W5:Y:S01]  /*1e180*/  LDL.LU R11, [R1+0x1ac] ;  /* 0x0001ac00010b7983 */ /* 0x000f620000300800 */
[----:B---3--:R-:W-:Y:S03]  /*1e190*/  HMMA.16816.F32 R24, R16, R2, R24 ;  /* 0x000000021018723c */ /* 0x008fe60000001818 */
[----:B------:R-:W0:Y:S04]  /*1e1a0*/  LDSM.16.MT88.4 R16, [R23+UR7+0x14080] ;  /* 0x014080071710783b */ /* 0x000e280008004200 */
[----:B-----5:R-:W-:Y:S04]  /*1e1b0*/  STL.64 [R1+0x1940], R10 ;  /* 0x0019400a01007387 */ /* 0x020fe80000100a00 */
[----:B----4-:R0:W-:Y:S08]  /*1e1c0*/  STL.64 [R1+0x1938], R8 ;  /* 0x0019380801007387 */ /* 0x0101f00000100a00 */
[----:B------:R-:W-:Y:S04]  /*1e1d0*/  STL.64 [R1+0x18a8], R26 ;  /* 0x0018a81a01007387 */ /* 0x000fe80000100a00 */
[----:B------:R1:W-:Y:S01]  /*1e1e0*/  STL.64 [R1+0x18a0], R24 ;  /* 0x0018a01801007387 */ /* 0x0003e20000100a00 */
[----:B0-----:R-:W-:-:S02]  /*1e1f0*/  IMAD.MOV.U32 R9, RZ, RZ, R16 ;  /* 0x000000ffff097224 */ /* 0x001fc400078e0010 */
[----:B------:R-:W-:Y:S01]  /*1e200*/  IMAD.MOV.U32 R8, RZ, RZ, R18 ;  /* 0x000000ffff087224 */ /* 0x000fe200078e0012 */
[----:B-1----:R-:W3:Y:S04]  /*1e210*/  LDL.LU R24, [R1+0x170] ;  /* 0x0001700001187983 */ /* 0x002ee80000300800 */
[----:B------:R-:W3:Y:S04]  /*1e220*/  LDL.LU R25, [R1+0x174] ;  /* 0x0001740001197983 */ /* 0x000ee80000300800 */
[----:B------:R-:W3:Y:S04]  /*1e230*/  LDL.LU R26, [R1+0x178] ;  /* 0x00017800011a7983 */ /* 0x000ee80000300800 */
[----:B------:R-:W3:Y:S04]  /*1e240*/  LDL.LU R27, [R1+0x17c] ;  /* 0x00017c00011b7983 */ /* 0x000ee80000300800 */
[----:B------:R-:W-:Y:S04]  /*1e250*/  STL [R1+0x164], R17 ;  /* 0x0001641101007387 */ /* 0x000fe80000100800 */
[----:B------:R-:W-:Y:S04]  /*1e260*/  STL [R1+0x16c], R19 ;  /* 0x00016c1301007387 */ /* 0x000fe80000100800 */
[----:B------:R-:W0:Y:S04]  /*1e270*/  LDSM.16.MT88.4 R16, [R23+UR7+0x16080] ;  /* 0x016080071710783b */ /* 0x000e280008004200 */
[----:B0-----:R0:W-:Y:S01]  /*1e280*/  STL [R1+0x1f4], R17 ;  /* 0x0001f41101007387 */ /* 0x0011e20000100800 */
[----:B------:R-:W-:Y:S01]  /*1e290*/  MOV R22, R16 ;  /* 0x0000001000167202 */ /* 0x000fe20000000f00 */
[----:B------:R-:W-:-:S02]  /*1e2a0*/  IMAD.MOV.U32 R21, RZ, RZ, R18 ;  /* 0x000000ffff157224 */ /* 0x000fc400078e0012 */
[----:B------:R1:W-:Y:S01]  /*1e2b0*/  STL [R1+0x1fc], R19 ;  /* 0x0001fc1301007387 */ /* 0x0003e20000100800 */
[----:B------:R-:W-:Y:S02]  /*1e2c0*/  IMAD.MOV.U32 R16, RZ, RZ, R15 ;  /* 0x000000ffff107224 */ /* 0x000fe400078e000f */
[----:B------:R-:W-:Y:S01]  /*1e2d0*/  IMAD.MOV.U32 R18, RZ, RZ, R13 ;  /* 0x000000ffff127224 */ /* 0x000fe200078e000d */
[----:B0-----:R-:W-:Y:S01]  /*1e2e0*/  MOV R17, R14 ;  /* 0x0000000e00117202 */ /* 0x001fe20000000f00 */
[----:B-1----:R-:W-:-:S07]  /*1e2f0*/  IMAD.MOV.U32 R19, RZ, RZ, R12 ;  /* 0x000000ffff137224 */ /* 0x002fce00078e000c */
[----:B--2---:R-:W-:Y:S01]  /*1e300*/  HMMA.16816.F32 R4, R16, R2, R4 ;  /* 0x000000021004723c */ /* 0x004fe20000001804 */
[----:B------:R-:W-:Y:S01]  /*1e310*/  MOV R18, R9 ;  /* 0x0000000900127202 */ /* 0x000fe20000000f00 */
[----:B------:R-:W-:Y:S02]  /*1e320*/  IMAD.MOV.U32 R19, RZ, RZ, R8 ;  /* 0x000000ffff137224 */ /* 0x000fe400078e0008 */
[----:B------:R-:W0:-:S15]  /*1e330*/  LDSM.16.MT88.4 R8, [R29+UR7+0x14080] ;  /* 0x014080071d08783b */ /* 0x000e1e0008004200 */
[----:B------:R-:W-:Y:S04]  /*1e340*/  STL [R1+0x1898], R5 ;  /* 0x0018980501007387 */ /* 0x000fe80000100800 */
[----:B------:R-:W-:Y:S04]  /*1e350*/  STL [R1+0x1894], R6 ;  /* 0x0018940601007387 */ /* 0x000fe80000100800 */
[----:B------:R-:W-:Y:S04]  /*1e360*/  STL [R1+0x1890], R7 ;  /* 0x0018900701007387 */ /* 0x000fe80000100800 */
        /* <DEDUP_REMOVED lines=21> */
[----:B------:R-:W-:Y:S01]  /*1e4c0*/  IMAD.MOV.U32 R16, RZ, RZ, R18 ;  /* 0x000000ffff107224 */ /* 0x000fe200078e0012 */
[----:B------:R-:W-:Y:S01]  /*1e4d0*/  MOV R18, R22 ;  /* 0x0000001600127202 */ /* 0x000fe20000000f00 */
[----:B------:R-:W-:-:S02]  /*1e4e0*/  IMAD.MOV.U32 R17, RZ, RZ, R19 ;  /* 0x000000ffff117224 */ /* 0x000fc400078e0013 */
[----:B------:R-:W-:-:S07]  /*1e4f0*/  IMAD.MOV.U32 R19, RZ, RZ, R21 ;  /* 0x000000ffff137224 */ /* 0x000fce00078e0015 */
[----:B--2---:R-:W-:Y:S01]  /*1e500*/  HMMA.16816.F32 R16, R16, R2, R8 ;  /* 0x000000021010723c */ /* 0x004fe20000001808 */
[----:B------:R-:W2:Y:S04]  /*1e510*/  LDL.LU.64 R10, [R1+0x1930] ;  /* 0x00193000010a7983 */ /* 0x000ea80000300a00 */
[----:B------:R-:W2:-:S14]  /*1e520*/  LDL.LU.64 R8, [R1+0x1928] ;  /* 0x0019280001087983 */ /* 0x000e9c0000300a00 */
[----:B------:R0:W-:Y:S04]  /*1e530*/  STL.64 [R1+0x90], R16 ;  /* 0x0000901001007387 */ /* 0x0001e80000100a00 */
[----:B------:R1:W-:Y:S01]  /*1e540*/  STL.64 [R1+0x98], R18 ;  /* 0x0000981201007387 */ /* 0x0003e20000100a00 */
[----:B0-----:R-:W-:Y:S01]  /*1e550*/  IMAD.MOV.U32 R16, RZ, RZ, R20 ;  /* 0x000000ffff107224 */ /* 0x001fe200078e0014 */
[----:B------:R-:W-:Y:S01]  /*1e560*/  MOV R17, R15 ;  /* 0x0000000f00117202 */ /* 0x000fe20000000f00 */
[----:B-1----:R-:W-:Y:S02]  /*1e570*/  IMAD.MOV.U32 R18, RZ, RZ, R14 ;  /* 0x000000ffff127224 */ /* 0x002fe400078e000e */
[----:B------:R-:W-:-:S07]  /*1e580*/  IMAD.MOV.U32 R19, RZ, RZ, R13 ;  /* 0x000000ffff137224 */ /* 0x000fce00078e000d */
[----:B---3--:R-:W-:Y:S01]  /*1e590*/  HMMA.16816.F32 R24, R16, R2, R24 ;  /* 0x000000021018723c */ /* 0x008fe20000001818 */
[----:B------:R-:W-:Y:S02]  /*1e5a0*/  MOV R16, R12 ;  /* 0x0000000c00107202 */ /* 0x000fe40000000f00 */
[----:B------:R-:W0:Y:S01]  /*1e5b0*/  LDSM.16.MT88.4 R12, [R28+UR7+0x14080] ;  /* 0x014080071c0c783b */ /* 0x000e220008004200 */
[----:B------:R-:W-:Y:S01]  /*1e5c0*/  IMAD.MOV.U32 R17, RZ, RZ, R7 ;  /* 0x000000ffff117224 */ /* 0x000fe200078e0007 */
[----:B------:R-:W-:Y:S01]  /*1e5d0*/  MOV R19, R5 ;  /* 0x0000000500137202 */ /* 0x000fe20000000f00 */
[----:B------:R-:W-:-:S13]  /*1e5e0*/  IMAD.MOV.U32 R18, RZ, RZ, R6 ;  /* 0x000000ffff127224 */ /* 0x000fda00078e0006 */
[----:B------:R-:W-:Y:S04]  /*1e5f0*/  STL.64 [R1+0x80], R24 ;  /* 0x0000801801007387 */ /* 0x000fe80000100a00 */
[----:B------:R-:W-:Y:S01]  /*1e600*/  STL.64 [R1+0x88], R26 ;  /* 0x0000881a01007387 */ /* 0x000fe20000100a00 */
[----:B--2---:R-:W-:-:S15]  /*1e610*/  HMMA.16816.F32 R8, R16, R2, R8 ;  /* 0x000000021008723c */ /* 0x004fde0000001808 */
[----:B------:R-:W-:-:S04]  /*1e620*/  NOP ;  /* 0x0000000000007918 */ /* 0x000fc80000000000 */
[----:B------:R-:W-:Y:S01]  /*1e630*/  IMAD.MOV.U32 R6, RZ, RZ, R9 ;  /* 0x000000ffff067224 */ /* 0x000fe200078e0009 */
[----:B------:R-:W-:Y:S01]  /*1e640*/  MOV R7, R10 ;  /* 0x0000000a00077202 */ /* 0x000fe20000000f00 */
[----:B------:R-:W-:Y:S01]  /*1e650*/  IMAD.MOV.U32 R5, RZ, RZ, R8 ;  /* 0x000000ffff057224 */ /* 0x000fe200078e0008 */
[----:B------:R-:W-:Y:S04]  /*1e660*/  STL [R1+0x2c], R11 ;  /* 0x00002c0b01007387 */ /* 0x000fe80000100800 */
[----:B------:R-:W-:Y:S04]  /*1e670*/  STL.64 [R1+0x18b8], R6 ;  /* 0x0018b80601007387 */ /* 0x000fe80000100a00 */
[----:B------:R1:W-:Y:S01]  /*1e680*/  STL.64 [R1+0x18b0], R4 ;  /* 0x0018b00401007387 */ /* 0x0003e20000100a00 */
[----:B0-----:R-:W-:-:S02]  /*1e690*/  IMAD.MOV.U32 R8, RZ, RZ, R12 ;  /* 0x000000ffff087224 */ /* 0x001fc400078e000c */
[----:B------:R-:W-:Y:S01]  /*1e6a0*/  IMAD.MOV.U32 R9, RZ, RZ, R14 ;  /* 0x000000ffff097224 */ /* 0x000fe200078e000e */
[----:B-1----:R-:W2:Y:S04]  /*1e6b0*/  LDL.LU R4, [R1+0x1c0] ;  /* 0x0001c00001047983 */ /* 0x002ea80000300800 */
[----:B------:R-:W2:Y:S04]  /*1e6c0*/  LDL.LU R5, [R1+0x1c4] ;  /* 0x0001c40001057983 */ /* 0x000ea80000300800 */
[----:B------:R-:W2:Y:S04]  /*1e6d0*/  LDL.LU R6, [R1+0x1c8] ;  /* 0x0001c80001067983 */ /* 0x000ea80000300800 */
[----:B------:R-:W2:Y:S04]  /*1e6e0*/  LDL.LU R7, [R1+0x1cc] ;  /* 0x0001cc0001077983 */ /* 0x000ea80000300800 */
[----:B------:R-:W-:Y:S04]  /*1e6f0*/  STL [R1+0x44], R13 ;  /* 0x0000440d01007387 */ /* 0x000fe80000100800 */
        /* <DEDUP_REMOVED lines=36> */
[----:B------:R0:W-:Y:S04]  /*1e940*/  STL [R1+0x1900], R12 ;  /* 0x0019000c01007387 */ /* 0x0001e80000100800 */
[----:B0-----:R-:W4:Y:S04]  /*1e950*/  LDL.LU R12, [R1+0x190] ;  /* 0x00019000010c7983 */ /* 0x001f280000300800 */
[----:B------:R-:W4:Y:S04]  /*1e960*/  LDL.LU R13, [R1+0x194] ;  /* 0x00019400010d7983 */ /* 0x000f280000300800 */
[----:B------:R-:W5:Y:S04]  /*1e970*/  LDL.LU R14, [R1+0x198] ;  /* 0x00019800010e7983 */ /* 0x000f680000300800 */
[----:B------:R-:W5:Y:S01]  /*1e980*/  LDL.LU R15, [R1+0x19c] ;  /* 0x00019c00010f7983 */ /* 0x000f620000300800 */
[----:B---3--:R-:W-:Y:S01]  /*1e990*/  HMMA.16816.F32 R16, R16, R2, R8 ;  /* 0x000000021010723c */ /* 0x008fe20000001808 */
[----:B------:R-:W-:Y:S01]  /*1e9a0*/  IMAD.MOV.U32 R8, RZ, RZ, R24 ;  /* 0x000000ffff087224 */ /* 0x000fe200078e0018 */
[----:B------:R-:W-:Y:S01]  /*1e9b0*/  MOV R10, R21 ;  /* 0x00000015000a7202 */ /* 0x000fe20000000f00 */
[----:B------:R-:W-:-:S02]  /*1e9c0*/  IMAD.MOV.U32 R9, RZ, RZ, R22 ;  /* 0x000000ffff097224 */ /* 0x000fc400078e0016 */
[----:B------:R-:W-:Y:S01]  /*1e9d0*/  IMAD.MOV.U32 R11, RZ, RZ, R20 ;  /* 0x000000ffff0b7224 */ /* 0x000fe200078e0014 */
[----:B-----5:R-:W-:Y:S04]  /*1e9e0*/  STL.64 [R1+0x1910], R14 ;  /* 0x0019100e01007387 */ /* 0x020fe80000100a00 */
[----:B----4-:R2:W-:Y:S02]  /*1e9f0*/  STL.64 [R1+0x1908], R12 ;  /* 0x0019080c01007387 */ /* 0x0105e40000100a00 */
[----:B--2---:R-:W-:Y:S02]  /*1ea00*/  HMMA.16816.F32 R12, R8, R2, R4 ;  /* 0x00000002080c723c */ /* 0x004fe40000001804 */
[----:B------:R-:W0:Y:S05]  /*1ea10*/  LDSM.16.MT88.4 R4, [R0+UR7+0x14100] ;  /* 0x014100070004783b */ /* 0x000e2a0008004200 */
[----:B------:R-:W-:Y:S04]  /*1ea20*/  STL [R1+0x1870], R19 ;  /* 0x0018701301007387 */ /* 0x000fe80000100800 */
[----:B------:R-:W2:Y:S04]  /*1ea30*/  LDL.LU R24, [R1+0x210] ;  /* 0x0002100001187983 */ /* 0x000ea80000300800 */
[----:B------:R-:W2:Y:S04]  /*1ea40*/  LDL.LU R25, [R1+0x214] ;  /* 0x0002140001197983 */ /* 0x000ea80000300800 */
[----:B------:R-:W2:Y:S04]  /*1ea50*/  LDL.LU R26, [R1+0x218] ;  /* 0x00021800011a7983 */ /* 0x000ea80000300800 */
[----:B------:R-:W2:Y:S04]  /*1ea60*/  LDL.LU R27, [R1+0x21c] ;  /* 0x00021c00011b7983 */ /* 0x000ea80000300800 */
[----:B------:R-:W-:Y:S04]  /*1ea70*/  STL.64 [R1+0x30], R12 ;  /* 0x0000300c01007387 */ /* 0x000fe80000100a00 */
[----:B------:R-:W-:Y:S04]  /*1ea80*/  STL.64 [R1+0x38], R14 ;  /* 0x0000380e01007387 */ /* 0x000fe80000100a00 */
        /* <DEDUP_REMOVED lines=32> */
[----:B---3--:R-:W-:Y:S03]  /*1ec90*/  HMMA.16816.F32 R8, R8, R2, R12 ;  /* 0x000000020808723c */ /* 0x008fe6000000180c */
[----:B------:R-:W3:-:S15]  /*1eca0*/  LDL.LU R12, [R1+0x1900] ;  /* 0x00190000010c7983 */ /* 0x000ede0000300800 */
[----:B------:R-:W-:Y:S01]  /*1ecb0*/  NOP ;  /* 0x0000000000007918 */ /* 0x000fe20000000000 */
[----:B------:R-:W-:-:S05]  /*1ecc0*/  IMAD.MOV.U32 R19, RZ, RZ, R11 ;  /* 0x000000ffff137224 */ /* 0x000fca00078e000b */
[----:B------:R-:W-:Y:S04]  /*1ecd0*/  STL.64 [R1+0x18c8], R18 ;  /* 0x0018c81201007387 */ /* 0x000fe80000100a00 */
[----:B------:R0:W-:Y:S04]  /*1ece0*/  STL.64 [R1+0x18c0], R16 ;  /* 0x0018c01001007387 */ /* 0x0001e80000100a00 */
[----:B0-----:R-:W4:Y:S04]  /*1ecf0*/  LDL.LU R16, [R1+0x2d0] ;  /* 0x0002d00001107983 */ /* 0x001f280000300800 */
[----:B------:R-:W4:Y:S04]  /*1ed00*/  LDL.LU R17, [R1+0x2d4] ;  /* 0x0002d40001117983 */ /* 0x000f280000300800 */
[----:B------:R-:W4:Y:S04]  /*1ed10*/  LDL.LU R18, [R1+0x2d8] ;  /* 0x0002d80001127983 */ /* 0x000f280000300800 */
[----:B------:R-:W4:Y:S01]  /*1ed20*/  LDL.LU R19, [R1+0x2dc] ;  /* 0x0002dc0001137983 */ /* 0x000f220000300800 */
[----:B------:R-:W-:Y:S01]  /*1ed30*/  MOV R14, R9 ;  /* 0x00000009000e7202 */ /* 0x000fe20000000f00 */
[----:B------:R-:W-:-:S02]  /*1ed40*/  IMAD.MOV.U32 R15, RZ, RZ, R10 ;  /* 0x000000ffff0f7224 */ /* 0x000fc400078e000a */
[----:B------:R-:W-:Y:S01]  /*1ed50*/  IMAD.MOV.U32 R13, RZ, RZ, R8 ;  /* 0x000000ffff0d7224 */ /* 0x000fe200078e0008 */
[----:B------:R-:W-:Y:S02]  /*1ed60*/  MOV R8, R20 ;  /* 0x0000001400087202 */ /* 0x000fe40000000f00 */
[----:B------:R-:W-:Y:S01]  /*1ed70*/  STL.64 [R1+0x1888], R14 ;  /* 0x0018880e01007387 */ /* 0x000fe20000100a00 */
[----:B------:R-:W-:Y:S02]  /*1ed80*/  IMAD.MOV.U32 R9, RZ, RZ, R21 ;  /* 0x000000ffff097224 */ /* 0x000fe400078e0015 */
[----:B------:R-:W-:Y:S01]  /*1ed90*/  IMAD.MOV.U32 R10, RZ, RZ, R23 ;  /* 0x000000ffff0a7224 */ /* 0x000fe200078e0017 */
[----:B------:R-:W-:Y:S01]  /*1eda0*/  MOV R11, R22 ;  /* 0x00000016000b7202 */ /* 0x000fe20000000f00 */
[----:B---3--:R4:W-:Y:S04]  /*1edb0*/  STL.64 [R1+0x1880], R12 ;  /* 0x0018800c01007387 */ /* 0x0089e80000100a00 */
[----:B------:R-:W3:Y:S04]  /*1edc0*/  LDL.LU R20, [R1+0x18fc] ;  /* 0x0018fc0001147983 */ /* 0x000ee80000300800 */
[----:B------:R-:W5:Y:S04]  /*1edd0*/  LDL.LU R21, [R1+0x18f8] ;  /* 0x0018f80001157983 */ /* 0x000f680000300800 */
[----:B------:R-:W5:Y:S04]  /*1ede0*/  LDL.LU R23, [R1+0x18f4] ;  /* 0x0018f40001177983 */ /* 0x000f680000300800 */
[----:B------:R-:W5:Y:S01]  /*1edf0*/  LDL.LU R22, [R1+0x18f0] ;  /* 0x0018f00001167983 */ /* 0x000f620000300800 */
[----:B----4-:R-:W-:Y:S01]  /*1ee00*/  HMMA.16816.F32 R12, R8, R2, R16 ;  /* 0x00000002080c723c */ /* 0x010fe20000001810 */
[----:B------:R-:W-:Y:S01]  /*1ee10*/  IMAD.MOV.U32 R8, RZ, RZ, R7 ;  /* 0x000000ffff087224 */ /* 0x000fe200078e0007 */
[----:B------:R-:W-:Y:S01]  /*1ee20*/  MOV R10, R5 ;  /* 0x00000005000a7202 */ /* 0x000fe20000000f00 */
[----:B------:R-:W-:-:S02]  /*1ee30*/  IMAD.MOV.U32 R9, RZ, RZ, R6 ;  /* 0x000000ffff097224 */ /* 0x000fc400078e0006 */
[----:B------:R-:W-:-:S07]  /*1ee40*/  IMAD.MOV.U32 R11, RZ, RZ, R4 ;  /* 0x000000ffff0b7224 */ /* 0x000fce00078e0004 */
[----:B--2---:R-:W-:Y:S01]  /*1ee50*/  HMMA.16816.F32 R4, R8, R2, R24 ;  /* 0x000000020804723c */ /* 0x004fe20000001818 */
[----:B------:R-:W0:Y:S04]  /*1ee60*/  LDSM.16.MT88.4 R8, [R0+UR7+0x14180] ;  /* 0x014180070008783b */ /* 0x000e280008004200 */
[----:B------:R-:W-:Y:S04]  /*1ee70*/  LDSM.16.MT88.4 R24, [R28+UR7+0x14180] ;  /* 0x014180071c18783b */ /* 0x000fe80008004200 */
[----:B------:R-:W-:Y:S04]  /*1ee80*/  STL.64 [R1+0x60], R12 ;  /* 0x0000600c01007387 */ /* 0x000fe80000100a00 */
[----:B------:R1:W-:Y:S01]  /*1ee90*/  STL.64 [R1+0x68], R14 ;  /* 0x0000680e01007387 */ /* 0x0003e20000100a00 */
[----:B---3--:R-:W-:-:S02]  /*1eea0*/  IMAD.MOV.U32 R19, RZ, RZ, R20 ;  /* 0x000000ffff137224 */ /* 0x008fc400078e0014 */
[----:B-----5:R-:W-:Y:S01]  /*1eeb0*/  IMAD.MOV.U32 R16, RZ, RZ, R23 ;  /* 0x000000ffff107224 */ /* 0x020fe200078e0017 */
[----:B------:R-:W-:-:S04]  /*1eec0*/  MOV R17, R22 ;  /* 0x0000001600117202 */ /* 0x000fc80000000f00 */
[----:B------:R-:W-:Y:S01]  /*1eed0*/  STL [R1+0x18d8], R16 ;  /* 0x0018d81001007387 */ /* 0x000fe20000100800 */
[----:B------:R-:W-:-:S03]  /*1eee0*/  IMAD.MOV.U32 R18, RZ, RZ, R21 ;  /* 0x000000ffff127224 */ /* 0x000fc600078e0015 */
[----:B------:R0:W-:Y:S04]  /*1eef0*/  STL.64 [R1+0x100], R4 ;  /* 0x0001000401007387 */ /* 0x0001e80000100a00 */
[----:B------:R-:W-:Y:S04]  /*1ef00*/  STL.64 [R1+0x108], R6 ;  /* 0x0001080601007387 */ /* 0x000fe80000100a00 */
[----:B------:R-:W-:Y:S04]  /*1ef10*/  STL [R1+0x18dc], R17 ;  /* 0x0018dc1101007387 */ /* 0x000fe80000100800 */
[----:B------:R-:W2:Y:S04]  /*1ef20*/  LDL.LU R20, [R1+0x200] ;  /* 0x0002000001147983 */ /* 0x000ea80000300800 */
[----:B------:R-:W2:Y:S04]  /*1ef30*/  LDL.LU R21, [R1+0x204] ;  /* 0x0002040001157983 */ /* 0x000ea80000300800 */
[----:B------:R-:W2:Y:S04]  /*1ef40*/  LDL.LU R22, [R1+0x208] ;  /* 0x0002080001167983 */ /* 0x000ea80000300800 */
[----:B------:R-:W2:Y:S04]  /*1ef50*/  LDL.LU R23, [R1+0x20c] ;  /* 0x00020c0001177983 */ /* 0x000ea80000300800 */
[----:B-1----:R-:W3:Y:S04]  /*1ef60*/  LDL.LU R14, [R1+0x2e8] ;  /* 0x0002e800010e7983 */ /* 0x002ee80000300800 */
[----:B---3--:R-:W-:Y:S04]  /*1ef70*/  STL [R1+0x18d0], R14 ;  /* 0x0018d00e01007387 */ /* 0x008fe80000100800 */
[----:B------:R-:W3:Y:S01]  /*1ef80*/  LDL.LU R15, [R1+0x2ec] ;  /* 0x0002ec00010f7983 */ /* 0x000ee20000300800 */
[----:B0-----:R-:W-:Y:S01]  /*1ef90*/  IMAD.MOV.U32 R4, RZ, RZ, R10 ;  /* 0x000000ffff047224 */ /* 0x001fe200078e000a */
[----:B------:R-:W-:-:S05]  /*1efa0*/  MOV R5, R8 ;  /* 0x0000000800057202 */ /* 0x000fca0000000f00 */
[----:B------:R-:W-:Y:S01]  /*1efb0*/  IMAD.MOV.U32 R8, RZ, RZ, R5 ;  /* 0x000000ffff087224 */ /* 0x000fe200078e0005 */
[----:B---3--:R-:W-:Y:S04]  /*1efc0*/  STL [R1+0x18d4], R15 ;  /* 0x0018d40f01007387 */ /* 0x008fe80000100800 */
[----:B------:R-:W0:Y:S04]  /*1efd0*/  LDSM.16.MT88.4 R12, [R0+UR7+0x16180] ;  /* 0x01618007000c783b */ /* 0x000e280008004200 */
[----:B------:R-:W-:Y:S04]  /*1efe0*/  STL [R1+0x194], R9 ;  /* 0x0001940901007387 */ /* 0x000fe80000100800 */
[----:B------:R1:W-:Y:S04]  /*1eff0*/  STL [R1+0x19c], R11 ;  /* 0x00019c0b01007387 */ /* 0x0003e80000100800 */
[----:B0-----:R-:W-:Y:S01]  /*1f000*/  STL [R1+0x1c4], R13 ;  /* 0x0001c40d01007387 */ /* 0x001fe20000100800 */
[----:B------:R-:W-:Y:S01]  /*1f010*/  IMAD.MOV.U32 R10, RZ, RZ, R12 ;  /* 0x000000ffff0a7224 */ /* 0x000fe200078e000c */
[----:B-1----:R-:W-:-:S02]  /*1f020*/  MOV R11, R14 ;  /* 0x0000000e000b7202 */ /* 0x002fc40000000f00 */
[----:B------:R-:W-:Y:S04]  /*1f030*/  STL [R1+0x1cc], R15 ;  /* 0x0001cc0f01007387 */ /* 0x000fe80000100800 */
[----:B------:R-:W0:Y:S04]  /*1f040*/  LDSM.16.MT88.4 R12, [R28+UR7+0x14100] ;  /* 0x014100071c0c783b */ /* 0x000e280008004200 */
[----:B------:R-:W-:Y:S04]  /*1f050*/  STL [R1+0x1864], R0 ;  /* 0x0018640001007387 */ /* 0x000fe80000100800 */
[----:B0-----:R-:W-:Y:S01]  /*1f060*/  STL [R1+0x14], R13 ;  /* 0x0000140d01007387 */ /* 0x001fe20000100800 */
[----:B------:R-:W-:-:S02]  /*1f070*/  IMAD.MOV.U32 R17, RZ, RZ, R12 ;  /* 0x000000ffff117224 */ /* 0x000fc400078e000c */
[----:B------:R-:W-:Y:S01]  /*1f080*/  IMAD.MOV.U32 R16, RZ, RZ, R14 ;  /* 0x000000ffff107224 */ /* 0x000fe200078e000e */
[----:B------:R-:W-:Y:S04]  /*1f090*/  STL [R1+0x1c], R15 ;  /* 0x00001c0f01007387 */ /* 0x000fe80000100800 */
[----:B------:R-:W0:Y:S01]  /*1f0a0*/  LDSM.16.MT88.4 R12, [R28+UR7+0x16100] ;  /* 0x016100071c0c783b */ /* 0x000e220008004200 */
[----:B------:R-:W-:-:S03]  /*1f0b0*/  MOV R9, R4 ;  /* 0x0000000400097202 */ /* 0x000fc60000000f00 */
[----:B0-----:R0:W-:Y:S04]  /*1f0c0*/  STL.64 [R1], R12 ;  /* 0x0000000c01007387 */ /* 0x0011e80000100a00 */
[----:B------:R1:W-:Y:S04]  /*1f0d0*/  STL [R1+0xc], R15 ;  /* 0x00000c0f01007387 */ /* 0x0003e80000100800 */
[----:B------:R-:W-:Y:S04]  /*1f0e0*/  STL [R1+0x214], R25 ;  /* 0x0002141901007387 */ /* 0x000fe80000100800 */
[----:B------:R-:W-:Y:S01]  /*1f0f0*/  STL [R1+0x21c], R27 ;  /* 0x00021c1b01007387 */ /* 0x000fe20000100800 */
[----:B0-----:R-:W-:Y:S01]  /*1f100*/  IMAD.MOV.U32 R13, RZ, RZ, R26 ;  /* 0x000000ffff0d7224 */ /* 0x001fe200078e001a */
[----:B-1----:R-:W-:Y:S01]  /*1f110*/  MOV R15, R14 ;  /* 0x0000000e000f7202 */ /* 0x002fe20000000f00 */
[----:B------:R-:W-:-:S02]  /*1f120*/  IMAD.MOV.U32 R14, RZ, RZ, R24 ;  /* 0x000000ffff0e7224 */ /* 0x000fc400078e0018 */
[----:B------:R-:W0:Y:S01]  /*1f130*/  LDSM.16.MT88.4 R24, [R28+UR7+0x16180] ;  /* 0x016180071c18783b */ /* 0x000e220008004200 */
[----:B--2---:R-:W-:Y:S03]  /*1f140*/  HMMA.16816.F32 R8, R8, R2, R20 ;  /* 0x000000020808723c */ /* 0x004fe60000001814 */
[----:B0-----:R0:W-:Y:S04]  /*1f150*/  STL [R1+0x224], R25 ;  /* 0x0002241901007387 */ /* 0x0011e80000100800 */
[----:B------:R1:W-:Y:S04]  /*1f160*/  STL [R1+0x22c], R27 ;  /* 0x00022c1b01007387 */ /* 0x0003e80000100800 */
[----:B------:R-:W-:Y:S01]  /*1f170*/  STL [R1+0x1860], R28 ;  /* 0x0018601c01007387 */ /* 0x000fe20000100800 */
[----:B------:R-:W-:-:S03]  /*1f180*/  MOV R12, R24 ;  /* 0x00000018000c7202 */ /* 0x000fc60000000f00 */
[----:B------:R-:W2:Y:S04]  /*1f190*/  LDL.LU R4, [R1+0x180] ;  /* 0x0001800001047983 */ /* 0x000ea80000300800 */
[----:B------:R-:W2:Y:S01]  /*1f1a0*/  LDL.LU R5, [R1+0x184] ;  /* 0x0001840001057983 */ /* 0x000ea20000300800 */
[----:B------:R-:W-:-:S03]  /*1f1b0*/  IMAD.MOV.U32 R0, RZ, RZ, R26 ;  /* 0x000000ffff007224 */ /* 0x000fc600078e001a */
[----:B------:R-:W2:Y:S04]  /*1f1c0*/  LDL.LU R6, [R1+0x188] ;  /* 0x0001880001067983 */ /* 0x000ea80000300800 */
[----:B------:R-:W2:Y:S04]  /*1f1d0*/  LDL.LU R7, [R1+0x18c] ;  /* 0x00018c0001077983 */ /* 0x000ea80000300800 */
[----:B------:R-:W3:Y:S04]  /*1f1e0*/  LDL.LU R24, [R1+0x110] ;  /* 0x0001100001187983 */ /* 0x000ee80000300800 */
[----:B0-----:R-:W3:Y:S04]  /*1f1f0*/  LDL.LU R25, [R1+0x114] ;  /* 0x0001140001197983 */ /* 0x001ee80000300800 */
[----:B------:R-:W3:Y:S04]  /*1f200*/  LDL.LU R26, [R1+0x118] ;  /* 0x00011800011a7983 */ /* 0x000ee80000300800 */
[----:B-1----:R-:W3:Y:S04]  /*1f210*/  LDL.LU R27, [R1+0x11c] ;  /* 0x00011c00011b7983 */ /* 0x002ee80000300800 */
[----:B------:R-:W4:Y:S04]  /*1f220*/  LDL.LU.64 R22, [R1+0x18e8] ;  /* 0x0018e80001167983 */ /* 0x000f280000300a00 */
[----:B------:R-:W4:Y:S04]  /*1f230*/  LDL.LU.64 R20, [R1+0x18e0] ;  /* 0x0018e00001147983 */ /* 0x000f280000300a00 */
[----:B------:R0:W-:Y:S04]  /*1f240*/  STL.64 [R1+0x170], R8 ;  /* 0x0001700801007387 */ /* 0x0001e80000100a00 */
[----:B------:R1:W-:Y:S01]  /*1f250*/  STL [R1+0x178], R10 ;  /* 0x0001780a01007387 */ /* 0x0003e20000100800 */
[----:B0-----:R-:W-:Y:S01]  /*1f260*/  IMAD.MOV.U32 R8, RZ, RZ, R17 ;  /* 0x000000ffff087224 */ /* 0x001fe200078e0011 */
[----:B------:R-:W-:-:S02]  /*1f270*/  MOV R9, R16 ;  /* 0x0000001000097202 */ /* 0x000fc40000000f00 */
[----:B------:R-:W5:Y:S04]  /*1f280*/  LDL.LU R17, [R1+0x18dc] ;  /* 0x0018dc0001117983 */ /* 0x000f680000300800 */
[----:B------:R-:W5:Y:S04]  /*1f290*/  LDL.LU R16, [R1+0x18d8] ;  /* 0x0018d80001107983 */ /* 0x000f680000300800 */
[----:B-1----:R-:W4:Y:S01]  /*1f2a0*/  LDL.LU R10, [R1] ;  /* 0x00000000010a7983 */ /* 0x002f220000300800 */
[----:B------:R-:W-:Y:S02]  /*1f2b0*/  IMAD.MOV.U32 R29, RZ, RZ, R11 ;  /* 0x000000ffff1d7224 */ /* 0x000fe400078e000b */
[----:B------:R-:W-:-:S02]  /*1f2c0*/  IMAD.MOV.U32 R11, RZ, RZ, R15 ;  /* 0x000000ffff0b7224 */ /* 0x000fc400078e000f */
[----:B------:R-:W2:Y:S05]  /*1f2d0*/  LDL.LU R15, [R1+0x18d4] ;  /* 0x0018d400010f7983 */ /* 0x000eaa0000300800 */
[----:B----4-:R-:W-:Y:S01]  /*1f2e0*/  HMMA.16816.F32 R8, R8, R2, R20 ;  /* 0x000000020808723c */ /* 0x010fe20000001814 */
[----:B------:R-:W-:Y:S02]  /*1f2f0*/  IMAD.MOV.U32 R20, RZ, RZ, R14 ;  /* 0x000000ffff147224 */ /* 0x000fe400078e000e */
[----:B------:R-:W4:Y:S01]  /*1f300*/  LDL.LU R14, [R1+0x18d0] ;  /* 0x0018d000010e7983 */ /* 0x000f220000300800 */
[----:B------:R-:W-:Y:S01]  /*1f310*/  MOV R21, R13 ;  /* 0x0000000d00157202 */ /* 0x000fe20000000f00 */
[----:B------:R-:W-:-:S02]  /*1f320*/  IMAD.MOV.U32 R22, RZ, RZ, R12 ;  /* 0x000000ffff167224 */ /* 0x000fc400078e000c */
[----:B------:R-:W-:-:S07]  /*1f330*/  IMAD.MOV.U32 R23, RZ, RZ, R0 ;  /* 0x000000ffff177224 */ /* 0x000fce00078e0000 */
[----:B-----5:R-:W-:Y:S01]  /*1f340*/  HMMA.16816.F32 R20, R20, R2, R16 ;  /* 0x000000021414723c */ /* 0x020fe20000001810 */
[----:B------:R-:W5:Y:S04]  /*1f350*/  LDL.LU.64 R18, [R1+0x18c8] ;  /* 0x0018c80001127983 */ /* 0x000f680000300a00 */
[----:B------:R-:W3:Y:S01]  /*1f360*/  LDL.LU.64 R16, [R1+0x18c0] ;  /* 0x0018c00001107983 */ /* 0x000ee20000300a00 */
[----:B--2---:R-:W-:-:S13]  /*1f370*/  F2FP.F16.E4M3.UNPACK_B R3, R15.H1 ;  /* 0x0000000fff03723e */ /* 0x004fda00030006ff */
[----:B------:R-:W-:Y:S01]  /*1f380*/  MOV R0, R22 ;  /* 0x0000001600007202 */ /* 0x000fe20000000f00 */
[----:B------:R0:W-:Y:S04]  /*1f390*/  STL.64 [R1+0x50], R20 ;  /* 0x0000501401007387 */ /* 0x0001e80000100a00 */
[----:B------:R1:W-:Y:S04]  /*1f3a0*/  STL [R1+0x5c], R23 ;  /* 0x00005c1701007387 */ /* 0x0003e80000100800 */
[----:B------:R-:W-:Y:S04]  /*1f3b0*/  STL [R1+0x1868], R0 ;  /* 0x0018680001007387 */ /* 0x000fe80000100800 */
[----:B0-----:R-:W2:Y:S04]  /*1f3c0*/  LDL.LU R20, [R1+0x2a4] ;  /* 0x0002a40001147983 */ /* 0x001ea80000300800 */
[----:B------:R-:W2:Y:S04]  /*1f3d0*/  LDL.LU R21, [R1+0x2ac] ;  /* 0x0002ac0001157983 */ /* 0x000ea80000300800 */
[----:B------:R-:W2:Y:S04]  /*1f3e0*/  LDL.LU R12, [R1+0x90] ;  /* 0x00009000010c7983 */ /* 0x000ea80000300800 */
[----:B------:R-:W2:Y:S01]  /*1f3f0*/  LDL.LU R13, [R1+0x94] ;  /* 0x00009400010d7983 */ /* 0x000ea20000300800 */
[----:B----4-:R-:W-:-:S03]  /*1f400*/  F2FP.F16.E4M3.UNPACK_B R2, R14.H1 ;  /* 0x0000000eff02723e */ /* 0x010fc600030006ff */
[----:B------:R-:W4:Y:S04]  /*1f410*/  LDL.LU R14, [R1+0x98] ;  /* 0x00009800010e7983 */ /* 0x000f280000300800 */
[----:B------:R-:W4:Y:S04]  /*1f420*/  LDL.LU R15, [R1+0x9c] ;  /* 0x00009c00010f7983 */ /* 0x000f280000300800 */
[----:B------:R-:W2:Y:S04]  /*1f430*/  LDL.LU R22, [R1+0x2b4] ;  /* 0x0002b40001167983 */ /* 0x000ea80000300800 */
[----:B-1----:R-:W2:Y:S02]  /*1f440*/  LDL.LU R23, [R1+0x2bc] ;  /* 0x0002bc0001177983 */ /* 0x002ea40000300800 */
        /* <DEDUP_REMOVED lines=11> */
[----:B------:R-:W3:-:S13]  /*1f500*/  LDL.LU.64 R24, [R1+0x18a0] ;  /* 0x0018a00001187983 */ /* 0x000eda0000300a00 */
[----:B------:R0:W-:Y:S01]  /*1f510*/  STL.64 [R1+0x200], R20 ;  /* 0x0002001401007387 */ /* 0x0001e20000100a00 */
[----:B------:R-:W-:-:S03]  /*1f520*/  IMAD.MOV.U32 R0, RZ, RZ, R22 ;  /* 0x000000ffff007224 */ /* 0x000fc600078e0016 */
[----:B------:R1:W-:Y:S04]  /*1f530*/  STL [R1+0x20c], R23 ;  /* 0x00020c1701007387 */ /* 0x0003e80000100800 */
[----:B0-----:R-:W3:Y:S04]  /*1f540*/  LDL.LU R20, [R1+0x264] ;  /* 0x0002640001147983 */ /* 0x001ee80000300800 */
[----:B------:R-:W3:Y:S04]  /*1f550*/  LDL.LU R21, [R1+0x26c] ;  /* 0x00026c0001157983 */ /* 0x000ee80000300800 */
[----:B------:R-:W3:Y:S04]  /*1f560*/  LDL.LU R22, [R1+0x274] ;  /* 0x0002740001167983 */ /* 0x000ee80000300800 */
[----:B-1----:R-:W3:Y:S02]  /*1f570*/  LDL.LU R23, [R1+0x27c] ;  /* 0x00027c0001177983 */ /* 0x002ee40000300800 */
[----:B---3--:R-:W-:Y:S01]  /*1f580*/  HMMA.16816.F32 R20, R20, R2, R24 ;  /* 0x000000021414723c */ /* 0x008fe20000001818 */
[----:B--2---:R-:W-:-:S02]  /*1f590*/  IMAD.MOV.U32 R24, RZ, RZ, R5 ;  /* 0x000000ffff187224 */ /* 0x004fc400078e0005 */
[----:B------:R-:W2:Y:S01]  /*1f5a0*/  LDL.LU R5, [R1+0x1898] ;  /* 0x0018980001057983 */ /* 0x000ea20000300800 */
[----:B------:R-:W-:Y:S01]  /*1f5b0*/  MOV R25, R6 ;  /* 0x0000000600197202 */ /* 0x000fe20000000f00 */
[----:B------:R-:W-:-:S14]  /*1f5c0*/  IMAD.MOV.U32 R26, RZ, RZ, R7 ;  /* 0x000000ffff1a7224 */ /* 0x000fdc00078e0007 */
[----:B------:R0:W-:Y:S04]  /*1f5d0*/  STL.64 [R1+0x260], R20 ;  /* 0x0002601401007387 */ /* 0x0001e80000100a00 */
[----:B------:R1:W-:Y:S04]  /*1f5e0*/  STL.64 [R1+0x268], R22 ;  /* 0x0002681601007387 */ /* 0x0003e80000100a00 */
[----:B------:R-:W2:Y:S04]  /*1f5f0*/  LDL.LU R6, [R1+0x1894] ;  /* 0x0018940001067983 */ /* 0x000ea80000300800 */
[----:B------:R-:W2:Y:S04]  /*1f600*/  LDL.LU R7, [R1+0x1890] ;  /* 0x0018900001077983 */ /* 0x000ea80000300800 */
[----:B------:R-:W3:Y:S04]  /*1f610*/  LDL.LU R27, [R1+0x2c] ;  /* 0x00002c00011b7983 */ /* 0x000ee80000300800 */
        /* <DEDUP_REMOVED lines=10> */
[----:B------:R-:W2:Y:S04]  /*1f6c0*/  LDL.LU R22, [R1+0x88] ;  /* 0x0000880001167983 */ /* 0x000ea80000300800 */
[----:B------:R-:W2:Y:S04]  /*1f6d0*/  LDL.LU R23, [R1+0x8c] ;  /* 0x00008c0001177983 */ /* 0x000ea80000300800 */
        /* <DEDUP_REMOVED lines=21> */
[----:B---3--:R-:W-:Y:S01]  /*1f830*/  HMMA.16816.F32 R4, R4, R2, R24 ;  /* 0x000000020404723c */ /* 0x008fe20000001818 */
[----:B------:R-:W-:-:S02]  /*1f840*/  IMAD.MOV.U32 R24, RZ, RZ, R13 ;  /* 0x000000ffff187224 */ /* 0x000fc400078e000d */
[----:B------:R-:W2:Y:S01]  /*1f850*/  LDL.LU R13, [R1+0x187c] ;  /* 0x00187c00010d7983 */ /* 0x000ea20000300800 */
[----:B----4-:R-:W-:Y:S01]  /*1f860*/  MOV R25, R14 ;  /* 0x0000000e00197202 */ /* 0x010fe20000000f00 */
[----:B------:R-:W-:Y:S02]  /*1f870*/  IMAD.MOV.U32 R26, RZ, RZ, R15 ;  /* 0x000000ffff1a7224 */ /* 0x000fe400078e000f */
[----:B-----5:R-:W-:-:S12]  /*1f880*/  IMAD.MOV.U32 R27, RZ, RZ, R19 ;  /* 0x000000ffff1b7224 */ /* 0x020fd800078e0013 */
        /* <DEDUP_REMOVED lines=21> */
[----:B---3--:R-:W-:-:S15]  /*1f9e0*/  HMMA.16816.F32 R16, R4, R2, R16 ;  /* 0x000000020410723c */ /* 0x008fde0000001810 */
[----:B------:R-:W-:-:S04]  /*1f9f0*/  NOP ;  /* 0x0000000000007918 */ /* 0x000fc80000000000 */
[----:B------:R-:W-:Y:S04]  /*1fa00*/  STL [R1+0x1818], R17 ;  /* 0x0018181101007387 */ /* 0x000fe80000100800 */
[----:B------:R-:W-:Y:S04]  /*1fa10*/  STL [R1+0x1800], R18 ;  /* 0x0018001201007387 */ /* 0x000fe80000100800 */
[----:B------:R-:W-:Y:S04]  /*1fa20*/  STL [R1+0x17fc], R19 ;  /* 0x0017fc1301007387 */ /* 0x000fe80000100800 */
[----:B------:R0:W-:Y:S04]  /*1fa30*/  STL [R1+0x1830], R16 ;  /* 0x0018301001007387 */ /* 0x0001e80000100800 */
[----:B------:R-:W2:Y:S04]  /*1fa40*/  LDL.LU R4, [R1+0x134] ;  /* 0x0001340001047983 */ /* 0x000ea80000300800 */
[----:B------:R-:W2:Y:S04]  /*1fa50*/  LDL.LU R5, [R1+0x13c] ;  /* 0x00013c0001057983 */ /* 0x000ea80000300800 */
[----:B------:R-:W2:Y:S04]  /*1fa60*/  LDL.LU R6, [R1+0x1a4] ;  /* 0x0001a40001067983 */ /* 0x000ea80000300800 */
[----:B------:R-:W2:Y:S04]  /*1fa70*/  LDL.LU R7, [R1+0x1ac] ;  /* 0x0001ac0001077983 */ /* 0x000ea80000300800 */
[----:B------:R-:W3:Y:S04]  /*1fa80*/  LDL.LU R20, [R1+0x60] ;  /* 0x0000600001147983 */ /* 0x000ee80000300800 */
[----:B------:R-:W3:Y:S04]  /*1fa90*/  LDL.LU R21, [R1+0x64] ;  /* 0x0000640001157983 */ /* 0x000ee80000300800 */
[----:B------:R-:W3:Y:S04]  /*1faa0*/  LDL.LU R22, [R1+0x68] ;  /* 0x0000680001167983 */ /* 0x000ee80000300800 */
[----:B------:R-:W3:Y:S04]  /*1fab0*/  LDL.LU R23, [R1+0x6c] ;  /* 0x00006c0001177983 */ /* 0x000ee80000300800 */
[----:B------:R-:W4:Y:S01]  /*1fac0*/  LDL R28, [R1+0x450] ;  /* 0x00045000011c7983 */ /* 0x000f220000100800 */
[----:B--2---:R-:W-:-:S15]  /*1fad0*/  HMMA.16816.F32 R4, R4, R2, R12 ;  /* 0x000000020404723c */ /* 0x004fde000000180c */
[----:B------:R-:W-:-:S04]  /*1fae0*/  NOP ;  /* 0x0000000000007918 */ /* 0x000fc80000000000 */
[----:B------:R-:W-:Y:S04]  /*1faf0*/  STL.64 [R1+0x17e8], R6 ;  /* 0x0017e80601007387 */ /* 0x000fe80000100a00 */
[----:B------:R1:W-:Y:S04]  /*1fb00*/  STL.64 [R1+0x17e0], R4 ;  /* 0x0017e00401007387 */ /* 0x0003e80000100a00 */
[----:B------:R-:W0:Y:S04]  /*1fb10*/  LDL.LU R12, [R1+0xb4] ;  /* 0x0000b400010c7983 */ /* 0x000e280000300800 */
[----:B------:R-:W0:Y:S04]  /*1fb20*/  LDL.LU R13, [R1+0xbc] ;  /* 0x0000bc00010d7983 */ /* 0x000e280000300800 */
[----:B------:R-:W0:Y:S04]  /*1fb30*/  LDL.LU R14, [R1+0xd4] ;  /* 0x0000d400010e7983 */ /* 0x000e280000300800 */
[----:B------:R-:W0:Y:S02]  /*1fb40*/  LDL.LU R15, [R1+0xdc] ;  /* 0x0000dc00010f7983 */ /* 0x000e240000300800 */
[----:B0-----:R-:W-:Y:S02]  /*1fb50*/  HMMA.16816.F32 R16, R12, R2, R24 ;  /* 0x000000020c10723c */ /* 0x001fe40000001818 */
[----:B------:R-:W2:Y:S04]  /*1fb60*/  LDL.LU R24, [R1+0x100] ;  /* 0x0001000001187983 */ /* 0x000ea80000300800 */
[----:B------:R-:W2:Y:S04]  /*1fb70*/  LDL.LU R25, [R1+0x104] ;  /* 0x0001040001197983 */ /* 0x000ea80000300800 */
[----:B------:R-:W2:Y:S04]  /*1fb80*/  LDL.LU R26, [R1+0x108] ;  /* 0x00010800011a7983 */ /* 0x000ea80000300800 */
[----:B------:R-:W2:Y:S05]  /*1fb90*/  LDL.LU R27, [R1+0x10c] ;  /* 0x00010c00011b7983 */ /* 0x000eaa0000300800 */
[----:B-1----:R-:W-:Y:S01]  /*1fba0*/  MOV R4, R19 ;  /* 0x0000001300047202 */ /* 0x002fe20000000f00 */
[----:B------:R-:W-:Y:S01]  /*1fbb0*/  IMAD.MOV.U32 R5, RZ, RZ, R18 ;  /* 0x000000ffff057224 */ /* 0x000fe200078e0012 */
[----:B------:R-:W-:Y:S01]  /*1fbc0*/  MOV R7, R16 ;  /* 0x0000001000077202 */ /* 0x000fe20000000f00 */
[----:B------:R-:W-:-:S02]  /*1fbd0*/  IMAD.MOV.U32 R6, RZ, RZ, R17 ;  /* 0x000000ffff067224 */ /* 0x000fc400078e0011 */
[----:B------:R-:W-:Y:S04]  /*1fbe0*/  STL [R1+0x1838], R4 ;  /* 0x0018380401007387 */ /* 0x000fe80000100800 */
[----:B------:R-:W-:Y:S04]  /*1fbf0*/  STL [R1+0x1834], R5 ;  /* 0x0018340501007387 */ /* 0x000fe80000100800 */
[----:B------:R-:W-:Y:S04]  /*1fc00*/  STL [R1+0x17f8], R6 ;  /* 0x0017f80601007387 */ /* 0x000fe80000100800 */
[----:B------:R0:W-:Y:S04]  /*1fc10*/  STL [R1+0x17f4], R7 ;  /* 0x0017f40701007387 */ /* 0x0001e80000100800 */
[----:B------:R-:W0:Y:S04]  /*1fc20*/  LDL.LU R12, [R1+0x14] ;  /* 0x00001400010c7983 */ /* 0x000e280000300800 */
[----:B------:R-:W0:Y:S04]  /*1fc30*/  LDL.LU R13, [R1+0x1c] ;  /* 0x00001c00010d7983 */ /* 0x000e280000300800 */
[----:B------:R-:W0:Y:S04]  /*1fc40*/  LDL.LU R14, [R1+0x4] ;  /* 0x00000400010e7983 */ /* 0x000e280000300800 */
[----:B------:R-:W0:Y:S02]  /*1fc50*/  LDL.LU R15, [R1+0xc] ;  /* 0x00000c00010f7983 */ /* 0x000e240000300800 */
[----:B0-----:R-:W-:Y:S02]  /*1fc60*/  HMMA.16816.F32 R4, R12, R2, R8 ;  /* 0x000000020c04723c */ /* 0x001fe40000001808 */
[----:B------:R-:W3:-:S15]  /*1fc70*/  LDL.LU R8, [R1+0x154] ;  /* 0x0001540001087983 */ /* 0x000ede0000300800 */
[----:B------:R-:W-:Y:S02]  /*1fc80*/  NOP ;  /* 0x0000000000007918 */ /* 0x000fe40000000000 */
[----:B------:R-:W-:Y:S04]  /*1fc90*/  STL.64 [R1+0xc0], R4 ;  /* 0x0000c00401007387 */ /* 0x000fe80000100a00 */
[----:B------:R-:W-:Y:S04]  /*1fca0*/  STL.64 [R1+0xc8], R6 ;  /* 0x0000c80601007387 */ /* 0x000fe80000100a00 */
[----:B------:R-:W3:Y:S04]  /*1fcb0*/  LDL.LU R9, [R1+0x15c] ;  /* 0x00015c0001097983 */ /* 0x000ee80000300800 */
[----:B------:R-:W3:Y:S04]  /*1fcc0*/  LDL.LU R10, [R1+0x1b4] ;  /* 0x0001b400010a7983 */ /* 0x000ee80000300800 */
[----:B------:R-:W3:Y:S04]  /*1fcd0*/  LDL.LU R11, [R1+0x1bc] ;  /* 0x0001bc00010b7983 */ /* 0x000ee80000300800 */
[----:B----4-:R-:W0:Y:S01]  /*1fce0*/  LDSM.16.M88.4 R4, [R28+UR7+0x40080] ;  /* 0x040080071c04783b */ /* 0x010e220008000200 */
[----:B---3--:R-:W-:-:S15]  /*1fcf0*/  HMMA.16816.F32 R8, R8, R2, R20 ;  /* 0x000000020808723c */ /* 0x008fde0000001814 */
[----:B------:R-:W-:-:S04]  /*1fd00*/  NOP ;  /* 0x0000000000007918 */ /* 0x000fc80000000000 */
[----:B------:R1:W-:Y:S04]  /*1fd10*/  STL [R1+0x17f0], R11 ;  /* 0x0017f00b01007387 */ /* 0x0003e80000100800 */
[----:B-1----:R-:W3:Y:S01]  /*1fd20*/  LDL R11, [R1+0x330] ;  /* 0x00033000010b7983 */ /* 0x002ee20000100800 */
[----:B0-----:R-:W-:-:S03]  /*1fd30*/  IMAD.MOV.U32 R28, RZ, RZ, R5 ;  /* 0x000000ffff1c7224 */ /* 0x001fc600078e0005 */
[----:B------:R-:W-:Y:S04]  /*1fd40*/  STL.64 [R1+0x2f0], R4 ;  /* 0x0002f00401007387 */ /* 0x000fe80000100a00 */
[----:B------:R-:W-:Y:S01]  /*1fd50*/  STL.64 [R1+0x2f8], R6 ;  /* 0x0002f80601007387 */ /* 0x000fe20000100a00 */
[----:B------:R-:W-:-:S03]  /*1fd60*/  IMAD.MOV.U32 R23, RZ, RZ, R29 ;  /* 0x000000ffff177224 */ /* 0x000fc600078e001d */
[----:B------:R-:W4:Y:S04]  /*1fd70*/  LDL.LU R20, [R1+0x170] ;  /* 0x0001700001147983 */ /* 0x000f280000300800 */
[----:B------:R-:W4:Y:S04]  /*1fd80*/  LDL.LU R21, [R1+0x174] ;  /* 0x0001740001157983 */ /* 0x000f280000300800 */
[----:B------:R-:W4:Y:S04]  /*1fd90*/  LDL.LU R22, [R1+0x178] ;  /* 0x0001780001167983 */ /* 0x000f280000300800 */
[----:B------:R-:W5:Y:S04]  /*1fda0*/  LDL.LU R29, [R1+0x186c] ;  /* 0x00186c00011d7983 */ /* 0x000f680000300800 */
[----:B---3--:R-:W0:Y:S04]  /*1fdb0*/  LDSM.16.MT88.4 R4, [R11+UR7+0x18000] ;  /* 0x018000070b04783b */ /* 0x008e280008004200 */
[----:B------:R-:W1:Y:S04]  /*1fdc0*/  LDSM.16.MT88.4 R12, [R11+UR7+0x1a000] ;  /* 0x01a000070b0c783b */ /* 0x000e680008004200 */
[----:B0-----:R0:W-:Y:S04]  /*1fdd0*/  STL.64 [R1+0x2c0], R4 ;  /* 0x0002c00401007387 */ /* 0x0011e80000100a00 */
[----:B------:R-:W-:Y:S04]  /*1fde0*/  STL [R1+0x2cc], R7 ;  /* 0x0002cc0701007387 */ /* 0x000fe80000100800 */
[----:B-1----:R1:W-:Y:S04]  /*1fdf0*/  STL [R1+0x2d4], R13 ;  /* 0x0002d40d01007387 */ /* 0x0023e80000100800 */
[----:B------:R3:W-:Y:S01]  /*1fe00*/  STL [R1+0x2dc], R15 ;  /* 0x0002dc0f01007387 */ /* 0x0007e20000100800 */
[----:B0-----:R-:W-:-:S03]  /*1fe10*/  IMAD.MOV.U32 R5, RZ, RZ, R12 ;  /* 0x000000ffff057224 */ /* 0x001fc600078e000c */
[----:B------:R-:W-:Y:S01]  /*1fe20*/  STL.64 [R1+0x1858], R10 ;  /* 0x0018580a01007387 */ /* 0x000fe20000100a00 */
[----:B------:R-:W-:-:S03]  /*1fe30*/  IMAD.MOV.U32 R4, RZ, RZ, R14 ;  /* 0x000000ffff047224 */ /* 0x000fc600078e000e */
[----:B------:R-:W-:Y:S04]  /*1fe40*/  STL.64 [R1+0x1850], R8 ;  /* 0x0018500801007387 */ /* 0x000fe80000100a00 */
[----:B------:R-:W2:Y:S04]  /*1fe50*/  LDL.LU R12, [R1+0x1e4] ;  /* 0x0001e400010c7983 */ /* 0x000ea80000300800 */
[----:B-1----:R-:W2:Y:S04]  /*1fe60*/  LDL.LU R13, [R1+0x1ec] ;  /* 0x0001ec00010d7983 */ /* 0x002ea80000300800 */
[----:B------:R-:W2:Y:S04]  /*1fe70*/  LDL.LU R14, [R1+0x254] ;  /* 0x00025400010e7983 */ /* 0x000ea80000300800 */
[----:B---3--:R-:W2:Y:S04]  /*1fe80*/  LDL.LU R15, [R1+0x25c] ;  /* 0x00025c00010f7983 */ /* 0x008ea80000300800 */
[----:B-----5:R-:W0:Y:S01]  /*1fe90*/  LDSM.16.MT88.4 R8, [R29+UR7+0x18000] ;  /* 0x018000071d08783b */ /* 0x020e220008004200 */
[----:B------:R-:W-:Y:S01]  /*1fea0*/  MOV R7, R6 ;  /* 0x0000000600077202 */ /* 0x000fe20000000f00 */
[----:B------:R-:W-:Y:S01]  /*1feb0*/  IMAD.MOV.U32 R18, RZ, RZ, R0 ;  /* 0x000000ffff127224 */ /* 0x000fe200078e0000 */
[----:B--2---:R-:W-:-:S15]  /*1fec0*/  HMMA.16816.F32 R12, R12, R2, R24 ;  /* 0x000000020c0c723c */ /* 0x004fde0000001818 */
[----:B------:R-:W-:-:S04]  /*1fed0*/  NOP ;  /* 0x0000000000007918 */ /* 0x000fc80000000000 */
[----:B------:R-:W-:Y:S04]  /*1fee0*/  STL [R1+0x17dc], R12 ;  /* 0x0017dc0c01007387 */ /* 0x000fe80000100800 */
[----:B------:R-:W-:Y:S04]  /*1fef0*/  STL [R1+0x17d8], R13 ;  /* 0x0017d80d01007387 */ /* 0x000fe80000100800 */
[----:B------:R1:W-:Y:S04]  /*1ff00*/  STL [R1+0x17d4], R14 ;  /* 0x0017d40e01007387 */ /* 0x0003e80000100800 */
[----:B------:R2:W-:Y:S04]  /*1ff10*/  STL [R1+0x17d0], R15 ;  /* 0x0017d00f01007387 */ /* 0x0005e80000100800 */
[----:B0-----:R-:W-:Y:S01]  /*1ff20*/  STL [R1+0x2a4], R9 ;  /* 0x0002a40901007387 */ /* 0x001fe20000100800 */
[----:B-1----:R-:W-:-:S03]  /*1ff30*/  IMAD.MOV.U32 R14, RZ, RZ, R10 ;  /* 0x000000ffff0e7224 */ /* 0x002fc600078e000a */
[----:B------:R-:W-:Y:S01]  /*1ff40*/  STL [R1+0x2ac], R11 ;  /* 0x0002ac0b01007387 */ /* 0x000fe20000100800 */
[----:B--2---:R-:W-:-:S03]  /*1ff50*/  MOV R15, R8 ;  /* 0x00000008000f7202 */ /* 0x004fc60000000f00 */
[----:B------:R-:W0:Y:S04]  /*1ff60*/  LDSM.16.MT88.4 R8, [R29+UR7+0x1a000] ;  /* 0x01a000071d08783b */ /* 0x000e280008004200 */
[----:B------:R-:W2:Y:S04]  /*1ff70*/  LDL R12, [R1+0x2f0] ;  /* 0x0002f000010c7983 */ /* 0x000ea80000100800 */
[----:B0-----:R0:W-:Y:S01]  /*1ff80*/  STL [R1+0x2b4], R9 ;  /* 0x0002b40901007387 */ /* 0x0011e20000100800 */
[----:B------:R-:W-:Y:S01]  /*1ff90*/  IMAD.MOV.U32 R13, RZ, RZ, R8 ;  /* 0x000000ffff0d7224 */ /* 0x000fe200078e0008 */
[----:B------:R-:W-:-:S02]  /*1ffa0*/  MOV R6, R10 ;  /* 0x0000000a00067202 */ /* 0x000fc40000000f00 */
[----:B------:R1:W-:Y:S04]  /*1ffb0*/  STL [R1+0x2bc], R11 ;  /* 0x0002bc0b01007387 */ /* 0x0003e80000100800 */
[----:B------:R-:W3:Y:S04]  /*1ffc0*/  LDL.LU R8, [R1+0x180] ;  /* 0x0001800001087983 */ /* 0x000ee80000300800 */
[----:B0-----:R-:W3:Y:S04]  /*1ffd0*/  LDL.LU R9, [R1+0x184] ;  /* 0x0001840001097983 */ /* 0x001ee80000300800 */
[----:B------:R-:W3:Y:S04]  /*1ffe0*/  LDL.LU R10, [R1+0x188] ;  /* 0x00018800010a7983 */ /* 0x000ee80000300800 */
[----:B-1----:R-:W3:Y:S04]  /*1fff0*/  LDL.LU R11, [R1+0x18c] ;  /* 0x00018c00010b7983 */ /* 0x002ee80000300800 */
[----:B------:R-:W4:Y:S04]  /*20000*/  LDL.LU R24, [R1+0x194] ;  /* 0x0001940001187983 */ /* 0x000f280000300800 */
[----:B------:R-:W4:Y:S04]  /*20010*/  LDL.LU R25, [R1+0x19c] ;  /* 0x00019c0001197983 */ /* 0x000f280000300800 */
[----:B------:R-:W4:Y:S04]  /*20020*/  LDL.LU R26, [R1+0x1c4] ;  /* 0x0001c400011a7983 */ /* 0x000f280000300800 */
[----:B------:R-:W4:Y:S04]  /*20030*/  LDL.LU R27, [R1+0x1cc] ;  /* 0x0001cc00011b7983 */ /* 0x000f280000300800 */
[----:B------:R-:W5:Y:S04]  /*20040*/  LDL.LU R16, [R1+0x200] ;  /* 0x0002000001107983 */ /* 0x000f680000300800 */
[----:B------:R-:W5:Y:S04]  /*20050*/  LDL.LU R17, [R1+0x204] ;  /* 0x0002040001117983 */ /* 0x000f680000300800 */
[----:B------:R-:W2:Y:S04]  /*20060*/  LDL.LU R0, [R1+0x1868] ;  /* 0x0018680001007983 */ /* 0x000ea80000300800 */
[----:B------:R-:W5:Y:S01]  /*20070*/  LDL.LU R19, [R1+0x20c] ;  /* 0x00020c0001137983 */ /* 0x000f620000300800 */
[----:B----4-:R-:W-:-:S15]  /*20080*/  HMMA.16816.F32 R24, R24, R2, R20 ;  /* 0x000000021818723c */ /* 0x010fde0000001814 */
[----:B------:R-:W-:-:S04]  /*20090*/  NOP ;  /* 0x0000000000007918 */ /* 0x000fc80000000000 */
[----:B------:R0:W-:Y:S04]  /*200a0*/  STL [R1+0x17cc], R24 ;  /* 0x0017cc1801007387 */ /* 0x0001e80000100800 */
[----:B------:R-:W-:Y:S04]  /*200b0*/  STL [R1+0x17c8], R25 ;  /* 0x0017c81901007387 */ /* 0x000fe80000100800 */
[----:B------:R2:W-:Y:S04]  /*200c0*/  STL [R1+0x17c4], R26 ;  /* 0x0017c41a01007387 */ /* 0x0005e80000100800 */
[----:B------:R1:W-:Y:S04]  /*200d0*/  STL [R1+0x17c0], R27 ;  /* 0x0017c01b01007387 */ /* 0x0003e80000100800 */
[----:B0-----:R-:W4:Y:S01]  /*200e0*/  LDL.LU R24, [R1+0x50] ;  /* 0x0000500001187983 */ /* 0x001f220000300800 */
[----:B--2---:R-:W-:-:S03]  /*200f0*/  IMAD.MOV.U32 R26, RZ, RZ, R0 ;  /* 0x000000ffff1a7224 */ /* 0x004fc600078e0000 */
[----:B------:R-:W4:Y:S04]  /*20100*/  LDL.LU R25, [R1+0x54] ;  /* 0x0000540001197983 */ /* 0x000f280000300800 */
[----:B------:R-:W2:Y:S04]  /*20110*/  LDL.LU R0, [R1+0x1864] ;  /* 0x0018640001007983 */ /* 0x000ea80000300800 */
[----:B-1----:R-:W4:Y:S04]  /*20120*/  LDL.LU R27, [R1+0x5c] ;  /* 0x00005c00011b7983 */ /* 0x002f280000300800 */
[----:B------:R-:W4:Y:S04]  /*20130*/  LDL.LU R20, [R1+0x214] ;  /* 0x0002140001147983 */ /* 0x000f280000300800 */
[----:B------:R-:W4:Y:S04]  /*20140*/  LDL.LU R21, [R1+0x21c] ;  /* 0x00021c0001157983 */ /* 0x000f280000300800 */
[----:B------:R-:W4:Y:S04]  /*20150*/  LDL.LU R22, [R1+0x224] ;  /* 0x0002240001167983 */ /* 0x000f280000300800 */
[----:B------:R-:W4:Y:S02]  /*20160*/  LDL.LU R23, [R1+0x22c] ;  /* 0x00022c0001177983 */ /* 0x000f240000300800 */
[----:B----4-:R-:W-:Y:S02]  /*20170*/  HMMA.16816.F32 R24, R20, R2, R24 ;  /* 0x000000021418723c */ /* 0x010fe40000001818 */
[----:B--2---:R-:W0:-:S15]  /*20180*/  LDSM.16.MT88.4 R20, [R0+UR7+0x18000] ;  /* 0x018000070014783b */ /* 0x004e1e0008004200 */
[----:B------:R-:W-:Y:S02]  /*20190*/  NOP ;  /* 0x0000000000007918 */ /* 0x000fe40000000000 */
[----:B------:R-:W-:Y:S04]  /*201a0*/  STL.64 [R1+0x20], R24 ;  /* 0x0000201801007387 */ /* 0x000fe80000100a00 */
[----:B------:R1:W-:Y:S04]  /*201b0*/  STL.64 [R1+0x28], R26 ;  /* 0x0000281a01007387 */ /* 0x0003e80000100a00 */
[----:B0-----:R-:W-:Y:S01]  /*201c0*/  STL [R1+0xe4], R21 ;  /* 0x0000e41501007387 */ /* 0x001fe20000100800 */
[----:B-1----:R-:W-:Y:S01]  /*201d0*/  MOV R27, R20 ;  /* 0x00000014001b7202 */ /* 0x002fe20000000f00 */
[----:B------:R-:W-:-:S02]  /*201e0*/  IMAD.MOV.U32 R26, RZ, RZ, R22 ;  /* 0x000000ffff1a7224 */ /* 0x000fc400078e0016 */
[----:B------:R-:W-:Y:S04]  /*201f0*/  STL [R1+0xec], R23 ;  /* 0x0000ec1701007387 */ /* 0x000fe80000100800 */
[----:B------:R-:W0:Y:S01]  /*20200*/  LDSM.16.MT88.4 R20, [R0+UR7+0x1a000] ;  /* 0x01a000070014783b */ /* 0x000e220008004200 */
[----:B------:R-:W-:-:S03]  /*20210*/  F2FP.F16.E4M3.UNPACK_B R3, R28 ;  /* 0x0000001cff03723e */ /* 0x000fc600020006ff */
[----:B0-----:R0:W-:Y:S01]  /*20220*/  STL [R1+0x114], R21 ;  /* 0x0001141501007387 */ /* 0x0011e20000100800 */
[----:B------:R-:W-:-:S03]  /*20230*/  IMAD.MOV.U32 R25, RZ, RZ, R20 ;  /* 0x000000ffff197224 */ /* 0x000fc600078e0014 */
[----:B------:R1:W-:Y:S04]  /*20240*/  STL [R1+0x11c], R23 ;  /* 0x00011c1701007387 */ /* 0x0003e80000100800 */
[----:B------:R-:W2:Y:S04]  /*20250*/  LDL.LU R28, [R1+0x1860] ;  /* 0x00186000011c7983 */ /* 0x000ea80000300800 */
[----:B------:R-:W3:Y:S01]  /*20260*/  LDL.LU R20, [R1+0x2c0] ;  /* 0x0002c00001147983 */ /* 0x000ee20000300800 */
[----:B------:R-:W-:Y:S01]  /*20270*/  MOV R24, R22 ;  /* 0x0000001600187202 */ /* 0x000fe20000000f00 */
[----:B0-----:R-:W-:Y:S01]  /*20280*/  IMAD.MOV.U32 R21, RZ, RZ, R7 ;  /* 0x000000ffff157224 */ /* 0x001fe200078e0007 */
[----:B------:R-:W-:Y:S01]  /*20290*/  F2FP.F16.E4M3.UNPACK_B R2, R12 ;  /* 0x0000000cff02723e */ /* 0x000fe200020006ff */
[----:B------:R-:W-:Y:S01]  /*202a0*/  IMAD.MOV.U32 R22, RZ, RZ, R5 ;  /* 0x000000ffff167224 */ /* 0x000fe200078e0005 */
[----:B-1----:R-:W-:-:S07]  /*202b0*/  MOV R23, R4 ;  /* 0x0000000400177202 */ /* 0x002fce0000000f00 */
[----:B---3--:R-:W-:Y:S01]  /*202c0*/  HMMA.16816.F32 R20, R20, R2, R8 ;  /* 0x000000021414723c */ /* 0x008fe20000001808 */
[----:B------:R-:W3:Y:S04]  /*202d0*/  LDL.LU.64 R10, [R1+0x1858] ;  /* 0x00185800010a7983 */ /* 0x000ee80000300a00 */
[----:B------:R-:W4:-:S14]  /*202e0*/  LDL.LU.64 R8, [R1+0x1850] ;  /* 0x0018500001087983 */ /* 0x000f1c0000300a00 */
[----:B------:R-:W-:Y:S04]  /*202f0*/  STL.64 [R1+0x70], R20 ;  /* 0x0000701401007387 */ /* 0x000fe80000100a00 */
[----:B------:R-:W-:Y:S04]  /*20300*/  STL.64 [R1+0x78], R22 ;  /* 0x0000781601007387 */ /* 0x000fe80000100a00 */
[----:B--2---:R-:W0:Y:S04]  /*20310*/  LDSM.16.MT88.4 R20, [R28+UR7+0x18000] ;  /* 0x018000071c14783b */ /* 0x004e280008004200 */
        /* <DEDUP_REMOVED lines=13> */
[----:B-----5:R-:W-:Y:S01]  /*203f0*/  HMMA.16816.F32 R20, R20, R2, R16 ;  /* 0x000000021414723c */ /* 0x020fe20000001810 */
[----:B------:R-:W2:-:S15]  /*20400*/  LDL.LU R16, [R1+0x230] ;  /* 0x0002300001107983 */ /* 0x000e9e0000300800 */
[----:B------:R-:W-:-:S03]  /*20410*/  NOP ;  /* 0x0000000000007918 */ /* 0x000fc60000000000 */
[----:B------:R-:W-:Y:S04]  /*20420*/  STL.64 [R1+0x60], R20 ;  /* 0x0000601401007387 */ /* 0x000fe80000100a00 */
[----:B------:R-:W-:Y:S04]  /*20430*/  STL.64 [R1+0x68], R22 ;  /* 0x0000681601007387 */ /* 0x000fe80000100a00 */
[----:B------:R-:W2:Y:S04]  /*20440*/  LDL.LU R17, [R1+0x234] ;  /* 0x0002340001117983 */ /* 0x000ea80000300800 */
[----:B------:R-:W5:Y:S04]  /*20450*/  LDL.LU R18, [R1+0x238] ;  /* 0x0002380001127983 */ /* 0x000f680000300800 */
[----:B------:R-:W5:Y:S04]  /*20460*/  LDL.LU R19, [R1+0x23c] ;  /* 0x00023c0001137983 */ /* 0x000f680000300800 */
[----:B---3--:R-:W0:Y:S02]  /*20470*/  LDSM.16.MT88.4 R20, [R11+UR7+0x18080] ;  /* 0x018080070b14783b */ /* 0x008e240008004200 */
[----:B0-----:R-:W-:Y:S01]  /*20480*/  MOV R15, R20 ;  /* 0x00000014000f7202 */ /* 0x001fe20000000f00 */
[----:B------:R-:W-:Y:S01]  /*20490*/  IMAD.MOV.U32 R14, RZ, RZ, R22 ;  /* 0x000000ffff0e7224 */ /* 0x000fe200078e0016 */
[----:B-----5:R-:W-:Y:S04]  /*204a0*/  STL.64 [R1+0x1848], R18 ;  /* 0x0018481201007387 */ /* 0x020fe80000100a00 */
[----:B--2---:R0:W-:Y:S04]  /*204b0*/  STL.64 [R1+0x1840], R16 ;  /* 0x0018401001007387 */ /* 0x0041e80000100a00 */
[----:B0-----:R-:W2:Y:S04]  /*204c0*/  LDL.LU R16, [R1+0x260] ;  /* 0x0002600001107983 */ /* 0x001ea80000300800 */
[----:B------:R-:W2:Y:S04]  /*204d0*/  LDL.LU R17, [R1+0x264] ;  /* 0x0002640001117983 */ /* 0x000ea80000300800 */
[----:B------:R-:W2:Y:S04]  /*204e0*/  LDL.LU R18, [R1+0x268] ;  /* 0x0002680001127983 */ /* 0x000ea80000300800 */
[----:B------:R-:W2:Y:S04]  /*204f0*/  LDL.LU R19, [R1+0x26c] ;  /* 0x00026c0001137983 */ /* 0x000ea80000300800 */
[----:B------:R-:W-:Y:S04]  /*20500*/  STL [R1+0x134], R21 ;  /* 0x0001341501007387 */ /* 0x000fe80000100800 */
[----:B------:R-:W-:Y:S04]  /*20510*/  STL [R1+0x13c], R23 ;  /* 0x00013c1701007387 */ /* 0x000fe80000100800 */
[----:B------:R-:W0:Y:S04]  /*20520*/  LDSM.16.MT88.4 R20, [R11+UR7+0x1a080] ;  /* 0x01a080070b14783b */ /* 0x000e280008004200 */
[----:B0-----:R0:W-:Y:S01]  /*20530*/  STL [R1+0x194], R21 ;  /* 0x0001941501007387 */ /* 0x0011e20000100800 */
[----:B------:R-:W-:-:S03]  /*20540*/  MOV R6, R22 ;  /* 0x0000001600067202 */ /* 0x000fc60000000f00 */
[----:B------:R1:W-:Y:S01]  /*20550*/  STL [R1+0x19c], R23 ;  /* 0x00019c1701007387 */ /* 0x0003e20000100800 */
[----:B------:R-:W-:Y:S01]  /*20560*/  MOV R22, R25 ;  /* 0x0000001900167202 */ /* 0x000fe20000000f00 */
[----:B------:R-:W-:Y:S02]  /*20570*/  IMAD.MOV.U32 R13, RZ, RZ, R20 ;  /* 0x000000ffff0d7224 */ /* 0x000fe400078e0014 */
[----:B------:R-:W-:Y:S02]  /*20580*/  IMAD.MOV.U32 R20, RZ, RZ, R27 ;  /* 0x000000ffff147224 */ /* 0x000fe400078e001b */
[----:B0-----:R-:W-:Y:S02]  /*20590*/  IMAD.MOV.U32 R21, RZ, RZ, R26 ;  /* 0x000000ffff157224 */ /* 0x001fe400078e001a */
[----:B-1----:R-:W-:Y:S02]  /*205a0*/  IMAD.MOV.U32 R23, RZ, RZ, R24 ;  /* 0x000000ffff177224 */ /* 0x002fe400078e0018 */
[----:B------:R-:W3:Y:S04]  /*205b0*/  LDL.LU R24, [R1+0x80] ;  /* 0x0000800001187983 */ /* 0x000ee80000300800 */
[----:B------:R-:W3:Y:S04]  /*205c0*/  LDL.LU R25, [R1+0x84] ;  /* 0x0000840001197983 */ /* 0x000ee80000300800 */
[----:B------:R-:W5:Y:S04]  /*205d0*/  LDL.LU R26, [R1+0x88] ;  /* 0x00008800011a7983 */ /* 0x000f680000300800 */
[----:B------:R-:W5:Y:S04]  /*205e0*/  LDL.LU R27, [R1+0x8c] ;  /* 0x00008c00011b7983 */ /* 0x000f680000300800 */
[----:B-----5:R-:W-:Y:S04]  /*205f0*/  STL.64 [R1+0x1810], R26 ;  /* 0x0018101a01007387 */ /* 0x020fe80000100a00 */
[----:B---3--:R0:W-:Y:S04]  /*20600*/  STL.64 [R1+0x1808], R24 ;  /* 0x0018081801007387 */ /* 0x0081e80000100a00 */
[----:B0-----:R-:W3:Y:S04]  /*20610*/  LDL.LU R24, [R1+0x140] ;  /* 0x0001400001187983 */ /* 0x001ee80000300800 */
[----:B------:R-:W3:Y:S04]  /*20620*/  LDL.LU R25, [R1+0x144] ;  /* 0x0001440001197983 */ /* 0x000ee80000300800 */
[----:B------:R-:W5:Y:S04]  /*20630*/  LDL.LU R26, [R1+0x148] ;  /* 0x00014800011a7983 */ /* 0x000f680000300800 */
[----:B------:R-:W5:Y:S01]  /*20640*/  LDL.LU R27, [R1+0x14c] ;  /* 0x00014c00011b7983 */ /* 0x000f620000300800 */
[----:B--2---:R-:W-:Y:S03]  /*20650*/  HMMA.16816.F32 R20, R20, R2, R16 ;  /* 0x000000021414723c */ /* 0x004fe60000001810 */
[----:B-----5:R-:W-:Y:S04]  /*20660*/  STL.64 [R1+0x1828], R26 ;  /* 0x0018281a01007387 */ /* 0x020fe80000100a00 */
[----:B---3--:R0:W-:Y:S04]  /*20670*/  STL.64 [R1+0x1820], R24 ;  /* 0x0018201801007387 */ /* 0x0081e80000100a00 */
[----:B0-----:R-:W2:Y:S04]  /*20680*/  LDL.LU R24, [R1+0x90] ;  /* 0x0000900001187983 */ /* 0x001ea80000300800 */
[----:B------:R-:W2:Y:S04]  /*20690*/  LDL.LU R25, [R1+0x94] ;  /* 0x0000940001197983 */ /* 0x000ea80000300800 */
[----:B------:R-:W2:Y:S04]  /*206a0*/  LDL.LU R26, [R1+0x98] ;  /* 0x00009800011a7983 */ /* 0x000ea80000300800 */
[----:B------:R-:W2:Y:S04]  /*206b0*/  LDL.LU R27, [R1+0x9c] ;  /* 0x00009c00011b7983 */ /* 0x000ea80000300800 */
[----:B------:R-:W3:Y:S04]  /*206c0*/  LDL.LU.64 R18, [R1+0x1848] ;  /* 0x0018480001127983 */ /* 0x000ee80000300a00 */
[----:B------:R-:W3:Y:S04]  /*206d0*/  LDL.LU.64 R16, [R1+0x1840] ;  /* 0x0018400001107983 */ /* 0x000ee80000300a00 */
[----:B------:R0:W-:Y:S04]  /*206e0*/  STL.64 [R1+0x50], R20 ;  /* 0x0000501401007387 */ /* 0x0001e80000100a00 */
[----:B------:R1:W-:Y:S01]  /*206f0*/  STL.64 [R1+0x58], R22 ;  /* 0x0000581601007387 */ /* 0x0003e20000100a00 */
[----:B0-----:R-:W-:Y:S01]  /*20700*/  IMAD.MOV.U32 R20, RZ, RZ, R4 ;  /* 0x000000ffff147224 */ /* 0x001fe200078e0004 */
[----:B------:R-:W-:-:S02]  /*20710*/  MOV R21, R5 ;  /* 0x0000000500157202 */ /* 0x000fc40000000f00 */
[----:B------:R-:W5:Y:S01]  /*20720*/  LDL.LU R4, [R1+0x1838] ;  /* 0x0018380001047983 */ /* 0x000f620000300800 */
[----:B-1----:R-:W-:Y:S02]  /*20730*/  IMAD.MOV.U32 R22, RZ, RZ, R12 ;  /* 0x000000ffff167224 */ /* 0x002fe400078e000c */
[----:B------:R-:W-:Y:S01]  /*20740*/  IMAD.MOV.U32 R23, RZ, RZ, R7 ;  /* 0x000000ffff177224 */ /* 0x000fe200078e0007 */
[----:B------:R-:W2:Y:S06]  /*20750*/  LDL.LU R5, [R1+0x1834] ;  /* 0x0018340001057983 */ /* 0x000eac0000300800 */
[----:B---3--:R-:W-:Y:S01]  /*20760*/  HMMA.16816.F32 R20, R20, R2, R16 ;  /* 0x000000021414723c */ /* 0x008fe20000001810 */
[----:B------:R-:W0:-:S15]  /*20770*/  LDSM.16.MT88.4 R16, [R29+UR7+0x18080] ;  /* 0x018080071d10783b */ /* 0x000e1e0008004200 */
[----:B------:R-:W-:-:S03]  /*20780*/  NOP ;  /* 0x0000000000007918 */ /* 0x000fc60000000000 */
[----:B------:R1:W-:Y:S04]  /*20790*/  STL.64 [R1+0xa0], R20 ;  /* 0x0000a01401007387 */ /* 0x0003e80000100a00 */
[----:B------:R3:W-:Y:S01]  /*207a0*/  STL.64 [R1+0xa8], R22 ;  /* 0x0000a81601007387 */ /* 0x0007e20000100a00 */
[----:B-1----:R-:W-:Y:S01]  /*207b0*/  IMAD.MOV.U32 R20, RZ, RZ, R15 ;  /* 0x000000ffff147224 */ /* 0x002fe200078e000f */
[----:B------:R-:W-:Y:S01]  /*207c0*/  MOV R21, R14 ;  /* 0x0000000e00157202 */ /* 0x000fe20000000f00 */
[----:B---3--:R-:W-:Y:S02]  /*207d0*/  IMAD.MOV.U32 R22, RZ, RZ, R13 ;  /* 0x000000ffff167224 */ /* 0x008fe400078e000d */
[----:B------:R-:W-:Y:S01]  /*207e0*/  IMAD.MOV.U32 R23, RZ, RZ, R6 ;  /* 0x000000ffff177224 */ /* 0x000fe200078e0006 */
[----:B0-----:R-:W-:Y:S01]  /*207f0*/  STL [R1+0x124], R17 ;  /* 0x0001241101007387 */ /* 0x001fe20000100800 */
[----:B------:R-:W-:Y:S01]  /*20800*/  MOV R12, R16 ;  /* 0x00000010000c7202 */ /* 0x000fe20000000f00 */
[----:B------:R-:W-:-:S02]  /*20810*/  IMAD.MOV.U32 R7, RZ, RZ, R18 ;  /* 0x000000ffff077224 */ /* 0x000fc400078e0012 */
[----:B------:R-:W-:Y:S02]  /*20820*/  STL [R1+0x12c], R19 ;  /* 0x00012c1301007387 */ /* 0x000fe40000100800 */
[----:B--2---:R-:W-:Y:S02]  /*20830*/  HMMA.16816.F32 R24, R20, R2, R24 ;  /* 0x000000021418723c */ /* 0x004fe40000001818 */
[----:B------:R-:W0:Y:S01]  /*20840*/  LDSM.16.MT88.4 R16, [R29+UR7+0x1a080] ;  /* 0x01a080071d10783b */ /* 0x000e220008004200 */
[----:B------:R-:W-:-:S03]  /*20850*/  IMAD.MOV.U32 R21, RZ, RZ, R12 ;  /* 0x000000ffff157224 */ /* 0x000fc600078e000c */
[----:B------:R-:W1:Y:S04]  /*20860*/  LDSM.16.MT88.4 R12, [R0+UR7+0x18080] ;  /* 0x01808007000c783b */ /* 0x000e680008004200 */
[----:B0-----:R0:W-:Y:S01]  /*20870*/  STL [R1+0x184], R17 ;  /* 0x0001841101007387 */ /* 0x0011e20000100800 */
[----:B------:R-:W-:-:S03]  /*20880*/  MOV R6, R16 ;  /* 0x0000001000067202 */ /* 0x000fc60000000f00 */
[----:B------:R2:W-:Y:S04]  /*20890*/  STL [R1+0x18c], R19 ;  /* 0x00018c1301007387 */ /* 0x0005e80000100800 */
[----:B------:R-:W3:Y:S01]  /*208a0*/  LDL.LU R16, [R1+0x1830] ;  /* 0x0018300001107983 */ /* 0x000ee20000300800 */
[----:B0-----:R-:W-:-:S03]  /*208b0*/  IMAD.MOV.U32 R17, RZ, RZ, R18 ;  /* 0x000000ffff117224 */ /* 0x001fc600078e0012 */
[----:B------:R-:W-:Y:S01]  /*208c0*/  STL.64 [R1+0x90], R24 ;  /* 0x0000901801007387 */ /* 0x000fe20000100a00 */
[----:B-1----:R-:W-:Y:S01]  /*208d0*/  IMAD.MOV.U32 R18, RZ, RZ, R12 ;  /* 0x000000ffff127224 */ /* 0x002fe200078e000c */
[----:B--2---:R-:W-:Y:S02]  /*208e0*/  MOV R19, R14 ;  /* 0x0000000e00137202 */ /* 0x004fe40000000f00 */
[----:B------:R-:W-:Y:S04]  /*208f0*/  STL.64 [R1+0x98], R26 ;  /* 0x0000981a01007387 */ /* 0x000fe80000100a00 */
[----:B------:R-:W-:Y:S04]  /*20900*/  STL [R1+0x174], R13 ;  /* 0x0001740d01007387 */ /* 0x000fe80000100800 */
[----:B------:R-:W-:Y:S04]  /*20910*/  STL [R1+0x17c], R15 ;  /* 0x00017c0f01007387 */ /* 0x000fe80000100800 */
[----:B------:R-:W0:Y:S04]  /*20920*/  LDSM.16.MT88.4 R12, [R0+UR7+0x1a080] ;  /* 0x01a08007000c783b */ /* 0x000e280008004200 */
[----:B------:R-:W1:Y:S01]  /*20930*/  LDSM.16.MT88.4 R24, [R11+UR7+0x18100] ;  /* 0x018100070b18783b */ /* 0x000e620008004200 */
[----:B------:R-:W-:-:S03]  /*20940*/  MOV R22, R7 ;  /* 0x0000000700167202 */ /* 0x000fc60000000f00 */
[----:B0-----:R-:W-:Y:S01]  /*20950*/  STL [R1+0x1a4], R13 ;  /* 0x0001a40d01007387 */ /* 0x001fe20000100800 */
[----:B------:R-:W-:-:S03]  /*20960*/  IMAD.MOV.U32 R7, RZ, RZ, R14 ;  /* 0x000000ffff077224 */ /* 0x000fc600078e000e */
[----:B------:R0:W-:Y:S01]  /*20970*/  STL [R1+0x1ac], R15 ;  /* 0x0001ac0f01007387 */ /* 0x0001e20000100800 */
[----:B-1----:R-:W-:-:S03]  /*20980*/  IMAD.MOV.U32 R14, RZ, RZ, R26 ;  /* 0x000000ffff0e7224 */ /* 0x002fc600078e001a */
[----:B------:R-:W-:Y:S04]  /*20990*/  STL [R1+0x224], R25 ;  /* 0x0002241901007387 */ /* 0x000fe80000100800 */
[----:B------:R-:W-:Y:S01]  /*209a0*/  STL [R1+0x22c], R27 ;  /* 0x00022c1b01007387 */ /* 0x000fe20000100800 */
[----:B0-----:R-:W-:-:S03]  /*209b0*/  MOV R15, R24 ;  /* 0x00000018000f7202 */ /* 0x001fc60000000f00 */
[----:B------:R-:W0:Y:S01]  /*209c0*/  LDSM.16.MT88.4 R24, [R11+UR7+0x1a100] ;  /* 0x01a100070b18783b */ /* 0x000e220008004200 */
[----:B------:R-:W-:Y:S02]  /*209d0*/  IMAD.MOV.U32 R23, RZ, RZ, R6 ;  /* 0x000000ffff177224 */ /* 0x000fe400078e0006 */
[----:B------:R-:W-:Y:S01]  /*209e0*/  IMAD.MOV.U32 R6, RZ, RZ, R12 ;  /* 0x000000ffff067224 */ /* 0x000fe200078e000c */
[----:B0-----:R-:W-:Y:S01]  /*209f0*/  STL [R1+0x264], R25 ;  /* 0x0002641901007387 */ /* 0x001fe20000100800 */
[----:B------:R-:W-:Y:S01]  /*20a00*/  MOV R12, R26 ;  /* 0x0000001a000c7202 */ /* 0x000fe20000000f00 */
[----:B------:R-:W-:Y:S02]  /*20a10*/  IMAD.MOV.U32 R13, RZ, RZ, R24 ;  /* 0x000000ffff0d7224 */ /* 0x000fe400078e0018 */
[----:B------:R0:W-:Y:S04]  /*20a20*/  STL [R1+0x26c], R27 ;  /* 0x00026c1b01007387 */ /* 0x0001e80000100800 */
[----:B0-----:R-:W2:Y:S04]  /*20a30*/  LDL.LU.64 R26, [R1+0x1828] ;  /* 0x00182800011a7983 */ /* 0x001ea80000300a00 */
[----:B------:R-:W2:Y:S01]  /*20a40*/  LDL.LU.64 R24, [R1+0x1820] ;  /* 0x0018200001187983 */ /* 0x000ea20000300a00 */
[----:B------:R-:W-:-:S02]  /*20a50*/  IMAD.MOV.U32 R20, RZ, RZ, R21 ;  /* 0x000000ffff147224 */ /* 0x000fc400078e0015 */
[----:B------:R-:W-:Y:S01]  /*20a60*/  IMAD.MOV.U32 R21, RZ, RZ, R22 ;  /* 0x000000ffff157224 */ /* 0x000fe200078e0016 */
[----:B------:R-:W-:Y:S01]  /*20a70*/  MOV R22, R23 ;  /* 0x0000001700167202 */ /* 0x000fe20000000f00 */
[----:B------:R-:W-:Y:S02]  /*20a80*/  IMAD.MOV.U32 R23, RZ, RZ, R17 ;  /* 0x000000ffff177224 */ /* 0x000fe400078e0011 */
[----:B------:R-:W3:Y:S05]  /*20a90*/  LDL.LU R17, [R1+0x1818] ;  /* 0x0018180001117983 */ /* 0x000eea0000300800 */
[----:B--2---:R-:W-:Y:S01]  /*20aa0*/  HMMA.16816.F32 R20, R20, R2, R24 ;  /* 0x000000021414723c */ /* 0x004fe20000001818 */
[----:B------:R-:W2:Y:S04]  /*20ab0*/  LDL.LU.64 R26, [R1+0x1810] ;  /* 0x00181000011a7983 */ /* 0x000ea80000300a00 */
[----:B------:R-:W2:-:S14]  /*20ac0*/  LDL.LU.64 R24, [R1+0x1808] ;  /* 0x0018080001187983 */ /* 0x000e9c0000300a00 */
[----:B------:R0:W-:Y:S04]  /*20ad0*/  STL.64 [R1+0xd0], R20 ;  /* 0x0000d01401007387 */ /* 0x0001e80000100a00 */
[----:B------:R1:W-:Y:S01]  /*20ae0*/  STL.64 [R1+0xd8], R22 ;  /* 0x0000d81601007387 */ /* 0x0003e20000100a00 */
[----:B0-----:R-:W-:Y:S01]  /*20af0*/  IMAD.MOV.U32 R20, RZ, RZ, R18 ;  /* 0x000000ffff147224 */ /* 0x001fe200078e0012 */
[----:B------:R-:W-:Y:S02]  /*20b00*/  MOV R21, R19 ;  /* 0x0000001300157202 */ /* 0x000fe40000000f00 */
[----:B------:R-:W3:Y:S04]  /*20b10*/  LDL.LU R18, [R1+0x1800] ;  /* 0x0018000001127983 */ /* 0x000ee80000300800 */
[----:B------:R-:W3:Y:S01]  /*20b20*/  LDL.LU R19, [R1+0x17fc] ;  /* 0x0017fc0001137983 */ /* 0x000ee20000300800 */
[----:B-1----:R-:W-:-:S02]  /*20b30*/  IMAD.MOV.U32 R22, RZ, RZ, R6 ;  /* 0x000000ffff167224 */ /* 0x002fc400078e0006 */
[----:B------:R-:W-:Y:S01]  /*20b40*/  IMAD.MOV.U32 R23, RZ, RZ, R7 ;  /* 0x000000ffff177224 */ /* 0x000fe200078e0007 */
[----:B------:R-:W4:Y:S04]  /*20b50*/  LDL.LU R6, [R1+0x17f8] ;  /* 0x0017f80001067983 */ /* 0x000f280000300800 */
[----:B------:R-:W4:Y:S02]  /*20b60*/  LDL.LU R7, [R1+0x17f4] ;  /* 0x0017f40001077983 */ /* 0x000f240000300800 */
[----:B--2---:R-:W-:Y:S01]  /*20b70*/  HMMA.16816.F32 R24, R20, R2, R24 ;  /* 0x000000021418723c */ /* 0x004fe20000001818 */
[----:B------:R-:W-:Y:S01]  /*20b80*/  MOV R20, R15 ;  /* 0x0000000f00147202 */ /* 0x000fe20000000f00 */
[----:B------:R-:W-:Y:S01]  /*20b90*/  IMAD.MOV.U32 R21, RZ, RZ, R14 ;  /* 0x000000ffff157224 */ /* 0x000fe200078e000e */
[----:B------:R-:W-:Y:S01]  /*20ba0*/  MOV R23, R12 ;  /* 0x0000000c00177202 */ /* 0x000fe20000000f00 */
[----:B------:R-:W-:-:S02]  /*20bb0*/  IMAD.MOV.U32 R22, RZ, RZ, R13 ;  /* 0x000000ffff167224 */ /* 0x000fc400078e000d */
[----:B------:R-:W0:Y:S05]  /*20bc0*/  LDSM.16.MT88.4 R12, [R11+UR7+0x18180] ;  /* 0x018180070b0c783b */ /* 0x000e2a0008004200 */
[----:B---3--:R-:W-:Y:S08]  /*20bd0*/  HMMA.16816.F32 R20, R20, R2, R16 ;  /* 0x000000021414723c */ /* 0x008ff00000001810 */
[----:B------:R-:W-:Y:S04]  /*20be0*/  STL.64 [R1+0xf0], R24 ;  /* 0x0000f01801007387 */ /* 0x000fe80000100a00 */
[----:B------:R-:W-:Y:S01]  /*20bf0*/  STL.64 [R1+0xf8], R26 ;  /* 0x0000f81a01007387 */ /* 0x000fe20000100a00 */
[----:B0-----:R-:W-:-:S02]  /*20c00*/  IMAD.MOV.U32 R16, RZ, RZ, R12 ;  /* 0x000000ffff107224 */ /* 0x001fc400078e000c */
[----:B------:R-:W-:-:S04]  /*20c10*/  IMAD.MOV.U32 R17, RZ, RZ, R14 ;  /* 0x000000ffff117224 */ /* 0x000fc800078e000e */
[----:B------:R4:W-:Y:S04]  /*20c20*/  STL.64 [R1+0x150], R20 ;  /* 0x0001501401007387 */ /* 0x0009e80000100a00 */
[----:B------:R0:W-:Y:S04]  /*20c30*/  STL.64 [R1+0x158], R22 ;  /* 0x0001581601007387 */ /* 0x0001e80000100a00 */
[----:B------:R-:W-:Y:S04]  /*20c40*/  STL [R1+0x254], R13 ;  /* 0x0002540d01007387 */ /* 0x000fe80000100800 */
[----:B------:R-:W-:Y:S01]  /*20c50*/  STL [R1+0x25c], R15 ;  /* 0x00025c0f01007387 */ /* 0x000fe20000100800 */
[----:B----4-:R-:W-:Y:S01]  /*20c60*/  IMAD.MOV.U32 R20, RZ, RZ, R7 ;  /* 0x000000ffff147224 */ /* 0x010fe200078e0007 */
[----:B------:R-:W-:-:S02]  /*20c70*/  MOV R21, R6 ;  /* 0x0000000600157202 */ /* 0x000fc40000000f00 */
[----:B------:R1:W2:Y:S01]  /*20c80*/  LDSM.16.MT88.4 R12, [R11+UR7+0x1a180] ;  /* 0x01a180070b0c783b */ /* 0x0002a20008004200 */
[----:B0-----:R-:W-:Y:S02]  /*20c90*/  IMAD.MOV.U32 R22, RZ, RZ, R5 ;  /* 0x000000ffff167224 */ /* 0x001fe400078e0005 */
[----:B-----5:R-:W-:Y:S02]  /*20ca0*/  IMAD.MOV.U32 R23, RZ, RZ, R4 ;  /* 0x000000ffff177224 */ /* 0x020fe400078e0004 */
[----:B------:R-:W0:Y:S04]  /*20cb0*/  LDSM.16.MT88.4 R4, [R29+UR7+0x18100] ;  /* 0x018100071d04783b */ /* 0x000e280008004200 */
[----:B-1----:R-:W3:Y:S04]  /*20cc0*/  LDL.LU R11, [R1+0x17f0] ;  /* 0x0017f000010b7983 */ /* 0x002ee80000300800 */
[----:B--2---:R1:W-:Y:S01]  /*20cd0*/  STL [R1+0x274], R13 ;  /* 0x0002740d01007387 */ /* 0x0043e20000100800 */
[----:B------:R-:W-:-:S03]  /*20ce0*/  MOV R18, R12 ;  /* 0x0000000c00127202 */ /* 0x000fc60000000f00 */
[----:B------:R-:W-:Y:S01]  /*20cf0*/  STL [R1+0x27c], R15 ;  /* 0x00027c0f01007387 */ /* 0x000fe20000100800 */
[----:B0-----:R-:W-:-:S03]  /*20d00*/  MOV R12, R4 ;  /* 0x00000004000c7202 */ /* 0x001fc60000000f00 */
[----:B------:R-:W-:Y:S01]  /*20d10*/  STL [R1+0x1b4], R5 ;  /* 0x0001b40501007387 */ /* 0x000fe20000100800 */
[----:B-1----:R-:W-:-:S03]  /*20d20*/  IMAD.MOV.U32 R13, RZ, RZ, R6 ;  /* 0x000000ffff0d7224 */ /* 0x002fc600078e0006 */
[----:B------:R-:W-:Y:S04]  /*20d30*/  STL [R1+0x1bc], R7 ;  /* 0x0001bc0701007387 */ /* 0x000fe80000100800 */
        /* <DEDUP_REMOVED lines=17> */
[----:B------:R-:W2:Y:S04]  /*20e50*/  LDL.LU.64 R4, [R1+0x17e0] ;  /* 0x0017e00001047983 */ /* 0x000ea80000300a00 */
[----:B------:R-:W-:Y:S01]  /*20e60*/  STL [R1+0x1774], R29 ;  /* 0x0017741d01007387 */ /* 0x000fe20000100800 */
[----:B---3--:R-:W-:Y:S01]  /*20e70*/  HMMA.16816.F32 R16, R16, R2, R8 ;  /* 0x000000021010723c */ /* 0x008fe20000001808 */
[----:B------:R-:W-:-:S02]  /*20e80*/  IMAD.MOV.U32 R8, RZ, RZ, R12 ;  /* 0x000000ffff087224 */ /* 0x000fc400078e000c */
[----:B------:R-:W3:Y:S01]  /*20e90*/  LDL.LU R12, [R1+0x17dc] ;  /* 0x0017dc00010c7983 */ /* 0x000ee20000300800 */
[----:B------:R-:W-:Y:S01]  /*20ea0*/  MOV R9, R13 ;  /* 0x0000000d00097202 */ /* 0x000fe20000000f00 */
[----:B------:R-:W-:Y:S02]  /*20eb0*/  IMAD.MOV.U32 R10, RZ, RZ, R14 ;  /* 0x000000ffff0a7224 */ /* 0x000fe400078e000e */
[----:B------:R-:W-:-:S12]  /*20ec0*/  IMAD.MOV.U32 R11, RZ, RZ, R15 ;  /* 0x000000ffff0b7224 */ /* 0x000fd800078e000f */
[----:B------:R-:W-:Y:S04]  /*20ed0*/  STL.64 [R1+0x230], R16 ;  /* 0x0002301001007387 */ /* 0x000fe80000100a00 */
[----:B------:R-:W-:Y:S04]  /*20ee0*/  STL.64 [R1+0x238], R18 ;  /* 0x0002381201007387 */ /* 0x000fe80000100a00 */
[----:B------:R-:W3:Y:S04]  /*20ef0*/  LDL.LU R13, [R1+0x17d8] ;  /* 0x0017d800010d7983 */ /* 0x000ee80000300800 */
[----:B------:R-:W3:Y:S04]  /*20f00*/  LDL.LU R14, [R1+0x17d4] ;  /* 0x0017d400010e7983 */ /* 0x000ee80000300800 */
[----:B------:R-:W3:Y:S01]  /*20f10*/  LDL.LU R15, [R1+0x17d0] ;  /* 0x0017d000010f7983 */ /* 0x000ee20000300800 */
[----:B--2---:R-:W-:Y:S01]  /*20f20*/  HMMA.16816.F32 R8, R8, R2, R4 ;  /* 0x000000020808723c */ /* 0x004fe20000001804 */
[----:B------:R-:W-:-:S02]  /*20f30*/  MOV R4, R24 ;  /* 0x0000001800047202 */ /* 0x000fc40000000f00 */
[----:B------:R-:W2:Y:S01]  /*20f40*/  LDL.LU R24, [R1+0x17cc] ;  /* 0x0017cc0001187983 */ /* 0x000ea20000300800 */
[----:B------:R-:W-:Y:S01]  /*20f50*/  IMAD.MOV.U32 R5, RZ, RZ, R25 ;  /* 0x000000ffff057224 */ /* 0x000fe200078e0019 */
[----:B------:R-:W-:Y:S01]  /*20f60*/  MOV R7, R27 ;  /* 0x0000001b00077202 */ /* 0x000fe20000000f00 */
[----:B------:R-:W-:-:S13]  /*20f70*/  IMAD.MOV.U32 R6, RZ, RZ, R26 ;  /* 0x000000ffff067224 */ /* 0x000fda00078e001a */
[----:B------:R-:W-:Y:S04]  /*20f80*/  STL.64 [R1+0x80], R8 ;  /* 0x0000800801007387 */ /* 0x000fe80000100a00 */
[----:B------:R-:W-:Y:S04]  /*20f90*/  STL.64 [R1+0x88], R10 ;  /* 0x0000880a01007387 */ /* 0x000fe80000100a00 */
[----:B------:R-:W2:Y:S04]  /*20fa0*/  LDL.LU R25, [R1+0x17c8] ;  /* 0x0017c80001197983 */ /* 0x000ea80000300800 */
[----:B------:R-:W2:Y:S04]  /*20fb0*/  LDL.LU R26, [R1+0x17c4] ;  /* 0x0017c400011a7983 */ /* 0x000ea80000300800 */
[----:B------:R-:W2:Y:S04]  /*20fc0*/  LDL.LU R27, [R1+0x17c0] ;  /* 0x0017c000011b7983 */ /* 0x000ea80000300800 */
[----:B------:R-:W0:Y:S01]  /*20fd0*/  LDSM.16.MT88.4 R8, [R0+UR7+0x18100] ;  /* 0x018100070008783b */ /* 0x000e220008004200 */
[----:B---3--:R-:W-:Y:S01]  /*20fe0*/  HMMA.16816.F32 R12, R4, R2, R12 ;  /* 0x00000002040c723c */ /* 0x008fe2000000180c */
[----:B0-----:R-:W-:-:S02]  /*20ff0*/  IMAD.MOV.U32 R4, RZ, RZ, R8 ;  /* 0x000000ffff047224 */ /* 0x001fc400078e0008 */
[----:B------:R-:W-:-:S15]  /*21000*/  IMAD.MOV.U32 R5, RZ, RZ, R10 ;  /* 0x000000ffff057224 */ /* 0x000fde00078e000a */
[----:B------:R-:W-:Y:S01]  /*21010*/  NOP ;  /* 0x0000000000007918 */ /* 0x000fe20000000000 */
[----:B------:R-:W-:Y:S04]  /*21020*/  STL.64 [R1+0x1f0], R12 ;  /* 0x0001f00c01007387 */ /* 0x000fe80000100a00 */
[----:B------:R-:W-:Y:S04]  /*21030*/  STL.64 [R1+0x1f8], R14 ;  /* 0x0001f80e01007387 */ /* 0x000fe80000100a00 */
[----:B------:R-:W-:Y:S04]  /*21040*/  STL [R1+0x44], R9 ;  /* 0x0000440901007387 */ /* 0x000fe80000100800 */
[----:B------:R-:W-:Y:S04]  /*21050*/  STL [R1+0x4c], R11 ;  /* 0x00004c0b01007387 */ /* 0x000fe80000100800 */
[----:B------:R-:W0:Y:S04]  /*21060*/  LDSM.16.MT88.4 R8, [R0+UR7+0x1a100] ;  /* 0x01a100070008783b */ /* 0x000e280008004200 */
        /* <DEDUP_REMOVED lines=10> */
[----:B------:R-:W0:Y:S01]  /*21110*/  LDSM.16.MT88.4 R8, [R0+UR7+0x1a180] ;  /* 0x01a180070008783b */ /* 0x000e220008004200 */
[----:B------:R-:W-:Y:S01]  /*21120*/  HMMA.16816.F32 R20, R4, R2, R20 ;  /* 0x000000020414723c */ /* 0x000fe20000001814 */
[----:B------:R-:W-:Y:S01]  /*21130*/  MOV R4, R19 ;  /* 0x0000001300047202 */ /* 0x000fe20000000f00 */
[----:B------:R-:W-:Y:S02]  /*21140*/  IMAD.MOV.U32 R5, RZ, RZ, R18 ;  /* 0x000000ffff057224 */ /* 0x000fe400078e0012 */
[----:B0-----:R-:W-:Y:S02]  /*21150*/  IMAD.MOV.U32 R16, RZ, RZ, R10 ;  /* 0x000000ffff107224 */ /* 0x001fe400078e000a */
[----:B------:R-:W-:-:S03]  /*21160*/  IMAD.MOV.U32 R17, RZ, RZ, R8 ;  /* 0x000000ffff117224 */ /* 0x000fc600078e0008 */
[----:B------:R-:W-:Y:S01]  /*21170*/  MOV R7, R16 ;  /* 0x0000001000077202 */ /* 0x000fe20000000f00 */
[----:B------:R-:W-:Y:S01]  /*21180*/  IMAD.MOV.U32 R6, RZ, RZ, R17 ;  /* 0x000000ffff067224 */ /* 0x000fe200078e0011 */
[----:B------:R-:W-:Y:S04]  /*21190*/  STL [R1+0x244], R9 ;  /* 0x0002440901007387 */ /* 0x000fe80000100800 */
[----:B------:R-:W-:Y:S02]  /*211a0*/  STL [R1+0x24c], R11 ;  /* 0x00024c0b01007387 */ /* 0x000fe40000100800 */
[----:B--2---:R-:W-:Y:S02]  /*211b0*/  HMMA.16816.F32 R16, R4, R2, R24 ;  /* 0x000000020410723c */ /* 0x004fe40000001818 */
[----:B------:R-:W-:Y:S04]  /*211c0*/  STL [R1+0x1770], R0 ;  /* 0x0017700001007387 */ /* 0x000fe80000100800 */
[----:B------:R0:W-:Y:S04]  /*211d0*/  STL.64 [R1], R20 ;  /* 0x0000001401007387 */ /* 0x0001e80000100a00 */
[----:B------:R1:W-:Y:S04]  /*211e0*/  STL.64 [R1+0x8], R22 ;  /* 0x0000081601007387 */ /* 0x0003e80000100a00 */
[----:B------:R-:W2:Y:S05]  /*211f0*/  LDSM.16.MT88.4 R8, [R28+UR7+0x18080] ;  /* 0x018080071c08783b */ /* 0x000eaa0008004200 */
[----:B------:R2:W-:Y:S04]  /*21200*/  STL.64 [R1+0x1c0], R16 ;  /* 0x0001c01001007387 */ /* 0x0005e80000100a00 */
[----:B------:R3:W-:Y:S04]  /*21210*/  STL [R1+0x1c8], R18 ;  /* 0x0001c81201007387 */ /* 0x0007e80000100800 */
[----:B------:R-:W4:Y:S04]  /*21220*/  LDL.LU R24, [R1+0x1d0] ;  /* 0x0001d00001187983 */ /* 0x000f280000300800 */
[----:B------:R-:W4:Y:S04]  /*21230*/  LDL.LU R25, [R1+0x1d4] ;  /* 0x0001d40001197983 */ /* 0x000f280000300800 */
[----:B------:R-:W4:Y:S04]  /*21240*/  LDL.LU R26, [R1+0x1d8] ;  /* 0x0001d800011a7983 */ /* 0x000f280000300800 */
[----:B------:R-:W4:Y:S04]  /*21250*/  LDL.LU R27, [R1+0x1dc] ;  /* 0x0001dc00011b7983 */ /* 0x000f280000300800 */
[----:B0-----:R-:W5:Y:S04]  /*21260*/  LDL.LU R20, [R1+0xc0] ;  /* 0x0000c00001147983 */ /* 0x001f680000300800 */
[----:B------:R-:W5:Y:S04]  /*21270*/  LDL.LU R21, [R1+0xc4] ;  /* 0x0000c40001157983 */ /* 0x000f680000300800 */
[----:B-1----:R-:W5:Y:S04]  /*21280*/  LDL.LU R22, [R1+0xc8] ;  /* 0x0000c80001167983 */ /* 0x002f680000300800 */
[----:B------:R-:W5:Y:S01]  /*21290*/  LDL.LU R23, [R1+0xcc] ;  /* 0x0000cc0001177983 */ /* 0x000f620000300800 */
[----:B------:R-:W-:-:S02]  /*212a0*/  IMAD.MOV.U32 R29, RZ, RZ, R19 ;  /* 0x000000ffff1d7224 */ /* 0x000fc400078e0013 */
[----:B--2---:R-:W-:Y:S01]  /*212b0*/  IMAD.MOV.U32 R16, RZ, RZ, R8 ;  /* 0x000000ffff107224 */ /* 0x004fe200078e0008 */
[----:B------:R-:W2:Y:S04]  /*212c0*/  LDL.LU R0, [R1+0x2f4] ;  /* 0x0002f40001007983 */ /* 0x000ea80000300800 */
[----:B------:R-:W-:Y:S04]  /*212d0*/  STL [R1+0x1778], R29 ;  /* 0x0017781d01007387 */ /* 0x000fe80000100800 */
[----:B------:R-:W2:Y:S01]  /*212e0*/  LDL.LU R8, [R1+0x2f0] ;  /* 0x0002f00001087983 */ /* 0x000ea20000300800 */
[----:B---3--:R-:W-:-:S03]  /*212f0*/  IMAD.MOV.U32 R18, RZ, RZ, R12 ;  /* 0x000000ffff127224 */ /* 0x008fc600078e000c */
[----:B------:R-:W-:Y:S04]  /*21300*/  STL [R1+0x1780], R11 ;  /* 0x0017800b01007387 */ /* 0x000fe80000100800 */
[----:B------:R-:W-:Y:S01]  /*21310*/  STL [R1+0x177c], R9 ;  /* 0x00177c0901007387 */ /* 0x000fe20000100800 */
[----:B------:R-:W-:-:S03]  /*21320*/  IMAD.MOV.U32 R19, RZ, RZ, R14 ;  /* 0x000000ffff137224 */ /* 0x000fc600078e000e */
[----:B------:R-:W-:Y:S04]  /*21330*/  STL [R1+0x1788], R15 ;  /* 0x0017880f01007387 */ /* 0x000fe80000100800 */
[----:B------:R0:W-:Y:S04]  /*21340*/  STL [R1+0x1784], R13 ;  /* 0x0017840d01007387 */ /* 0x0001e80000100800 */
[----:B------:R-:W3:Y:S04]  /*21350*/  LDL.LU R12, [R1+0x20] ;  /* 0x00002000010c7983 */ /* 0x000ee80000300800 */
[----:B0-----:R-:W3:Y:S04]  /*21360*/  LDL.LU R13, [R1+0x24] ;  /* 0x00002400010d7983 */ /* 0x001ee80000300800 */
[----:B------:R-:W3:Y:S04]  /*21370*/  LDL.LU R14, [R1+0x28] ;  /* 0x00002800010e7983 */ /* 0x000ee80000300800 */
[----:B------:R-:W3:Y:S01]  /*21380*/  LDL.LU R15, [R1+0x2c] ;  /* 0x00002c00010f7983 */ /* 0x000ee20000300800 */
[----:B------:R-:W-:-:S07]  /*21390*/  MOV R17, R10 ;  /* 0x0000000a00117202 */ /* 0x000fce0000000f00 */
[----:B----4-:R-:W-:Y:S01]  /*213a0*/  HMMA.16816.F32 R16, R16, R2, R24 ;  /* 0x000000021010723c */ /* 0x010fe20000001818 */
[----:B------:R-:W0:-:S15]  /*213b0*/  LDSM.16.MT88.4 R24, [R28+UR7+0x18100] ;  /* 0x018100071c18783b */ /* 0x000e1e0008004200 */
[----:B------:R-:W-:-:S03]  /*213c0*/  NOP ;  /* 0x0000000000007918 */ /* 0x000fc60000000000 */
[----:B------:R-:W-:Y:S04]  /*213d0*/  STL.64 [R1+0x1798], R18 ;  /* 0x0017981201007387 */ /* 0x000fe80000100a00 */
[----:B------:R-:W-:Y:S04]  /*213e0*/  STL.64 [R1+0x1790], R16 ;  /* 0x0017901001007387 */ /* 0x000fe80000100a00 */
[----:B------:R-:W1:Y:S04]  /*213f0*/  LDSM.16.MT88.4 R16, [R28+UR7+0x1a100] ;  /* 0x01a100071c10783b */ /* 0x000e680008004200 */
[----:B0-----:R-:W-:Y:S01]  /*21400*/  STL [R1+0x14], R25 ;  /* 0x0000141901007387 */ /* 0x001fe20000100800 */
[----:B------:R-:W-:Y:S01]  /*21410*/  MOV R4, R24 ;  /* 0x0000001800047202 */ /* 0x000fe20000000f00 */
[----:B------:R-:W-:-:S02]  /*21420*/  IMAD.MOV.U32 R5, RZ, RZ, R26 ;  /* 0x000000ffff057224 */ /* 0x000fc400078e001a */
[----:B------:R-:W-:Y:S04]  /*21430*/  STL [R1+0x1c], R27 ;  /* 0x00001c1b01007387 */ /* 0x000fe80000100800 */
[----:B------:R-:W0:Y:S04]  /*21440*/  LDSM.16.MT88.4 R24, [R28+UR7+0x18180] ;  /* 0x018180071c18783b */ /* 0x000e280008004200 */
[----:B-1----:R-:W-:Y:S01]  /*21450*/  STL [R1+0x34], R17 ;  /* 0x0000341101007387 */ /* 0x002fe20000100800 */
[----:B------:R-:W-:-:S03]  /*21460*/  IMAD.MOV.U32 R6, RZ, RZ, R16 ;  /* 0x000000ffff067224 */ /* 0x000fc600078e0010 */
[----:B0-----:R-:W-:Y:S01]  /*21470*/  STL [R1+0x1d4], R25 ;  /* 0x0001d41901007387 */ /* 0x001fe20000100800 */
[----:B------:R-:W-:Y:S01]  /*21480*/  IMAD.MOV.U32 R16, RZ, RZ, R24 ;  /* 0x000000ffff107224 */ /* 0x000fe200078e0018 */
[----:B------:R-:W-:Y:S02]  /*21490*/  MOV R11, R26 ;  /* 0x0000001a000b7202 */ /* 0x000fe40000000f00 */
[----:B------:R-:W-:Y:S04]  /*214a0*/  STL [R1+0x1dc], R27 ;  /* 0x0001dc1b01007387 */ /* 0x000fe80000100800 */
[----:B------:R-:W0:Y:S01]  /*214b0*/  LDSM.16.MT88.4 R24, [R28+UR7+0x1a180] ;  /* 0x01a180071c18783b */ /* 0x000e220008004200 */
[----:B------:R-:W-:-:S07]  /*214c0*/  MOV R7, R18 ;  /* 0x0000001200077202 */ /* 0x000fce0000000f00 */
[-C--:B-----5:R-:W-:Y:S01]  /*214d0*/  HMMA.16816.F32 R4, R4, R2.reuse, R20 ;  /* 0x000000020404723c */ /* 0x0a0fe20000001814 */
[----:B------:R-:W-:Y:S01]  /*214e0*/  MOV R20, R16 ;  /* 0x0000001000147202 */ /* 0x000fe20000000f00 */
[----:B------:R-:W-:Y:S02]  /*214f0*/  IMAD.MOV.U32 R21, RZ, RZ, R11 ;  /* 0x000000ffff157224 */ /* 0x000fe400078e000b */
[----:B0-----:R-:W-:Y:S02]  /*21500*/  IMAD.MOV.U32 R9, RZ, RZ, R26 ;  /* 0x000000ffff097224 */ /* 0x001fe400078e001a */
[----:B------:R-:W-:Y:S01]  /*21510*/  IMAD.MOV.U32 R10, RZ, RZ, R24 ;  /* 0x000000ffff0a7224 */ /* 0x000fe200078e0018 */
[----:B------:R0:W-:Y:S02]  /*21520*/  STL [R1+0x204], R25 ;  /* 0x0002041901007387 */ /* 0x0001e40000100800 */
[----:B------:R-:W-:Y:S01]  /*21530*/  MOV R23, R9 ;  /* 0x0000000900177202 */ /* 0x000fe20000000f00 */
[----:B------:R-:W-:Y:S01]  /*21540*/  IMAD.MOV.U32 R22, RZ, RZ, R10 ;  /* 0x000000ffff167224 */ /* 0x000fe200078e000a */
[----:B------:R-:W-:Y:S04]  /*21550*/  STL [R1+0x20c], R27 ;  /* 0x00020c1b01007387 */ /* 0x000fe80000100800 */
[----:B------:R-:W-:Y:S04]  /*21560*/  STL [R1+0x1700], R28 ;  /* 0x0017001c01007387 */ /* 0x000fe80000100800 */
[----:B------:R-:W-:Y:S04]  /*21570*/  STL.64 [R1+0x17a8], R6 ;  /* 0x0017a80601007387 */ /* 0x000fe80000100a00 */
[----:B------:R3:W-:Y:S04]  /*21580*/  STL.64 [R1+0x17a0], R4 ;  /* 0x0017a00401007387 */ /* 0x0007e80000100a00 */
[----:B------:R-:W4:Y:S04]  /*21590*/  LDL.LU R24, [R1+0x70] ;  /* 0x0000700001187983 */ /* 0x000f280000300800 */
[----:B0-----:R-:W4:Y:S01]  /*215a0*/  LDL.LU R25, [R1+0x74] ;  /* 0x0000740001197983 */ /* 0x001f220000300800 */
[----:B---3--:R-:W-:Y:S03]  /*215b0*/  HMMA.16816.F32 R4, R20, R2, R12 ;  /* 0x000000021404723c */ /* 0x008fe6000000180c */
[----:B------:R-:W4:Y:S04]  /*215c0*/  LDL.LU R26, [R1+0x78] ;  /* 0x00007800011a7983 */ /* 0x000f280000300800 */
[----:B------:R-:W4:-:S12]  /*215d0*/  LDL.LU R27, [R1+0x7c] ;  /* 0x00007c00011b7983 */ /* 0x000f180000300800 */
[----:B------:R0:W-:Y:S04]  /*215e0*/  STL.64 [R1+0xc0], R4 ;  /* 0x0000c00401007387 */ /* 0x0001e80000100a00 */
[----:B------:R1:W-:Y:S04]  /*215f0*/  STL.64 [R1+0xc8], R6 ;  /* 0x0000c80601007387 */ /* 0x0003e80000100a00 */
[----:B0-----:R-:W3:Y:S04]  /*21600*/  LDL.LU R4, [R1+0x50] ;  /* 0x0000500001047983 */ /* 0x001ee80000300800 */
[----:B------:R-:W3:Y:S04]  /*21610*/  LDL.LU R5, [R1+0x54] ;  /* 0x0000540001057983 */ /* 0x000ee80000300800 */
[----:B-1----:R-:W5:Y:S04]  /*21620*/  LDL.LU R6, [R1+0x58] ;  /* 0x0000580001067983 */ /* 0x002f680000300800 */
[----:B------:R-:W5:Y:S01]  /*21630*/  LDL.LU R7, [R1+0x5c] ;  /* 0x00005c0001077983 */ /* 0x000f620000300800 */
[----:B------:R-:W-:-:S03]  /*21640*/  IMAD.MOV.U32 R29, RZ, RZ, R19 ;  /* 0x000000ffff1d7224 */ /* 0x000fc600078e0013 */
[----:B-----5:R-:W-:Y:S04]  /*21650*/  STL.64 [R1+0x17b8], R6 ;  /* 0x0017b80601007387 */ /* 0x020fe80000100a00 */
[----:B---3--:R0:W-:Y:S04]  /*21660*/  STL.64 [R1+0x17b0], R4 ;  /* 0x0017b00401007387 */ /* 0x0081e80000100a00 */
[----:B0-----:R-:W3:Y:S04]  /*21670*/  LDL.LU R4, [R1+0x60] ;  /* 0x0000600001047983 */ /* 0x001ee80000300800 */
[----:B------:R-:W3:Y:S04]  /*21680*/  LDL.LU R5, [R1+0x64] ;  /* 0x0000640001057983 */ /* 0x000ee80000300800 */
[----:B------:R-:W3:Y:S04]  /*21690*/  LDL.LU R6, [R1+0x68] ;  /* 0x0000680001067983 */ /* 0x000ee80000300800 */
[----:B------:R-:W3:Y:S04]  /*216a0*/  LDL.LU R7, [R1+0x6c] ;  /* 0x00006c0001077983 */ /* 0x000ee80000300800 */
[----:B------:R-:W4:Y:S04]  /*216b0*/  LDL.LU R20, [R1+0x2c4] ;  /* 0x0002c40001147983 */ /* 0x000f280000300800 */
[----:B------:R-:W4:Y:S04]  /*216c0*/  LDL.LU R21, [R1+0x2cc] ;  /* 0x0002cc0001157983 */ /* 0x000f280000300800 */
[----:B------:R-:W5:Y:S04]  /*216d0*/  LDL.LU R16, [R1+0xa0] ;  /* 0x0000a00001107983 */ /* 0x000f680000300800 */
[----:B------:R-:W5:Y:S04]  /*216e0*/  LDL.LU R17, [R1+0xa4] ;  /* 0x0000a40001117983 */ /* 0x000f680000300800 */
[----:B------:R-:W5:Y:S04]  /*216f0*/  LDL.LU R18, [R1+0xa8] ;  /* 0x0000a80001127983 */ /* 0x000f680000300800 */
[----:B------:R-:W5:Y:S04]  /*21700*/  LDL.LU R19, [R1+0xac] ;  /* 0x0000ac0001137983 */ /* 0x000f680000300800 */
[----:B------:R-:W3:Y:S04]  /*21710*/  LDL.LU R12, [R1+0x90] ;  /* 0x00009000010c7983 */ /* 0x000ee80000300800 */
[----:B------:R-:W3:Y:S04]  /*21720*/  LDL.LU R13, [R1+0x94] ;  /* 0x00009400010d7983 */ /* 0x000ee80000300800 */
[----:B------:R-:W3:Y:S04]  /*21730*/  LDL.LU R14, [R1+0x98] ;  /* 0x00009800010e7983 */ /* 0x000ee80000300800 */
[----:B------:R-:W3:Y:S04]  /*21740*/  LDL.LU R15, [R1+0x9c] ;  /* 0x00009c00010f7983 */ /* 0x000ee80000300800 */
[----:B------:R-:W4:Y:S04]  /*21750*/  LDL.LU R22, [R1+0x2d4] ;  /* 0x0002d40001167983 */ /* 0x000f280000300800 */
[----:B------:R-:W4:Y:S01]  /*21760*/  LDL.LU R23, [R1+0x2dc] ;  /* 0x0002dc0001177983 */ /* 0x000f220000300800 */
[----:B--2---:R-:W-:-:S02]  /*21770*/  F2FP.F16.E4M3.UNPACK_B R2, R8.H1 ;  /* 0x00000008ff02723e */ /* 0x004fc400030006ff */
[----:B------:R-:W-:Y:S01]  /*21780*/  F2FP.F16.E4M3.UNPACK_B R3, R0.H1 ;  /* 0x00000000ff03723e */ /* 0x000fe200030006ff */
[----:B------:R-:W2:Y:S04]  /*21790*/  LDL.LU R8, [R1+0xd0] ;  /* 0x0000d00001087983 */ /* 0x000ea80000300800 */
[----:B------:R-:W2:Y:S04]  /*217a0*/  LDL.LU R9, [R1+0xd4] ;  /* 0x0000d40001097983 */ /* 0x000ea80000300800 */
[----:B------:R-:W2:Y:S04]  /*217b0*/  LDL.LU R10, [R1+0xd8] ;  /* 0x0000d800010a7983 */ /* 0x000ea80000300800 */
[----:B------:R-:W2:Y:S01]  /*217c0*/  LDL.LU R11, [R1+0xdc] ;  /* 0x0000dc00010b7983 */ /* 0x000ea20000300800 */
[----:B----4-:R-:W-:Y:S03]  /*217d0*/  HMMA.16816.F32 R20, R20, R2, R24 ;  /* 0x000000021414723c */ /* 0x010fe60000001818 */
[----:B------:R-:W4:-:S15]  /*217e0*/  LDL.LU R24, [R1+0xf0] ;  /* 0x0000f00001187983 */ /* 0x000f1e0000300800 */
[----:B------:R-:W-:Y:S01]  /*217f0*/  NOP ;  /* 0x0000000000007918 */ /* 0x000fe20000000000 */
        /* <DEDUP_REMOVED lines=17> */
[----:B-1----:R-:W3:Y:S04]  /*21910*/  LDL.LU R22, [R1+0x114] ;  /* 0x0001140001167983 */ /* 0x002ee80000300800 */
[----:B------:R-:W3:Y:S02]  /*21920*/  LDL.LU R23, [R1+0x11c] ;  /* 0x00011c0001177983 */ /* 0x000ee40000300800 */
[----:B---3--:R-:W-:Y:S02]  /*21930*/  HMMA.16816.F32 R20, R20, R2, R4 ;  /* 0x000000021414723c */ /* 0x008fe40000001804 */
[----:B------:R-:W3:Y:S04]  /*21940*/  LDL.LU.64 R6, [R1+0x17a8] ;  /* 0x0017a80001067983 */ /* 0x000ee80000300a00 */
[----:B------:R-:W3:-:S13]  /*21950*/  LDL.LU.64 R4, [R1+0x17a0] ;  /* 0x0017a00001047983 */ /* 0x000eda0000300a00 */
        /* <DEDUP_REMOVED lines=16> */
[----:B------:R-:W2:Y:S04]  /*21a60*/  LDL.LU R15, [R1+0x1788] ;  /* 0x00178800010f7983 */ /* 0x000ea80000300800 */
[----:B------:R-:W2:-:S13]  /*21a70*/  LDL.LU R13, [R1+0x1784] ;  /* 0x00178400010d7983 */ /* 0x000e9a0000300800 */
        /* <DEDUP_REMOVED lines=11> */
[----:B0-----:R-:W4:Y:S04]  /*21b30*/  LDL.LU R20, [R1+0x174] ;  /* 0x0001740001147983 */ /* 0x001f280000300800 */
[----:B------:R-:W4:Y:S04]  /*21b40*/  LDL.LU R21, [R1+0x17c] ;  /* 0x00017c0001157983 */ /* 0x000f280000300800 */
[----:B-1----:R-:W4:Y:S04]  /*21b50*/  LDL.LU R22, [R1+0x1a4] ;  /* 0x0001a40001167983 */ /* 0x002f280000300800 */
[----:B------:R-:W4:Y:S01]  /*21b60*/  LDL.LU R23, [R1+0x1ac] ;  /* 0x0001ac0001177983 */ /* 0x000f220000300800 */
[----:B------:R-:W-:Y:S01]  /*21b70*/  IMAD.MOV.U32 R10, RZ, RZ, R13 ;  /* 0x000000ffff0a7224 */ /* 0x000fe200078e000d */
[----:B--2---:R-:W-:Y:S01]  /*21b80*/  MOV R8, R9 ;  /* 0x0000000900087202 */ /* 0x004fe20000000f00 */
[----:B------:R-:W-:Y:S01]  /*21b90*/  IMAD.MOV.U32 R9, RZ, RZ, R11 ;  /* 0x000000ffff097224 */ /* 0x000fe200078e000b */
[----:B------:R-:W-:-:S07]  /*21ba0*/  MOV R11, R15 ;  /* 0x0000000f000b7202 */ /* 0x000fce0000000f00 */
[-C--:B-----5:R-:W-:Y:S08]  /*21bb0*/  HMMA.16816.F32 R8, R8, R2.reuse, R16 ;  /* 0x000000020808723c */ /* 0x0a0ff00000001810 */
[----:B----4-:R-:W-:-:S15]  /*21bc0*/  HMMA.16816.F32 R24, R20, R2, R24 ;  /* 0x000000021418723c */ /* 0x010fde0000001818 */
[----:B------:R-:W-:-:S04]  /*21bd0*/  NOP ;  /* 0x0000000000007918 */ /* 0x000fc80000000000 */
[----:B------:R0:W-:Y:S01]  /*21be0*/  STL.64 [R1+0x90], R24 ;  /* 0x0000901801007387 */ /* 0x0001e20000100a00 */
[----:B------:R-:W-:-:S03]  /*21bf0*/  IMAD.MOV.U32 R28, RZ, RZ, R27 ;  /* 0x000000ffff1c7224 */ /* 0x000fc600078e001b */
[----:B------:R-:W-:Y:S04]  /*21c00*/  STL [R1+0x98], R26 ;  /* 0x0000981a01007387 */ /* 0x000fe80000100800 */
[----:B------:R-:W2:Y:S04]  /*21c10*/  LDL.LU R20, [R1] ;  /* 0x0000000001147983 */ /* 0x000ea80000300800 */
[----:B------:R-:W2:Y:S04]  /*21c20*/  LDL.LU R21, [R1+0x4] ;  /* 0x0000040001157983 */ /* 0x000ea80000300800 */
[----:B------:R-:W2:Y:S04]  /*21c30*/  LDL.LU R22, [R1+0x8] ;  /* 0x0000080001167983 */ /* 0x000ea80000300800 */
[----:B------:R-:W2:Y:S04]  /*21c40*/  LDL.LU R23, [R1+0xc] ;  /* 0x00000c0001177983 */ /* 0x000ea80000300800 */
[----:B------:R1:W-:Y:S04]  /*21c50*/  STL [R1+0x1710], R28 ;  /* 0x0017101c01007387 */ /* 0x0003e80000100800 */
[----:B------:R-:W4:Y:S04]  /*21c60*/  LDL.LU R12, [R1+0x80] ;  /* 0x00008000010c7983 */ /* 0x000f280000300800 */
[----:B------:R-:W4:Y:S04]  /*21c70*/  LDL.LU R13, [R1+0x84] ;  /* 0x00008400010d7983 */ /* 0x000f280000300800 */
[----:B------:R-:W4:Y:S04]  /*21c80*/  LDL.LU R14, [R1+0x88] ;  /* 0x00008800010e7983 */ /* 0x000f280000300800 */
[----:B------:R-:W4:Y:S04]  /*21c90*/  LDL.LU R15, [R1+0x8c] ;  /* 0x00008c00010f7983 */ /* 0x000f280000300800 */
[----:B------:R-:W5:Y:S04]  /*21ca0*/  LDL.LU R16, [R1+0x150] ;  /* 0x0001500001107983 */ /* 0x000f680000300800 */
[----:B------:R-:W-:Y:S04]  /*21cb0*/  STL.64 [R1+0x2d0], R8 ;  /* 0x0002d00801007387 */ /* 0x000fe80000100a00 */
[----:B------:R-:W-:Y:S04]  /*21cc0*/  STL.64 [R1+0x2d8], R10 ;  /* 0x0002d80a01007387 */ /* 0x000fe80000100a00 */
[----:B------:R-:W5:Y:S04]  /*21cd0*/  LDL.LU R17, [R1+0x154] ;  /* 0x0001540001117983 */ /* 0x000f680000300800 */
[----:B------:R-:W5:Y:S04]  /*21ce0*/  LDL.LU R18, [R1+0x158] ;  /* 0x0001580001127983 */ /* 0x000f680000300800 */
[----:B------:R-:W5:Y:S04]  /*21cf0*/  LDL.LU R19, [R1+0x15c] ;  /* 0x00015c0001137983 */ /* 0x000f680000300800 */
[----:B0-----:R-:W5:Y:S04]  /*21d00*/  LDL.LU R24, [R1+0x224] ;  /* 0x0002240001187983 */ /* 0x001f680000300800 */
[----:B------:R-:W5:Y:S04]  /*21d10*/  LDL.LU R25, [R1+0x22c] ;  /* 0x00022c0001197983 */ /* 0x000f680000300800 */
[----:B-1----:R-:W2:Y:S04]  /*21d20*/  LDL R28, [R1+0x330] ;  /* 0x00033000011c7983 */ /* 0x002ea80000100800 */
[----:B------:R-:W5:Y:S04]  /*21d30*/  LDL.LU R26, [R1+0x264] ;  /* 0x00026400011a7983 */ /* 0x000f680000300800 */
[----:B------:R-:W5:Y:S02]  /*21d40*/  LDL.LU R27, [R1+0x26c] ;  /* 0x00026c00011b7983 */ /* 0x000f640000300800 */
[----:B-----5:R-:W-:-:S15]  /*21d50*/  HMMA.16816.F32 R24, R24, R2, R16 ;  /* 0x000000021818723c */ /* 0x020fde0000001810 */
[----:B------:R-:W-:-:S04]  /*21d60*/  NOP ;  /* 0x0000000000007918 */ /* 0x000fc80000000000 */
[----:B------:R-:W-:Y:S04]  /*21d70*/  STL.64 [R1+0x1738], R26 ;  /* 0x0017381a01007387 */ /* 0x000fe80000100a00 */
[----:B------:R0:W-:Y:S04]  /*21d80*/  STL.64 [R1+0x1730], R24 ;  /* 0x0017301801007387 */ /* 0x0001e80000100a00 */
[----:B0-----:R-:W5:Y:S04]  /*21d90*/  LDL.LU R24, [R1+0x230] ;  /* 0x0002300001187983 */ /* 0x001f680000300800 */
[----:B------:R-:W5:Y:S04]  /*21da0*/  LDL.LU R25, [R1+0x234] ;  /* 0x0002340001197983 */ /* 0x000f680000300800 */
[----:B------:R-:W5:Y:S04]  /*21db0*/  LDL.LU R26, [R1+0x238] ;  /* 0x00023800011a7983 */ /* 0x000f680000300800 */
[----:B------:R-:W5:Y:S04]  /*21dc0*/  LDL.LU R27, [R1+0x23c] ;  /* 0x00023c00011b7983 */ /* 0x000f680000300800 */
[----:B------:R-:W4:Y:S04]  /*21dd0*/  LDL.LU R8, [R1+0x1b4] ;  /* 0x0001b40001087983 */ /* 0x000f280000300800 */
[----:B------:R-:W4:Y:S04]  /*21de0*/  LDL.LU R9, [R1+0x1bc] ;  /* 0x0001bc0001097983 */ /* 0x000f280000300800 */
[----:B------:R-:W4:Y:S04]  /*21df0*/  LDL.LU R10, [R1+0x1e4] ;  /* 0x0001e400010a7983 */ /* 0x000f280000300800 */
[----:B------:R-:W4:Y:S04]  /*21e00*/  LDL.LU R11, [R1+0x1ec] ;  /* 0x0001ec00010b7983 */ /* 0x000f280000300800 */
[----:B------:R-:W2:Y:S04]  /*21e10*/  LDL.LU R16, [R1+0x1f0] ;  /* 0x0001f00001107983 */ /* 0x000ea80000300800 */
[----:B------:R-:W2:Y:S04]  /*21e20*/  LDL.LU R17, [R1+0x1f4] ;  /* 0x0001f40001117983 */ /* 0x000ea80000300800 */
[----:B------:R-:W2:Y:S04]  /*21e30*/  LDL.LU R18, [R1+0x1f8] ;  /* 0x0001f80001127983 */ /* 0x000ea80000300800 */
[----:B------:R-:W2:Y:S01]  /*21e40*/  LDL.LU R19, [R1+0x1fc] ;  /* 0x0001fc0001137983 */ /* 0x000ea20000300800 */
[----:B----4-:R-:W-:-:S15]  /*21e50*/  HMMA.16816.F32 R8, R8, R2, R12 ;  /* 0x000000020808723c */ /* 0x010fde000000180c */
        /* <DEDUP_REMOVED lines=8> */
[----:B------:R-:W2:Y:S02]  /*21ee0*/  LDL.LU R15, [R1+0xbc] ;  /* 0x0000bc00010f7983 */ /* 0x000ea40000300800 */
[----:B--2---:R-:W-:Y:S02]  /*21ef0*/  HMMA.16816.F32 R8, R12, R2, R20 ;  /* 0x000000020c08723c */ /* 0x004fe40000001814 */
[----:B------:R-:W3:-:S15]  /*21f00*/  LDL.LU R12, [R1+0x14] ;  /* 0x00001400010c7983 */ /* 0x000ede0000300800 */
[----:B------:R-:W-:Y:S02]  /*21f10*/  NOP ;  /* 0x0000000000007918 */ /* 0x000fe40000000000 */
[----:B------:R-:W-:Y:S04]  /*21f20*/  STL.64 [R1], R8 ;  /* 0x0000000801007387 */ /* 0x000fe80000100a00 */
[----:B------:R3:W-:Y:S04]  /*21f30*/  STL.64 [R1+0x8], R10 ;  /* 0x0000080a01007387 */ /* 0x0007e80000100a00 */
[----:B------:R-:W3:Y:S04]  /*21f40*/  LDL.LU R13, [R1+0x1c] ;  /* 0x00001c00010d7983 */ /* 0x000ee80000300800 */
[----:B------:R-:W3:Y:S01]  /*21f50*/  LDL.LU R14, [R1+0x34] ;  /* 0x00003400010e7983 */ /* 0x000ee20000300800 */
[----:B------:R-:W-:-:S03]  /*21f60*/  IMAD.MOV.U32 R15, RZ, RZ, R29 ;  /* 0x000000ffff0f7224 */ /* 0x000fc600078e001d */
[----:B------:R-:W2:Y:S04]  /*21f70*/  LDL.LU R29, [R1+0x1778] ;  /* 0x00177800011d7983 */ /* 0x000ea80000300800 */
[----:B---3--:R-:W-:Y:S01]  /*21f80*/  HMMA.16816.F32 R8, R12, R2, R4 ;  /* 0x000000020c08723c */ /* 0x008fe20000001804 */
[----:B------:R-:W5:Y:S01]  /*21f90*/  LDL.LU R4, [R1+0x254] ;  /* 0x0002540001047983 */ /* 0x000f620000300800 */
[----:B--2---:R-:W-:-:S15]  /*21fa0*/  IMAD.MOV.U32 R23, RZ, RZ, R29 ;  /* 0x000000ffff177224 */ /* 0x004fde00078e001d */
[----:B------:R-:W-:Y:S02]  /*21fb0*/  NOP ;  /* 0x0000000000007918 */ /* 0x000fe40000000000 */
[----:B------:R-:W-:Y:S04]  /*21fc0*/  STL.64 [R1+0x2a0], R8 ;  /* 0x0002a00801007387 */ /* 0x000fe80000100a00 */
[----:B------:R-:W-:Y:S04]  /*21fd0*/  STL.64 [R1+0x2a8], R10 ;  /* 0x0002a80a01007387 */ /* 0x000fe80000100a00 */
[----:B------:R-:W5:Y:S04]  /*21fe0*/  LDL.LU R5, [R1+0x25c] ;  /* 0x00025c0001057983 */ /* 0x000f680000300800 */
[----:B------:R-:W2:Y:S04]  /*21ff0*/  LDL.LU R20, [R1+0x1c0] ;  /* 0x0001c00001147983 */ /* 0x000ea80000300800 */
[----:B------:R-:W2:Y:S04]  /*22000*/  LDL.LU R21, [R1+0x1c4] ;  /* 0x0001c40001157983 */ /* 0x000ea80000300800 */
[----:B------:R-:W2:Y:S04]  /*22010*/  LDL.LU R22, [R1+0x1c8] ;  /* 0x0001c80001167983 */ /* 0x000ea80000300800 */
[----:B------:R-:W3:Y:S04]  /*22020*/  LDL.LU R29, [R1+0x1774] ;  /* 0x00177400011d7983 */ /* 0x000ee80000300800 */
[----:B------:R-:W5:Y:S04]  /*22030*/  LDL.LU R6, [R1+0x274] ;  /* 0x0002740001067983 */ /* 0x000f680000300800 */
[----:B------:R-:W5:Y:S04]  /*22040*/  LDL.LU R7, [R1+0x27c] ;  /* 0x00027c0001077983 */ /* 0x000f680000300800 */
[----:B------:R-:W0:Y:S01]  /*22050*/  LDSM.16.MT88.4 R8, [R28+UR7+0x1c000] ;  /* 0x01c000071c08783b */ /* 0x000e220008004200 */
[----:B-----5:R-:W-:-:S15]  /*22060*/  HMMA.16816.F32 R4, R4, R2, R24 ;  /* 0x000000020404723c */ /* 0x020fde0000001818 */
[----:B------:R-:W-:-:S04]  /*22070*/  NOP ;  /* 0x0000000000007918 */ /* 0x000fc80000000000 */
[----:B------:R-:W-:Y:S04]  /*22080*/  STL [R1+0x1758], R4 ;  /* 0x0017580401007387 */ /* 0x000fe80000100800 */
[----:B------:R-:W-:Y:S04]  /*22090*/  STL [R1+0x1754], R5 ;  /* 0x0017540501007387 */ /* 0x000fe80000100800 */
[----:B------:R-:W-:Y:S04]  /*220a0*/  STL [R1+0x1750], R6 ;  /* 0x0017500601007387 */ /* 0x000fe80000100800 */
[----:B------:R-:W-:Y:S04]  /*220b0*/  STL [R1+0x172c], R7 ;  /* 0x00172c0701007387 */ /* 0x000fe80000100800 */
[----:B------:R-:W1:Y:S04]  /*220c0*/  LDSM.16.MT88.4 R4, [R28+UR7+0x1e000] ;  /* 0x01e000071c04783b */ /* 0x000e680008004200 */
[----:B------:R-:W4:Y:S04]  /*220d0*/  LDL.LU R12, [R1+0x284] ;  /* 0x00028400010c7983 */ /* 0x000f280000300800 */
[----:B0-----:R-:W-:Y:S04]  /*220e0*/  STL.64 [R1+0x2b0], R8 ;  /* 0x0002b00801007387 */ /* 0x001fe80000100a00 */
[----:B------:R-:W-:Y:S04]  /*220f0*/  STL.64 [R1+0x2b8], R10 ;  /* 0x0002b80a01007387 */ /* 0x000fe80000100a00 */
[----:B---3--:R-:W-:Y:S04]  /*22100*/  LDSM.16.MT88.4 R8, [R29+UR7+0x1e000] ;  /* 0x01e000071d08783b */ /* 0x008fe80008004200 */
[----:B-1----:R-:W-:Y:S04]  /*22110*/  STL.64 [R1+0x2c0], R4 ;  /* 0x0002c00401007387 */ /* 0x002fe80000100a00 */
[----:B------:R-:W-:Y:S04]  /*22120*/  STL.64 [R1+0x2c8], R6 ;  /* 0x0002c80601007387 */ /* 0x000fe80000100a00 */
[----:B------:R-:W4:Y:S04]  /*22130*/  LDL.LU R13, [R1+0x28c] ;  /* 0x00028c00010d7983 */ /* 0x000f280000300800 */
[----:B------:R-:W4:Y:S04]  /*22140*/  LDL.LU R14, [R1+0x294] ;  /* 0x00029400010e7983 */ /* 0x000f280000300800 */
[----:B------:R-:W4:Y:S04]  /*22150*/  LDL.LU R15, [R1+0x29c] ;  /* 0x00029c00010f7983 */ /* 0x000f280000300800 */
[----:B------:R-:W0:Y:S01]  /*22160*/  LDSM.16.MT88.4 R4, [R29+UR7+0x1c000] ;  /* 0x01c000071d04783b */ /* 0x000e220008004200 */
[----:B----4-:R-:W-:-:S15]  /*22170*/  HMMA.16816.F32 R12, R12, R2, R16 ;  /* 0x000000020c0c723c */ /* 0x010fde0000001810 */
[----:B------:R-:W-:-:S04]  /*22180*/  NOP ;  /* 0x0000000000007918 */ /* 0x000fc80000000000 */
[----:B------:R-:W-:Y:S04]  /*22190*/  STL [R1+0x1728], R13 ;  /* 0x0017280d01007387 */ /* 0x000fe80000100800 */
[----:B------:R-:W-:Y:S04]  /*221a0*/  STL [R1+0x1724], R14 ;  /* 0x0017240e01007387 */ /* 0x000fe80000100800 */
[----:B------:R-:W-:Y:S04]  /*221b0*/  STL [R1+0x1720], R15 ;  /* 0x0017200f01007387 */ /* 0x000fe80000100800 */
[----:B0-----:R-:W-:Y:S04]  /*221c0*/  STL.64 [R1+0x260], R4 ;  /* 0x0002600401007387 */ /* 0x001fe80000100a00 */
[----:B------:R-:W-:Y:S04]  /*221d0*/  STL [R1+0x26c], R7 ;  /* 0x00026c0701007387 */ /* 0x000fe80000100800 */
[----:B------:R-:W-:Y:S04]  /*221e0*/  STL [R1+0x274], R9 ;  /* 0x0002740901007387 */ /* 0x000fe80000100800 */
[----:B------:R-:W-:Y:S04]  /*221f0*/  STL [R1+0x27c], R11 ;  /* 0x00027c0b01007387 */ /* 0x000fe80000100800 */
[----:B------:R-:W2:Y:S04]  /*22200*/  LDL.LU R16, [R1+0x214] ;  /* 0x0002140001107983 */ /* 0x000ea80000300800 */
[----:B------:R-:W2:Y:S04]  /*22210*/  LDL.LU R17, [R1+0x21c] ;  /* 0x00021c0001117983 */ /* 0x000ea80000300800 */
[----:B------:R-:W3:Y:S04]  /*22220*/  LDL.LU R24, [R1+0xc0] ;  /* 0x0000c00001187983 */ /* 0x000ee80000300800 */
[----:B------:R-:W3:Y:S04]  /*22230*/  LDL.LU R25, [R1+0xc4] ;  /* 0x0000c40001197983 */ /* 0x000ee80000300800 */
[----:B------:R-:W3:Y:S04]  /*22240*/  LDL.LU R26, [R1+0xc8] ;  /* 0x0000c800011a7983 */ /* 0x000ee80000300800 */
[----:B------:R-:W3:Y:S04]  /*22250*/  LDL.LU R27, [R1+0xcc] ;  /* 0x0000cc00011b7983 */ /* 0x000ee80000300800 */
[----:B------:R-:W2:Y:S04]  /*22260*/  LDL.LU R18, [R1+0x244] ;  /* 0x0002440001127983 */ /* 0x000ea80000300800 */
[----:B------:R-:W2:Y:S02]  /*22270*/  LDL.LU R19, [R1+0x24c] ;  /* 0x00024c0001137983 */ /* 0x000ea40000300800 */
[----:B--2---:R-:W-:-:S15]  /*22280*/  HMMA.16816.F32 R16, R16, R2, R20 ;  /* 0x000000021010723c */ /* 0x004fde0000001814 */
[----:B------:R-:W-:-:S04]  /*22290*/  NOP ;  /* 0x0000000000007918 */ /* 0x000fc80000000000 */
[----:B------:R-:W-:Y:S04]  /*222a0*/  STL.64 [R1+0x16f8], R18 ;  /* 0x0016f81201007387 */ /* 0x000fe80000100a00 */
[----:B------:R0:W-:Y:S04]  /*222b0*/  STL.64 [R1+0x16f0], R16 ;  /* 0x0016f01001007387 */ /* 0x0001e80000100a00 */
[----:B0-----:R-:W2:Y:S04]  /*222c0*/  LDL.LU R16, [R1+0x50] ;  /* 0x0000500001107983 */ /* 0x001ea80000300800 */
[----:B------:R-:W2:Y:S04]  /*222d0*/  LDL.LU R17, [R1+0x54] ;  /* 0x0000540001117983 */ /* 0x000ea80000300800 */
[----:B------:R-:W4:Y:S04]  /*222e0*/  LDL.LU R18, [R1+0x58] ;  /* 0x0000580001127983 */ /* 0x000f280000300800 */
[----:B------:R-:W4:Y:S04]  /*222f0*/  LDL.LU R19, [R1+0x5c] ;  /* 0x00005c0001137983 */ /* 0x000f280000300800 */
[----:B----4-:R0:W-:Y:S04]  /*22300*/  STL.64 [R1+0x1748], R18 ;  /* 0x0017481201007387 */ /* 0x0101e80000100a00 */
[----:B--2---:R1:W-:Y:S01]  /*22310*/  STL.64 [R1+0x1740], R16 ;  /* 0x0017401001007387 */ /* 0x0043e20000100a00 */
[----:B0-----:R-:W-:-:S03]  /*22320*/  MOV R19, R0 ;  /* 0x0000000000137202 */ /* 0x001fc60000000f00 */
[----:B-1----:R-:W2:Y:S04]  /*22330*/  LDL.LU R16, [R1+0x70] ;  /* 0x0000700001107983 */ /* 0x002ea80000300800 */
[----:B------:R-:W2:Y:S04]  /*22340*/  LDL.LU R17, [R1+0x74] ;  /* 0x0000740001117983 */ /* 0x000ea80000300800 */
[----:B------:R-:W4:Y:S04]  /*22350*/  LDL.LU R18, [R1+0x78] ;  /* 0x0000780001127983 */ /* 0x000f280000300800 */
[----:B------:R-:W5:Y:S01]  /*22360*/  LDL.LU R0, [R1+0x1770] ;  /* 0x0017700001007983 */ /* 0x000f620000300800 */
[----:B------:R-:W-:Y:S01]  /*22370*/  MOV R4, R6 ;  /* 0x0000000600047202 */ /* 0x000fe20000000f00 */
[----:B------:R-:W-:-:S02]  /*22380*/  IMAD.MOV.U32 R6, RZ, RZ, R10 ;  /* 0x000000ffff067224 */ /* 0x000fc400078e000a */
[----:B------:R-:W-:Y:S01]  /*22390*/  IMAD.MOV.U32 R5, RZ, RZ, R8 ;  /* 0x000000ffff057224 */ /* 0x000fe200078e0008 */
[----:B-----5:R-:W0:Y:S04]  /*223a0*/  LDSM.16.MT88.4 R20, [R0+UR7+0x1c000] ;  /* 0x01c000070014783b */ /* 0x020e280008004200 */
[----:B----4-:R-:W-:Y:S04]  /*223b0*/  STL.64 [R1+0x1768], R18 ;  /* 0x0017681201007387 */ /* 0x010fe80000100a00 */
[----:B--2---:R1:W-:Y:S04]  /*223c0*/  STL.64 [R1+0x1760], R16 ;  /* 0x0017601001007387 */ /* 0x0043e80000100a00 */
[----:B-1----:R-:W2:Y:S04]  /*223d0*/  LDL.LU R16, [R1+0x140] ;  /* 0x0001400001107983 */ /* 0x002ea80000300800 */
[----:B------:R-:W2:Y:S04]  /*223e0*/  LDL.LU R17, [R1+0x144] ;  /* 0x0001440001117983 */ /* 0x000ea80000300800 */
[----:B------:R-:W2:Y:S04]  /*223f0*/  LDL.LU R18, [R1+0x148] ;  /* 0x0001480001127983 */ /* 0x000ea80000300800 */
[----:B------:R-:W2:Y:S04]  /*22400*/  LDL.LU R19, [R1+0x14c] ;  /* 0x00014c0001137983 */ /* 0x000ea80000300800 */
        /* <DEDUP_REMOVED lines=14> */
[----:B------:R-:W3:Y:S04]  /*224f0*/  LDL R2, [R1+0x2f8] ;  /* 0x0002f80001027983 */ /* 0x000ee80000100800 */
[----:B------:R-:W4:-:S13]  /*22500*/  LDL R3, [R1+0x2fc] ;  /* 0x0002fc0001037983 */ /* 0x000f1a0000100800 */
[----:B------:R-:W-:Y:S04]  /*22510*/  STL.64 [R1+0xb0], R20 ;  /* 0x0000b01401007387 */ /* 0x000fe80000100a00 */
[----:B------:R-:W-:Y:S04]  /*22520*/  STL.64 [R1+0xb8], R22 ;  /* 0x0000b81601007387 */ /* 0x000fe80000100a00 */
[----:B------:R-:W0:Y:S04]  /*22530*/  LDSM.16.MT88.4 R20, [R28+UR7+0x1c080] ;  /* 0x01c080071c14783b */ /* 0x000e280008004200 */
[----:B------:R-:W5:Y:S04]  /*22540*/  LDL.LU R24, [R1+0x20] ;  /* 0x0000200001187983 */ /* 0x000f680000300800 */
[----:B------:R-:W5:Y:S04]  /*22550*/  LDL.LU R25, [R1+0x24] ;  /* 0x0000240001197983 */ /* 0x000f680000300800 */
[----:B------:R-:W5:Y:S04]  /*22560*/  LDL.LU R26, [R1+0x28] ;  /* 0x00002800011a7983 */ /* 0x000f680000300800 */
[----:B------:R-:W5:Y:S04]  /*22570*/  LDL.LU R27, [R1+0x2c] ;  /* 0x00002c00011b7983 */ /* 0x000f680000300800 */
[----:B0-----:R-:W-:Y:S01]  /*22580*/  STL [R1+0x1d4], R21 ;  /* 0x0001d41501007387 */ /* 0x001fe20000100800 */
[----:B------:R-:W-:Y:S01]  /*22590*/  IMAD.MOV.U32 R15, RZ, RZ, R20 ;  /* 0x000000ffff0f7224 */ /* 0x000fe200078e0014 */
[----:B------:R-:W-:-:S02]  /*225a0*/  MOV R14, R22 ;  /* 0x00000016000e7202 */ /* 0x000fc40000000f00 */
        /* <DEDUP_REMOVED lines=10> */
[----:B---3--:R-:W-:-:S02]  /*22650*/  F2FP.F16.E4M3.UNPACK_B R2, R2 ;  /* 0x00000002ff02723e */ /* 0x008fc400020006ff */
[----:B----4-:R-:W-:-:S07]  /*22660*/  F2FP.F16.E4M3.UNPACK_B R3, R3 ;  /* 0x00000003ff03723e */ /* 0x010fce00020006ff */
[----:B--2---:R-:W-:Y:S01]  /*22670*/  HMMA.16816.F32 R20, R20, R2, R16 ;  /* 0x000000021414723c */ /* 0x004fe20000001810 */
[----:B------:R-:W2:Y:S04]  /*22680*/  LDL.LU.64 R18, [R1+0x1768] ;  /* 0x0017680001127983 */ /* 0x000ea80000300a00 */
[----:B------:R-:W2:-:S14]  /*22690*/  LDL.LU.64 R16, [R1+0x1760] ;  /* 0x0017600001107983 */ /* 0x000e9c0000300a00 */
[----:B------:R0:W-:Y:S04]  /*226a0*/  STL.64 [R1+0xc0], R20 ;  /* 0x0000c01401007387 */ /* 0x0001e80000100a00 */
[----:B------:R1:W-:Y:S04]  /*226b0*/  STL.64 [R1+0xc8], R22 ;  /* 0x0000c81601007387 */ /* 0x0003e80000100a00 */
[----:B0-----:R-:W2:Y:S01]  /*226c0*/  LDL.LU R20, [R1+0x260] ;  /* 0x0002600001147983 */ /* 0x001ea20000300800 */
[----:B------:R-:W-:Y:S01]  /*226d0*/  MOV R21, R4 ;  /* 0x0000000400157202 */ /* 0x000fe20000000f00 */
[----:B-1----:R-:W-:-:S02]  /*226e0*/  IMAD.MOV.U32 R22, RZ, RZ, R5 ;  /* 0x000000ffff167224 */ /* 0x002fc400078e0005 */
[----:B------:R-:W3:Y:S01]  /*226f0*/  LDL.LU R4, [R1+0x1758] ;  /* 0x0017580001047983 */ /* 0x000ee20000300800 */
[----:B------:R-:W-:-:S03]  /*22700*/  IMAD.MOV.U32 R23, RZ, RZ, R6 ;  /* 0x000000ffff177224 */ /* 0x000fc600078e0006 */
[----:B------:R-:W3:Y:S04]  /*22710*/  LDL.LU R5, [R1+0x1754] ;  /* 0x0017540001057983 */ /* 0x000ee80000300800 */
[----:B------:R-:W3:Y:S01]  /*22720*/  LDL.LU R6, [R1+0x1750] ;  /* 0x0017500001067983 */ /* 0x000ee20000300800 */
[----:B--2---:R-:W-:Y:S03]  /*22730*/  HMMA.16816.F32 R20, R20, R2, R16 ;  /* 0x000000021414723c */ /* 0x004fe60000001810 */
[----:B------:R-:W2:Y:S04]  /*22740*/  LDL.LU.64 R18, [R1+0x1748] ;  /* 0x0017480001127983 */ /* 0x000ea80000300a00 */
[----:B------:R-:W2:-:S12]  /*22750*/  LDL.LU.64 R16, [R1+0x1740] ;  /* 0x0017400001107983 */ /* 0x000e980000300a00 */
[----:B------:R0:W-:Y:S04]  /*22760*/  STL.64 [R1+0x110], R20 ;  /* 0x0001101401007387 */ /* 0x0001e80000100a00 */
[----:B------:R1:W-:Y:S01]  /*22770*/  STL.64 [R1+0x118], R22 ;  /* 0x0001181601007387 */ /* 0x0003e20000100a00 */
[----:B0-----:R-:W-:Y:S01]  /*22780*/  MOV R20, R10 ;  /* 0x0000000a00147202 */ /* 0x001fe20000000f00 */
[----:B------:R-:W-:Y:S02]  /*22790*/  IMAD.MOV.U32 R21, RZ, RZ, R9 ;  /* 0x000000ffff157224 */ /* 0x000fe400078e0009 */
[----:B-1----:R-:W-:Y:S01]  /*227a0*/  IMAD.MOV.U32 R22, RZ, RZ, R8 ;  /* 0x000000ffff167224 */ /* 0x002fe200078e0008 */
[----:B------:R-:W-:-:S07]  /*227b0*/  MOV R23, R7 ;  /* 0x0000000700177202 */ /* 0x000fce0000000f00 */
[----:B--2---:R-:W-:Y:S01]  /*227c0*/  HMMA.16816.F32 R20, R20, R2, R16 ;  /* 0x000000021414723c */ /* 0x004fe20000001810 */
[----:B------:R-:W2:-:S15]  /*227d0*/  LDL.LU R16, [R1+0x60] ;  /* 0x0000600001107983 */ /* 0x000e9e0000300800 */
[----:B------:R-:W-:-:S03]  /*227e0*/  NOP ;  /* 0x0000000000007918 */ /* 0x000fc60000000000 */
[----:B------:R-:W-:Y:S04]  /*227f0*/  STL.64 [R1+0xf0], R20 ;  /* 0x0000f01401007387 */ /* 0x000fe80000100a00 */
[----:B------:R-:W-:Y:S04]  /*22800*/  STL.64 [R1+0xf8], R22 ;  /* 0x0000f81601007387 */ /* 0x000fe80000100a00 */
[----:B------:R-:W0:Y:S04]  /*22810*/  LDSM.16.MT88.4 R20, [R28+UR7+0x1c100] ;  /* 0x01c100071c14783b */ /* 0x000e280008004200 */
        /* <DEDUP_REMOVED lines=17> */
[----:B------:R-:W-:Y:S01]  /*22930*/  MOV R21, R10 ;  /* 0x0000000a00157202 */ /* 0x000fe20000000f00 */
[----:B------:R-:W-:Y:S02]  /*22940*/  IMAD.MOV.U32 R22, RZ, RZ, R9 ;  /* 0x000000ffff167224 */ /* 0x000fe400078e0009 */
[----:B------:R-:W-:Y:S02]  /*22950*/  IMAD.MOV.U32 R23, RZ, RZ, R8 ;  /* 0x000000ffff177224 */ /* 0x000fe400078e0008 */
[----:B------:R-:W0:-:S13]  /*22960*/  LDSM.16.MT88.4 R8, [R28+UR7+0x1c180] ;  /* 0x01c180071c08783b */ /* 0x000e1a0008004200 */
[----:B------:R-:W-:Y:S04]  /*22970*/  STL.64 [R1+0x70], R24 ;  /* 0x0000701801007387 */ /* 0x000fe80000100a00 */
[----:B------:R-:W-:Y:S04]  /*22980*/  STL.64 [R1+0x78], R26 ;  /* 0x0000781a01007387 */ /* 0x000fe80000100a00 */
[----:B------:R-:W-:Y:S04]  /*22990*/  LDSM.16.MT88.4 R24, [R29+UR7+0x1c080] ;  /* 0x01c080071d18783b */ /* 0x000fe80008004200 */
[----:B0-----:R-:W-:Y:S01]  /*229a0*/  STL [R1+0x284], R9 ;  /* 0x0002840901007387 */ /* 0x001fe20000100800 */
[----:B------:R-:W-:Y:S01]  /*229b0*/  MOV R13, R8 ;  /* 0x00000008000d7202 */ /* 0x000fe20000000f00 */
[----:B------:R-:W-:-:S02]  /*229c0*/  IMAD.MOV.U32 R14, RZ, RZ, R10 ;  /* 0x000000ffff0e7224 */ /* 0x000fc400078e000a */
[----:B------:R-:W-:Y:S04]  /*229d0*/  STL [R1+0x28c], R11 ;  /* 0x00028c0b01007387 */ /* 0x000fe80000100800 */
[----:B------:R-:W0:Y:S04]  /*229e0*/  LDSM.16.MT88.4 R8, [R28+UR7+0x1e180] ;  /* 0x01e180071c08783b */ /* 0x000e280008004200 */
[----:B0-----:R0:W-:Y:S01]  /*229f0*/  STL [R1+0x294], R9 ;  /* 0x0002940901007387 */ /* 0x0011e20000100800 */
[----:B------:R-:W-:Y:S01]  /*22a00*/  IMAD.MOV.U32 R15, RZ, RZ, R8 ;  /* 0x000000ffff0f7224 */ /* 0x000fe200078e0008 */
[----:B------:R-:W-:-:S02]  /*22a10*/  MOV R8, R10 ;  /* 0x0000000a00087202 */ /* 0x000fc40000000f00 */
[----:B------:R-:W-:Y:S01]  /*22a20*/  STL [R1+0x29c], R11 ;  /* 0x00029c0b01007387 */ /* 0x000fe20000100800 */
[----:B------:R-:W-:-:S03]  /*22a30*/  IMAD.MOV.U32 R10, RZ, RZ, R26 ;  /* 0x000000ffff0a7224 */ /* 0x000fc600078e001a */
[----:B------:R-:W-:Y:S01]  /*22a40*/  STL [R1+0x144], R25 ;  /* 0x0001441901007387 */ /* 0x000fe20000100800 */
[----:B0-----:R-:W-:-:S03]  /*22a50*/  IMAD.MOV.U32 R9, RZ, RZ, R24 ;  /* 0x000000ffff097224 */ /* 0x001fc600078e0018 */
[----:B------:R-:W-:Y:S04]  /*22a60*/  STL [R1+0x14c], R27 ;  /* 0x00014c1b01007387 */ /* 0x000fe80000100800 */
[----:B------:R-:W0:Y:S01]  /*22a70*/  LDSM.16.MT88.4 R24, [R29+UR7+0x1e080] ;  /* 0x01e080071d18783b */ /* 0x000e220008004200 */
[----:B------:R-:W-:Y:S01]  /*22a80*/  IMAD.MOV.U32 R20, RZ, RZ, R21 ;  /* 0x000000ffff147224 */ /* 0x000fe200078e0015 */
[----:B------:R-:W-:Y:S01]  /*22a90*/  MOV R21, R22 ;  /* 0x0000001600157202 */ /* 0x000fe20000000f00 */
[----:B------:R-:W-:Y:S02]  /*22aa0*/  IMAD.MOV.U32 R22, RZ, RZ, R23 ;  /* 0x000000ffff167224 */ /* 0x000fe400078e0017 */
[----:B------:R-:W-:Y:S01]  /*22ab0*/  IMAD.MOV.U32 R23, RZ, RZ, R7 ;  /* 0x000000ffff177224 */ /* 0x000fe200078e0007 */
[----:B0-----:R-:W-:Y:S01]  /*22ac0*/  STL [R1+0x174], R25 ;  /* 0x0001741901007387 */ /* 0x001fe20000100800 */
[----:B------:R-:W-:Y:S01]  /*22ad0*/  IMAD.MOV.U32 R11, RZ, RZ, R26 ;  /* 0x000000ffff0b7224 */ /* 0x000fe200078e001a */
[----:B------:R-:W-:-:S02]  /*22ae0*/  MOV R28, R24 ;  /* 0x00000018001c7202 */ /* 0x000fc40000000f00 */
[----:B------:R0:W-:Y:S04]  /*22af0*/  STL [R1+0x17c], R27 ;  /* 0x00017c1b01007387 */ /* 0x0001e80000100800 */
[----:B0-----:R-:W4:Y:S04]  /*22b00*/  LDL.LU.64 R26, [R1+0x1738] ;  /* 0x00173800011a7983 */ /* 0x001f280000300a00 */
[----:B------:R-:W4:Y:S04]  /*22b10*/  LDL.LU.64 R24, [R1+0x1730] ;  /* 0x0017300001187983 */ /* 0x000f280000300a00 */
[----:B------:R-:W3:Y:S01]  /*22b20*/  LDL.LU R7, [R1+0x172c] ;  /* 0x00172c0001077983 */ /* 0x000ee20000300800 */
[-C--:B----4-:R-:W-:Y:S01]  /*22b30*/  HMMA.16816.F32 R24, R20, R2.reuse, R24 ;  /* 0x000000021418723c */ /* 0x090fe20000001818 */
[----:B------:R-:W-:Y:S01]  /*22b40*/  MOV R20, R13 ;  /* 0x0000000d00147202 */ /* 0x000fe20000000f00 */
[----:B------:R-:W-:Y:S01]  /*22b50*/  IMAD.MOV.U32 R21, RZ, RZ, R14 ;  /* 0x000000ffff157224 */ /* 0x000fe200078e000e */
[----:B------:R-:W-:Y:S01]  /*22b60*/  MOV R23, R8 ;  /* 0x0000000800177202 */ /* 0x000fe20000000f00 */
[----:B------:R-:W-:Y:S01]  /*22b70*/  IMAD.MOV.U32 R22, RZ, RZ, R15 ;  /* 0x000000ffff167224 */ /* 0x000fe200078e000f */
[----:B------:R-:W4:Y:S06]  /*22b80*/  LDL.LU R13, [R1+0x1728] ;  /* 0x00172800010d7983 */ /* 0x000f2c0000300800 */
[----:B---3--:R-:W-:Y:S01]  /*22b90*/  HMMA.16816.F32 R20, R20, R2, R4 ;  /* 0x000000021414723c */ /* 0x008fe20000001804 */
[----:B------:R-:W-:-:S07]  /*22ba0*/  IMAD.MOV.U32 R4, RZ, RZ, R9 ;  /* 0x000000ffff047224 */ /* 0x000fce00078e0009 */
[----:B------:R0:W-:Y:S04]  /*22bb0*/  STL.64 [R1+0x180], R24 ;  /* 0x0001801801007387 */ /* 0x0001e80000100a00 */
[----:B------:R-:W-:Y:S04]  /*22bc0*/  STL.64 [R1+0x188], R26 ;  /* 0x0001881a01007387 */ /* 0x000fe80000100a00 */
[----:B------:R-:W4:Y:S04]  /*22bd0*/  LDL.LU R14, [R1+0x1724] ;  /* 0x00172400010e7983 */ /* 0x000f280000300800 */
[----:B------:R-:W4:Y:S01]  /*22be0*/  LDL.LU R15, [R1+0x1720] ;  /* 0x00172000010f7983 */ /* 0x000f220000300800 */
[----:B------:R-:W-:-:S03]  /*22bf0*/  IMAD.MOV.U32 R5, RZ, RZ, R10 ;  /* 0x000000ffff057224 */ /* 0x000fc600078e000a */
[----:B------:R-:W3:Y:S01]  /*22c00*/  LDL.LU R8, [R1+0x171c] ;  /* 0x00171c0001087983 */ /* 0x000ee20000300800 */
[----:B------:R-:W-:-:S03]  /*22c10*/  MOV R6, R28 ;  /* 0x0000001c00067202 */ /* 0x000fc60000000f00 */
[----:B------:R-:W3:Y:S01]  /*22c20*/  LDL.LU R9, [R1+0x1718] ;  /* 0x0017180001097983 */ /* 0x000ee20000300800 */
[----:B------:R-:W-:-:S03]  /*22c30*/  IMAD.MOV.U32 R7, RZ, RZ, R11 ;  /* 0x000000ffff077224 */ /* 0x000fc600078e000b */
[----:B------:R-:W-:Y:S04]  /*22c40*/  STL.64 [R1+0x220], R20 ;  /* 0x0002201401007387 */ /* 0x000fe80000100a00 */
[----:B------:R2:W-:Y:S04]  /*22c50*/  STL.64 [R1+0x228], R22 ;  /* 0x0002281601007387 */ /* 0x0005e80000100a00 */
[----:B------:R-:W3:Y:S04]  /*22c60*/  LDL.LU R10, [R1+0x1714] ;  /* 0x00171400010a7983 */ /* 0x000ee80000300800 */
[----:B------:R-:W5:Y:S04]  /*22c70*/  LDL.LU R28, [R1+0x1710] ;  /* 0x00171000011c7983 */ /* 0x000f680000300800 */
[----:B------:R-:W3:Y:S04]  /*22c80*/  LDL.LU R11, [R1+0x170c] ;  /* 0x00170c00010b7983 */ /* 0x000ee80000300800 */
[----:B0-----:R-:W3:Y:S01]  /*22c90*/  LDL.LU R24, [R1+0x90] ;  /* 0x0000900001187983 */ /* 0x001ee20000300800 */
[----:B--2---:R-:W-:Y:S03]  /*22ca0*/  HMMA.16816.F32 R20, R4, R2, R16 ;  /* 0x000000020414723c */ /* 0x004fe60000001810 */
[----:B------:R-:W0:Y:S04]  /*22cb0*/  LDSM.16.MT88.4 R16, [R29+UR7+0x1c100] ;  /* 0x01c100071d10783b */ /* 0x000e280008004200 */
[----:B---3--:R-:W-:Y:S04]  /*22cc0*/  STL [R1+0x1704], R24 ;  /* 0x0017041801007387 */ /* 0x008fe80000100800 */
[----:B------:R-:W2:Y:S01]  /*22cd0*/  LDL.LU R25, [R1+0x94] ;  /* 0x0000940001197983 */ /* 0x000ea20000300800 */
[----:B0-----:R-:W-:Y:S01]  /*22ce0*/  MOV R4, R16 ;  /* 0x0000001000047202 */ /* 0x001fe20000000f00 */
[----:B------:R-:W-:-:S02]  /*22cf0*/  IMAD.MOV.U32 R5, RZ, RZ, R18 ;  /* 0x000000ffff057224 */ /* 0x000fc400078e0012 */
[----:B-----5:R-:W-:Y:S01]  /*22d00*/  IMAD.MOV.U32 R27, RZ, RZ, R28 ;  /* 0x000000ffff1b7224 */ /* 0x020fe200078e001c */
[----:B--2---:R-:W-:Y:S04]  /*22d10*/  STL [R1+0x1708], R25 ;  /* 0x0017081901007387 */ /* 0x004fe80000100800 */
[----:B------:R-:W2:Y:S04]  /*22d20*/  LDL.LU R26, [R1+0x98] ;  /* 0x00009800011a7983 */ /* 0x000ea80000300800 */
[----:B------:R-:W-:Y:S04]  /*22d30*/  STL.64 [R1+0x30], R20 ;  /* 0x0000301401007387 */ /* 0x000fe80000100a00 */
[----:B------:R-:W-:Y:S04]  /*22d40*/  STL.64 [R1+0x38], R22 ;  /* 0x0000381601007387 */ /* 0x000fe80000100a00 */
[----:B------:R-:W-:Y:S04]  /*22d50*/  STL [R1+0x134], R17 ;  /* 0x0001341101007387 */ /* 0x000fe80000100800 */
        /* <DEDUP_REMOVED lines=17> */
[----:B------:R-:W-:Y:S01]  /*22e70*/  STL [R1+0x1668], R29 ;  /* 0x0016681d01007387 */ /* 0x000fe20000100800 */
[----:B------:R-:W-:Y:S03]  /*22e80*/  HMMA.16816.F32 R8, R4, R2, R8 ;  /* 0x000000020408723c */ /* 0x000fe60000001808 */
[----:B0-----:R-:W-:Y:S01]  /*22e90*/  STL [R1+0x64], R17 ;  /* 0x0000641101007387 */ /* 0x001fe20000100800 */
[----:B------:R-:W-:Y:S01]  /*22ea0*/  IMAD.MOV.U32 R21, RZ, RZ, R16 ;  /* 0x000000ffff157224 */ /* 0x000fe200078e0010 */
[----:B------:R-:W-:-:S02]  /*22eb0*/  MOV R20, R18 ;  /* 0x0000001200147202 */ /* 0x000fc40000000f00 */
[----:B------:R-:W-:Y:S04]  /*22ec0*/  STL [R1+0x6c], R19 ;  /* 0x00006c1301007387 */ /* 0x000fe80000100800 */
[----:B------:R-:W0:Y:S01]  /*22ed0*/  LDSM.16.MT88.4 R16, [R0+UR7+0x1e080] ;  /* 0x01e080070010783b */ /* 0x000e220008004200 */
[----:B------:R-:W-:Y:S01]  /*22ee0*/  MOV R4, R25 ;  /* 0x0000001900047202 */ /* 0x000fe20000000f00 */
[----:B------:R-:W-:Y:S02]  /*22ef0*/  IMAD.MOV.U32 R5, RZ, RZ, R24 ;  /* 0x000000ffff057224 */ /* 0x000fe400078e0018 */
[----:B0-----:R0:W-:Y:S01]  /*22f00*/  STL [R1+0xa4], R17 ;  /* 0x0000a41101007387 */ /* 0x0011e20000100800 */
[----:B------:R-:W-:-:S03]  /*22f10*/  IMAD.MOV.U32 R28, RZ, RZ, R16 ;  /* 0x000000ffff1c7224 */ /* 0x000fc600078e0010 */
[----:B------:R1:W-:Y:S01]  /*22f20*/  STL [R1+0xac], R19 ;  /* 0x0000ac1301007387 */ /* 0x0003e20000100800 */
[----:B------:R-:W-:-:S03]  /*22f30*/  IMAD.MOV.U32 R29, RZ, RZ, R18 ;  /* 0x000000ffff1d7224 */ /* 0x000fc600078e0012 */
[----:B------:R-:W3:Y:S04]  /*22f40*/  LDL.LU R16, [R1] ;  /* 0x0000000001107983 */ /* 0x000ee80000300800 */
[----:B0-----:R-:W3:Y:S04]  /*22f50*/  LDL.LU R17, [R1+0x4] ;  /* 0x0000040001117983 */ /* 0x001ee80000300800 */
[----:B------:R-:W3:Y:S04]  /*22f60*/  LDL.LU R18, [R1+0x8] ;  /* 0x0000080001127983 */ /* 0x000ee80000300800 */
[----:B-1----:R-:W3:Y:S04]  /*22f70*/  LDL.LU R19, [R1+0xc] ;  /* 0x00000c0001137983 */ /* 0x002ee80000300800 */
[----:B------:R-:W2:Y:S04]  /*22f80*/  LDL.LU R25, [R1+0x1708] ;  /* 0x0017080001197983 */ /* 0x000ea80000300800 */
[----:B------:R-:W-:Y:S04]  /*22f90*/  STL.64 [R1+0xe0], R8 ;  /* 0x0000e00801007387 */ /* 0x000fe80000100a00 */
[----:B------:R4:W-:Y:S04]  /*22fa0*/  STL.64 [R1+0xe8], R10 ;  /* 0x0000e80a01007387 */ /* 0x0009e80000100a00 */
[----:B------:R-:W2:Y:S01]  /*22fb0*/  LDL.LU R24, [R1+0x1704] ;  /* 0x0017040001187983 */ /* 0x000ea20000300800 */
[----:B------:R-:W-:Y:S01]  /*22fc0*/  IMAD.MOV.U32 R6, RZ, RZ, R23 ;  /* 0x000000ffff067224 */ /* 0x000fe200078e0017 */
[----:B------:R-:W-:-:S07]  /*22fd0*/  MOV R7, R22 ;  /* 0x0000001600077202 */ /* 0x000fce0000000f00 */
[----:B----4-:R-:W-:Y:S01]  /*22fe0*/  HMMA.16816.F32 R8, R4, R2, R12 ;  /* 0x000000020408723c */ /* 0x010fe2000000180c */
[----:B------:R-:W-:Y:S01]  /*22ff0*/  IMAD.MOV.U32 R4, RZ, RZ, R21 ;  /* 0x000000ffff047224 */ /* 0x000fe200078e0015 */
[----:B------:R-:W-:Y:S01]  /*23000*/  MOV R6, R28 ;  /* 0x0000001c00067202 */ /* 0x000fe20000000f00 */
[----:B------:R-:W-:Y:S01]  /*23010*/  IMAD.MOV.U32 R5, RZ, RZ, R20 ;  /* 0x000000ffff057224 */ /* 0x000fe200078e0014 */
[----:B------:R-:W0:Y:S01]  /*23020*/  LDSM.16.MT88.4 R12, [R0+UR7+0x1c100] ;  /* 0x01c10007000c783b */ /* 0x000e220008004200 */
[----:B------:R-:W-:-:S14]  /*23030*/  IMAD.MOV.U32 R7, RZ, RZ, R29 ;  /* 0x000000ffff077224 */ /* 0x000fdc00078e001d */
[----:B------:R0:W-:Y:S04]  /*23040*/  STL.64 [R1+0x1a0], R8 ;  /* 0x0001a00801007387 */ /* 0x0001e80000100a00 */
[----:B------:R-:W-:Y:S04]  /*23050*/  STL.64 [R1+0x1a8], R10 ;  /* 0x0001a80a01007387 */ /* 0x000fe80000100a00 */
[----:B------:R-:W4:Y:S04]  /*23060*/  LDL.LU R20, [R1+0x2e0] ;  /* 0x0002e00001147983 */ /* 0x000f280000300800 */
[----:B------:R-:W4:Y:S04]  /*23070*/  LDL.LU R21, [R1+0x2e4] ;  /* 0x0002e40001157983 */ /* 0x000f280000300800 */
[----:B------:R-:W4:Y:S04]  /*23080*/  LDL.LU R22, [R1+0x2e8] ;  /* 0x0002e80001167983 */ /* 0x000f280000300800 */
[----:B------:R-:W4:Y:S04]  /*23090*/  LDL.LU R23, [R1+0x2ec] ;  /* 0x0002ec0001177983 */ /* 0x000f280000300800 */
[----:B------:R-:W5:Y:S01]  /*230a0*/  LDL.LU R28, [R1+0x1700] ;  /* 0x00170000011c7983 */ /* 0x000f620000300800 */
[----:B0-----:R-:W-:Y:S01]  /*230b0*/  MOV R9, R14 ;  /* 0x0000000e00097202 */ /* 0x001fe20000000f00 */
[----:B------:R-:W-:Y:S01]  /*230c0*/  IMAD.MOV.U32 R8, RZ, RZ, R12 ;  /* 0x000000ffff087224 */ /* 0x000fe200078e000c */
[----:B--2---:R-:W-:-:S15]  /*230d0*/  HMMA.16816.F32 R4, R4, R2, R24 ;  /* 0x000000020404723c */ /* 0x004fde0000001818 */
[----:B------:R-:W-:-:S04]  /*230e0*/  NOP ;  /* 0x0000000000007918 */ /* 0x000fc80000000000 */
[----:B------:R-:W-:Y:S04]  /*230f0*/  STL.64 [R1+0x20], R4 ;  /* 0x0000200401007387 */ /* 0x000fe80000100a00 */
[----:B------:R-:W-:Y:S04]  /*23100*/  STL.64 [R1+0x28], R6 ;  /* 0x0000280601007387 */ /* 0x000fe80000100a00 */
[----:B------:R-:W0:Y:S04]  /*23110*/  LDSM.16.MT88.4 R4, [R0+UR7+0x1e100] ;  /* 0x01e100070004783b */ /* 0x000e280008004200 */
[----:B------:R-:W-:Y:S04]  /*23120*/  STL [R1+0x94], R13 ;  /* 0x0000940d01007387 */ /* 0x000fe80000100800 */
[----:B------:R-:W-:Y:S04]  /*23130*/  STL [R1+0x9c], R15 ;  /* 0x00009c0f01007387 */ /* 0x000fe80000100800 */
[----:B-----5:R-:W-:Y:S04]  /*23140*/  LDSM.16.MT88.4 R24, [R28+UR7+0x1c000] ;  /* 0x01c000071c18783b */ /* 0x020fe80008004200 */
        /* <DEDUP_REMOVED lines=9> */
[----:B------:R-:W0:Y:S01]  /*231e0*/  LDSM.16.MT88.4 R4, [R0+UR7+0x1e180] ;  /* 0x01e180070004783b */ /* 0x000e220008004200 */
[----:B---3--:R-:W-:Y:S03]  /*231f0*/  HMMA.16816.F32 R8, R8, R2, R16 ;  /* 0x000000020808723c */ /* 0x008fe60000001810 */
[----:B0-----:R-:W-:Y:S04]  /*23200*/  STL [R1+0x1b4], R5 ;  /* 0x0001b40501007387 */ /* 0x001fe80000100800 */
[----:B------:R-:W-:Y:S04]  /*23210*/  STL [R1+0x1bc], R7 ;  /* 0x0001bc0701007387 */ /* 0x000fe80000100800 */
[----:B------:R-:W-:Y:S04]  /*23220*/  STL [R1+0x1620], R0 ;  /* 0x0016200001007387 */ /* 0x000fe80000100800 */
[----:B------:R-:W2:Y:S04]  /*23230*/  LDL.LU.64 R18, [R1+0x16f8] ;  /* 0x0016f80001127983 */ /* 0x000ea80000300a00 */
[----:B------:R-:W2:Y:S01]  /*23240*/  LDL.LU.64 R16, [R1+0x16f0] ;  /* 0x0016f00001107983 */ /* 0x000ea20000300a00 */
[----:B------:R-:W-:Y:S01]  /*23250*/  IMAD.MOV.U32 R13, RZ, RZ, R4 ;  /* 0x000000ffff0d7224 */ /* 0x000fe200078e0004 */
[----:B------:R-:W-:-:S02]  /*23260*/  MOV R12, R6 ;  /* 0x00000006000c7202 */ /* 0x000fc40000000f00 */
[----:B------:R-:W0:Y:S04]  /*23270*/  LDSM.16.MT88.4 R4, [R28+UR7+0x1e000] ;  /* 0x01e000071c04783b */ /* 0x000e280008004200 */
[----:B------:R1:W-:Y:S04]  /*23280*/  STL.64 [R1+0x80], R8 ;  /* 0x0000800801007387 */ /* 0x0003e80000100a00 */
[----:B------:R3:W-:Y:S01]  /*23290*/  STL.64 [R1+0x88], R10 ;  /* 0x0000880a01007387 */ /* 0x0007e20000100a00 */
[----:B-1----:R-:W-:Y:S02]  /*232a0*/  IMAD.MOV.U32 R8, RZ, RZ, R15 ;  /* 0x000000ffff087224 */ /* 0x002fe400078e000f */
[----:B------:R-:W-:Y:S01]  /*232b0*/  IMAD.MOV.U32 R9, RZ, RZ, R14 ;  /* 0x000000ffff097224 */ /* 0x000fe200078e000e */
[----:B---3--:R-:W-:Y:S01]  /*232c0*/  MOV R10, R13 ;  /* 0x0000000d000a7202 */ /* 0x008fe20000000f00 */
[----:B------:R-:W-:-:S07]  /*232d0*/  IMAD.MOV.U32 R11, RZ, RZ, R12 ;  /* 0x000000ffff0b7224 */ /* 0x000fce00078e000c */
[-C--:B--2---:R-:W-:Y:S01]  /*232e0*/  HMMA.16816.F32 R12, R8, R2.reuse, R16 ;  /* 0x00000002080c723c */ /* 0x084fe20000001810 */
[----:B------:R-:W-:Y:S01]  /*232f0*/  MOV R16, R24 ;  /* 0x0000001800107202 */ /* 0x000fe20000000f00 */
[----:B------:R-:W-:Y:S01]  /*23300*/  IMAD.MOV.U32 R17, RZ, RZ, R26 ;  /* 0x000000ffff117224 */ /* 0x000fe200078e001a */
[----:B0-----:R-:W-:Y:S01]  /*23310*/  MOV R19, R6 ;  /* 0x0000000600137202 */ /* 0x001fe20000000f00 */
[----:B------:R-:W-:Y:S01]  /*23320*/  IMAD.MOV.U32 R18, RZ, RZ, R4 ;  /* 0x000000ffff127224 */ /* 0x000fe200078e0004 */
[----:B------:R-:W0:Y:S06]  /*23330*/  LDSM.16.MT88.4 R8, [R28+UR7+0x1c080] ;  /* 0x01c080071c08783b */ /* 0x000e2c0008004200 */
[----:B----4-:R-:W-:Y:S08]  /*23340*/  HMMA.16816.F32 R16, R16, R2, R20 ;  /* 0x000000021010723c */ /* 0x010ff00000001814 */
[----:B------:R-:W-:Y:S01]  /*23350*/  IMAD.MOV.U32 R29, RZ, RZ, R15 ;  /* 0x000000ffff1d7224 */ /* 0x000fe200078e000f */
[----:B------:R-:W-:Y:S04]  /*23360*/  STL.64 [R1+0x100], R12 ;  /* 0x0001000c01007387 */ /* 0x000fe80000100a00 */
[----:B------:R-:W-:Y:S04]  /*23370*/  STL [R1+0x108], R14 ;  /* 0x0001080e01007387 */ /* 0x000fe80000100800 */
[----:B------:R-:W-:Y:S04]  /*23380*/  STL [R1+0x1688], R29 ;  /* 0x0016881d01007387 */ /* 0x000fe80000100800 */
[----:B------:R-:W-:Y:S04]  /*23390*/  STL [R1+0x1694], R27 ;  /* 0x0016941b01007387 */ /* 0x000fe80000100800 */
[----:B------:R-:W-:Y:S04]  /*233a0*/  STL [R1+0x1690], R25 ;  /* 0x0016901901007387 */ /* 0x000fe80000100800 */
[----:B------:R-:W-:Y:S04]  /*233b0*/  STL [R1+0x169c], R7 ;  /* 0x00169c0701007387 */ /* 0x000fe80000100800 */
[----:B------:R-:W-:Y:S04]  /*233c0*/  STL [R1+0x1698], R5 ;  /* 0x0016980501007387 */ /* 0x000fe80000100800 */
[----:B------:R-:W-:Y:S04]  /*233d0*/  STL.64 [R1+0x16a8], R18 ;  /* 0x0016a81201007387 */ /* 0x000fe80000100a00 */
[----:B------:R1:W-:Y:S01]  /*233e0*/  STL.64 [R1+0x16a0], R16 ;  /* 0x0016a01001007387 */ /* 0x0003e20000100a00 */
[----:B0-----:R-:W-:-:S03]  /*233f0*/  IMAD.MOV.U32 R4, RZ, RZ, R10 ;  /* 0x000000ffff047224 */ /* 0x001fc600078e000a */
[----:B------:R-:W0:Y:S04]  /*23400*/  LDSM.16.MT88.4 R12, [R28+UR7+0x1c100] ;  /* 0x01c100071c0c783b */ /* 0x000e280008004200 */
[----:B-1----:R-:W2:Y:S04]  /*23410*/  LDL.LU R16, [R1+0xc0] ;  /* 0x0000c00001107983 */ /* 0x002ea80000300800 */
[----:B------:R-:W2:Y:S04]  /*23420*/  LDL.LU R17, [R1+0xc4] ;  /* 0x0000c40001117983 */ /* 0x000ea80000300800 */
[----:B------:R-:W3:Y:S04]  /*23430*/  LDL.LU R18, [R1+0xc8] ;  /* 0x0000c80001127983 */ /* 0x000ee80000300800 */
[----:B------:R-:W3:Y:S04]  /*23440*/  LDL.LU R19, [R1+0xcc] ;  /* 0x0000cc0001137983 */ /* 0x000ee80000300800 */
[----:B---3--:R-:W-:Y:S04]  /*23450*/  STL.64 [R1+0x16b8], R18 ;  /* 0x0016b81201007387 */ /* 0x008fe80000100a00 */
[----:B--2---:R1:W-:Y:S04]  /*23460*/  STL.64 [R1+0x16b0], R16 ;  /* 0x0016b01001007387 */ /* 0x0043e80000100a00 */
        /* <DEDUP_REMOVED lines=14> */
[----:B------:R-:W2:Y:S04]  /*23550*/  LDL.LU R18, [R1+0x2d8] ;  /* 0x0002d80001127983 */ /* 0x000ea80000300800 */
[----:B------:R-:W2:Y:S04]  /*23560*/  LDL.LU R19, [R1+0x2dc] ;  /* 0x0002dc0001137983 */ /* 0x000ea80000300800 */
[----:B------:R-:W3:Y:S01]  /*23570*/  LDL.LU R0, [R1+0x2fc] ;  /* 0x0002fc0001007983 */ /* 0x000ee20000300800 */
[----:B------:R-:W-:Y:S01]  /*23580*/  IMAD.MOV.U32 R5, RZ, RZ, R8 ;  /* 0x000000ffff057224 */ /* 0x000fe200078e0008 */
[----:B0-----:R-:W-:Y:S01]  /*23590*/  MOV R20, R12 ;  /* 0x0000000c00147202 */ /* 0x001fe20000000f00 */
[----:B------:R-:W-:Y:S01]  /*235a0*/  IMAD.MOV.U32 R21, RZ, RZ, R14 ;  /* 0x000000ffff157224 */ /* 0x000fe200078e000e */
[----:B---3--:R-:W-:Y:S04]  /*235b0*/  STL [R1+0x16c8], R0 ;  /* 0x0016c80001007387 */ /* 0x008fe80000100800 */
[----:B------:R-:W-:Y:S04]  /*235c0*/  STL [R1+0x14], R9 ;  /* 0x0000140901007387 */ /* 0x000fe80000100800 */
[----:B------:R-:W-:Y:S04]  /*235d0*/  STL [R1+0x1c], R11 ;  /* 0x00001c0b01007387 */ /* 0x000fe80000100800 */
[----:B------:R-:W0:Y:S04]  /*235e0*/  LDSM.16.MT88.4 R8, [R28+UR7+0x1e080] ;  /* 0x01e080071c08783b */ /* 0x000e280008004200 */
[----:B0-----:R-:W-:Y:S04]  /*235f0*/  STL [R1+0x16c4], R9 ;  /* 0x0016c40901007387 */ /* 0x001fe80000100800 */
[----:B------:R-:W-:Y:S04]  /*23600*/  STL [R1+0x16c0], R11 ;  /* 0x0016c00b01007387 */ /* 0x000fe80000100800 */
[----:B------:R-:W-:Y:S04]  /*23610*/  STL [R1+0x44], R13 ;  /* 0x0000440d01007387 */ /* 0x000fe80000100800 */
[----:B------:R-:W-:Y:S04]  /*23620*/  STL [R1+0x4c], R15 ;  /* 0x00004c0f01007387 */ /* 0x000fe80000100800 */
[----:B------:R-:W0:Y:S02]  /*23630*/  LDSM.16.MT88.4 R12, [R28+UR7+0x1e100] ;  /* 0x01e100071c0c783b */ /* 0x000e240008004200 */
[----:B0-----:R-:W-:Y:S01]  /*23640*/  IMAD.MOV.U32 R22, RZ, RZ, R12 ;  /* 0x000000ffff167224 */ /* 0x001fe200078e000c */
[----:B------:R-:W-:Y:S01]  /*23650*/  MOV R23, R14 ;  /* 0x0000000e00177202 */ /* 0x000fe20000000f00 */
[----:B------:R-:W-:Y:S01]  /*23660*/  STL [R1+0x54], R13 ;  /* 0x0000540d01007387 */ /* 0x000fe20000100800 */
[----:B------:R-:W-:-:S03]  /*23670*/  IMAD.MOV.U32 R29, RZ, RZ, R15 ;  /* 0x000000ffff1d7224 */ /* 0x000fc600078e000f */
[----:B------:R-:W0:Y:S04]  /*23680*/  LDSM.16.MT88.4 R12, [R28+UR7+0x1c180] ;  /* 0x01c180071c0c783b */ /* 0x000e280008004200 */
[----:B------:R-:W-:Y:S04]  /*23690*/  STL [R1+0x168c], R29 ;  /* 0x00168c1d01007387 */ /* 0x000fe80000100800 */
[----:B0-----:R-:W-:Y:S01]  /*236a0*/  STL [R1+0x124], R13 ;  /* 0x0001240d01007387 */ /* 0x001fe20000100800 */
[----:B------:R-:W-:-:S03]  /*236b0*/  IMAD.MOV.U32 R0, RZ, RZ, R12 ;  /* 0x000000ffff007224 */ /* 0x000fc600078e000c */
[----:B------:R-:W-:Y:S04]  /*236c0*/  STL.64 [R1+0x128], R14 ;  /* 0x0001280e01007387 */ /* 0x000fe80000100a00 */
[----:B------:R-:W0:Y:S04]  /*236d0*/  LDSM.16.MT88.4 R12, [R28+UR7+0x1e180] ;  /* 0x01e180071c0c783b */ /* 0x000e280008004200 */
[----:B0-----:R0:W-:Y:S01]  /*236e0*/  STL [R1+0x154], R13 ;  /* 0x0001540d01007387 */ /* 0x0011e20000100800 */
[----:B------:R-:W-:Y:S01]  /*236f0*/  MOV R9, R12 ;  /* 0x0000000c00097202 */ /* 0x000fe20000000f00 */
[----:B------:R-:W-:-:S02]  /*23700*/  IMAD.MOV.U32 R11, RZ, RZ, R14 ;  /* 0x000000ffff0b7224 */ /* 0x000fc400078e000e */
[----:B------:R1:W-:Y:S01]  /*23710*/  STL [R1+0x15c], R15 ;  /* 0x00015c0f01007387 */ /* 0x0003e20000100800 */
[----:B------:R-:W-:-:S03]  /*23720*/  IMAD.MOV.U32 R12, RZ, RZ, R5 ;  /* 0x000000ffff0c7224 */ /* 0x000fc600078e0005 */
[----:B------:R3:W-:Y:S01]  /*23730*/  STL [R1+0x1608], R28 ;  /* 0x0016081c01007387 */ /* 0x0007e20000100800 */
[----:B------:R-:W-:Y:S01]  /*23740*/  IMAD.MOV.U32 R14, RZ, RZ, R8 ;  /* 0x000000ffff0e7224 */ /* 0x000fe200078e0008 */
[----:B0-----:R-:W-:Y:S01]  /*23750*/  MOV R13, R4 ;  /* 0x00000004000d7202 */ /* 0x001fe20000000f00 */
[----:B-1----:R-:W-:Y:S01]  /*23760*/  IMAD.MOV.U32 R15, RZ, RZ, R10 ;  /* 0x000000ffff0f7224 */ /* 0x002fe200078e000a */
[----:B---3--:R-:W3:Y:S04]  /*23770*/  LDL.LU R28, [R1+0x2f8] ;  /* 0x0002f800011c7983 */ /* 0x008ee80000300800 */
[----:B------:R-:W4:Y:S04]  /*23780*/  LDL.LU R4, [R1+0x110] ;  /* 0x0001100001047983 */ /* 0x000f280000300800 */
[----:B------:R-:W4:Y:S04]  /*23790*/  LDL.LU R5, [R1+0x114] ;  /* 0x0001140001057983 */ /* 0x000f280000300800 */
[----:B------:R-:W4:Y:S04]  /*237a0*/  LDL.LU R6, [R1+0x118] ;  /* 0x0001180001067983 */ /* 0x000f280000300800 */
[----:B------:R-:W4:Y:S01]  /*237b0*/  LDL.LU R7, [R1+0x11c] ;  /* 0x00011c0001077983 */ /* 0x000f220000300800 */
[-C--:B--2---:R-:W-:Y:S03]  /*237c0*/  HMMA.16816.F32 R12, R12, R2.reuse, R16 ;  /* 0x000000020c0c723c */ /* 0x084fe60000001810 */
[----:B------:R-:W2:Y:S04]  /*237d0*/  LDL.LU R24, [R1+0xf0] ;  /* 0x0000f00001187983 */ /* 0x000ea80000300800 */
[----:B------:R-:W2:Y:S04]  /*237e0*/  LDL.LU R25, [R1+0xf4] ;  /* 0x0000f40001197983 */ /* 0x000ea80000300800 */
[----:B------:R-:W2:Y:S04]  /*237f0*/  LDL.LU R26, [R1+0xf8] ;  /* 0x0000f800011a7983 */ /* 0x000ea80000300800 */
[----:B------:R-:W2:Y:S04]  /*23800*/  LDL.LU R27, [R1+0xfc] ;  /* 0x0000fc00011b7983 */ /* 0x000ea80000300800 */
[----:B------:R-:W5:Y:S04]  /*23810*/  LDL.LU.64 R18, [R1+0x16e8] ;  /* 0x0016e80001127983 */ /* 0x000f680000300a00 */
[----:B------:R-:W5:Y:S02]  /*23820*/  LDL.LU.64 R16, [R1+0x16e0] ;  /* 0x0016e00001107983 */ /* 0x000f640000300a00 */
[----:B-----5:R-:W-:Y:S02]  /*23830*/  HMMA.16816.F32 R20, R20, R2, R16 ;  /* 0x000000021414723c */ /* 0x020fe40000001810 */
[----:B------:R-:W5:Y:S04]  /*23840*/  LDL.LU.64 R18, [R1+0x16d8] ;  /* 0x0016d80001127983 */ /* 0x000f680000300a00 */
[----:B------:R-:W5:-:S13]  /*23850*/  LDL.LU.64 R16, [R1+0x16d0] ;  /* 0x0016d00001107983 */ /* 0x000f5a0000300a00 */
[----:B------:R0:W-:Y:S04]  /*23860*/  STL.64 [R1], R20 ;  /* 0x0000001401007387 */ /* 0x0001e80000100a00 */
[----:B------:R1:W-:Y:S01]  /*23870*/  STL [R1+0x8], R22 ;  /* 0x0000081601007387 */ /* 0x0003e20000100800 */
[----:B0-----:R-:W-:-:S03]  /*23880*/  IMAD.MOV.U32 R20, RZ, RZ, R0 ;  /* 0x000000ffff147224 */ /* 0x001fc600078e0000 */
[----:B------:R-:W2:Y:S04]  /*23890*/  LDL.LU R0, [R1+0x16c8] ;  /* 0x0016c80001007983 */ /* 0x000ea80000300800 */
[----:B------:R-:W5:Y:S01]  /*238a0*/  LDL.LU R21, [R1+0x128] ;  /* 0x0001280001157983 */ /* 0x000f620000300800 */
[----:B------:R-:W-:Y:S01]  /*238b0*/  MOV R29, R23 ;  /* 0x00000017001d7202 */ /* 0x000fe20000000f00 */
[----:B-1----:R-:W-:Y:S01]  /*238c0*/  IMAD.MOV.U32 R22, RZ, RZ, R9 ;  /* 0x000000ffff167224 */ /* 0x002fe200078e0009 */
[----:B------:R-:W-:Y:S01]  /*238d0*/  MOV R23, R11 ;  /* 0x0000000b00177202 */ /* 0x000fe20000000f00 */
[----:B------:R-:W2:Y:S04]  /*238e0*/  LDL.LU R9, [R1+0x16c4] ;  /* 0x0016c40001097983 */ /* 0x000ea80000300800 */
[----:B------:R-:W2:Y:S02]  /*238f0*/  LDL.LU R11, [R1+0x16c0] ;  /* 0x0016c000010b7983 */ /* 0x000ea40000300800 */
[----:B-----5:R-:W-:Y:S02]  /*23900*/  HMMA.16816.F32 R20, R20, R2, R16 ;  /* 0x000000021414723c */ /* 0x020fe40000001810 */
[----:B------:R-:W5:Y:S04]  /*23910*/  LDL.LU.64 R18, [R1+0x16b8] ;  /* 0x0016b80001127983 */ /* 0x000f680000300a00 */
[----:B------:R-:W5:-:S13]  /*23920*/  LDL.LU.64 R16, [R1+0x16b0] ;  /* 0x0016b00001107983 */ /* 0x000f5a0000300a00 */
[----:B------:R0:W-:Y:S04]  /*23930*/  STL.64 [R1+0xb0], R20 ;  /* 0x0000b01401007387 */ /* 0x0001e80000100a00 */
[----:B------:R1:W-:Y:S04]  /*23940*/  STL.64 [R1+0xb8], R22 ;  /* 0x0000b81601007387 */ /* 0x0003e80000100a00 */
[----:B0-----:R-:W5:Y:S04]  /*23950*/  LDL.LU R20, [R1+0x2b4] ;  /* 0x0002b40001147983 */ /* 0x001f680000300800 */
[----:B------:R-:W5:Y:S04]  /*23960*/  LDL.LU R21, [R1+0x2bc] ;  /* 0x0002bc0001157983 */ /* 0x000f680000300800 */
[----:B-1----:R-:W5:Y:S04]  /*23970*/  LDL.LU R22, [R1+0x2c4] ;  /* 0x0002c40001167983 */ /* 0x002f680000300800 */
[----:B------:R-:W5:Y:S01]  /*23980*/  LDL.LU R23, [R1+0x2cc] ;  /* 0x0002cc0001177983 */ /* 0x000f620000300800 */
[----:B---3--:R-:W-:-:S02]  /*23990*/  F2FP.F16.E4M3.UNPACK_B R2, R28.H1 ;  /* 0x0000001cff02723e */ /* 0x008fc400030006ff */
[----:B--2---:R-:W-:-:S07]  /*239a0*/  F2FP.F16.E4M3.UNPACK_B R3, R0.H1 ;  /* 0x00000000ff03723e */ /* 0x004fce00030006ff */
[----:B-----5:R-:W-:Y:S01]  /*239b0*/  HMMA.16816.F32 R20, R20, R2, R16 ;  /* 0x000000021414723c */ /* 0x020fe20000001810 */
[----:B------:R-:W2:Y:S04]  /*239c0*/  LDL.LU.64 R18, [R1+0x16a8] ;  /* 0x0016a80001127983 */ /* 0x000ea80000300a00 */
[----:B------:R-:W2:-:S14]  /*239d0*/  LDL.LU.64 R16, [R1+0x16a0] ;  /* 0x0016a00001107983 */ /* 0x000e9c0000300a00 */
[----:B------:R0:W-:Y:S01]  /*239e0*/  STL.64 [R1+0xc0], R20 ;  /* 0x0000c01401007387 */ /* 0x0001e20000100a00 */
[----:B------:R-:W-:-:S03]  /*239f0*/  IMAD.MOV.U32 R28, RZ, RZ, R23 ;  /* 0x000000ffff1c7224 */ /* 0x000fc600078e0017 */
[----:B------:R1:W-:Y:S04]  /*23a00*/  STL [R1+0xc8], R22 ;  /* 0x0000c81601007387 */ /* 0x0003e80000100800 */
[----:B0-----:R-:W4:Y:S04]  /*23a10*/  LDL.LU R20, [R1+0x264] ;  /* 0x0002640001147983 */ /* 0x001f280000300800 */
[----:B------:R-:W4:Y:S04]  /*23a20*/  LDL.LU R21, [R1+0x26c] ;  /* 0x00026c0001157983 */ /* 0x000f280000300800 */
[----:B-1----:R-:W4:Y:S04]  /*23a30*/  LDL.LU R22, [R1+0x274] ;  /* 0x0002740001167983 */ /* 0x002f280000300800 */
[----:B------:R-:W4:Y:S02]  /*23a40*/  LDL.LU R23, [R1+0x27c] ;  /* 0x00027c0001177983 */ /* 0x000f240000300800 */
[----:B----4-:R-:W-:Y:S02]  /*23a50*/  HMMA.16816.F32 R20, R20, R2, R4 ;  /* 0x000000021414723c */ /* 0x010fe40000001804 */
[----:B------:R-:W3:Y:S04]  /*23a60*/  LDL.LU R7, [R1+0x169c] ;  /* 0x00169c0001077983 */ /* 0x000ee80000300800 */
[----:B------:R-:W4:-:S13]  /*23a70*/  LDL.LU R5, [R1+0x1698] ;  /* 0x0016980001057983 */ /* 0x000f1a0000300800 */
[----:B------:R0:W-:Y:S04]  /*23a80*/  STL.64 [R1+0x1c0], R20 ;  /* 0x0001c01401007387 */ /* 0x0001e80000100a00 */
[----:B------:R1:W-:Y:S04]  /*23a90*/  STL.64 [R1+0x1c8], R22 ;  /* 0x0001c81601007387 */ /* 0x0003e80000100a00 */
[----:B0-----:R-:W5:Y:S04]  /*23aa0*/  LDL.LU R20, [R1+0x214] ;  /* 0x0002140001147983 */ /* 0x001f680000300800 */
[----:B------:R-:W5:Y:S04]  /*23ab0*/  LDL.LU R21, [R1+0x21c] ;  /* 0x00021c0001157983 */ /* 0x000f680000300800 */
[----:B-1----:R-:W5:Y:S04]  /*23ac0*/  LDL.LU R22, [R1+0x234] ;  /* 0x0002340001167983 */ /* 0x002f680000300800 */
[----:B------:R-:W5:Y:S02]  /*23ad0*/  LDL.LU R23, [R1+0x23c] ;  /* 0x00023c0001177983 */ /* 0x000f640000300800 */
[----:B-----5:R-:W-:Y:S02]  /*23ae0*/  HMMA.16816.F32 R20, R20, R2, R24 ;  /* 0x000000021414723c */ /* 0x020fe40000001818 */
[----:B------:R-:W5:Y:S04]  /*23af0*/  LDL.LU R27, [R1+0x1694] ;  /* 0x00169400011b7983 */ /* 0x000f680000300800 */
[----:B------:R-:W2:-:S13]  /*23b00*/  LDL.LU R25, [R1+0x1690] ;  /* 0x0016900001197983 */ /* 0x000e9a0000300800 */
[----:B------:R-:W-:Y:S01]  /*23b10*/  STL.64 [R1+0x2d0], R20 ;  /* 0x0002d01401007387 */ /* 0x000fe20000100a00 */
[----:B------:R-:W-:Y:S01]  /*23b20*/  IMAD.MOV.U32 R0, RZ, RZ, R23 ;  /* 0x000000ffff007224 */ /* 0x000fe200078e0017 */
[----:B---3--:R-:W-:Y:S02]  /*23b30*/  MOV R23, R7 ;  /* 0x0000000700177202 */ /* 0x008fe40000000f00 */
[----:B------:R4:W-:Y:S02]  /*23b40*/  STL [R1+0x2d8], R22 ;  /* 0x0002d81601007387 */ /* 0x0009e40000100800 */
[----:B----4-:R-:W-:Y:S02]  /*23b50*/  IMAD.MOV.U32 R22, RZ, RZ, R5 ;  /* 0x000000ffff167224 */ /* 0x010fe400078e0005 */
[----:B------:R-:W-:Y:S04]  /*23b60*/  STL [R1+0x1624], R0 ;  /* 0x0016240001007387 */ /* 0x000fe80000100800 */
[----:B------:R-:W3:Y:S04]  /*23b70*/  LDL.LU R4, [R1+0x70] ;  /* 0x0000700001047983 */ /* 0x000ee80000300800 */
[----:B------:R-:W3:Y:S04]  /*23b80*/  LDL.LU R5, [R1+0x74] ;  /* 0x0000740001057983 */ /* 0x000ee80000300800 */
[----:B------:R-:W3:Y:S04]  /*23b90*/  LDL.LU R6, [R1+0x78] ;  /* 0x0000780001067983 */ /* 0x000ee80000300800 */
[----:B------:R-:W3:Y:S01]  /*23ba0*/  LDL.LU R7, [R1+0x7c] ;  /* 0x00007c0001077983 */ /* 0x000ee20000300800 */
[----:B-----5:R-:W-:Y:S01]  /*23bb0*/  IMAD.MOV.U32 R21, RZ, RZ, R27 ;  /* 0x000000ffff157224 */ /* 0x020fe200078e001b */
[----:B--2---:R-:W-:-:S07]  /*23bc0*/  MOV R20, R25 ;  /* 0x0000001900147202 */ /* 0x004fce0000000f00 */
[----:B------:R-:W-:Y:S01]  /*23bd0*/  HMMA.16816.F32 R16, R20, R2, R16 ;  /* 0x000000021410723c */ /* 0x000fe20000001810 */
[----:B------:R-:W2:-:S15]  /*23be0*/  LDL.LU R20, [R1+0x30] ;  /* 0x0000300001147983 */ /* 0x000e9e0000300800 */
[----:B------:R-:W-:-:S03]  /*23bf0*/  NOP ;  /* 0x0000000000007918 */ /* 0x000fc60000000000 */
        /* <DEDUP_REMOVED lines=8> */
[----:B------:R-:W4:Y:S04]  /*23c80*/  LDL.LU R19, [R1+0x2c] ;  /* 0x00002c0001137983 */ /* 0x000f280000300800 */
[----:B------:R-:W3:Y:S04]  /*23c90*/  LDL.LU R24, [R1+0x1d4] ;  /* 0x0001d40001187983 */ /* 0x000ee80000300800 */
[----:B------:R-:W3:Y:S04]  /*23ca0*/  LDL.LU R25, [R1+0x1dc] ;  /* 0x0001dc0001197983 */ /* 0x000ee80000300800 */
[----:B------:R-:W3:Y:S04]  /*23cb0*/  LDL.LU R26, [R1+0x1f4] ;  /* 0x0001f400011a7983 */ /* 0x000ee80000300800 */
[----:B------:R-:W3:Y:S02]  /*23cc0*/  LDL.LU R27, [R1+0x1fc] ;  /* 0x0001fc00011b7983 */ /* 0x000ee40000300800 */
[----:B---3--:R-:W-:-:S15]  /*23cd0*/  HMMA.16816.F32 R24, R24, R2, R4 ;  /* 0x000000021818723c */ /* 0x008fde0000001804 */
[----:B------:R-:W-:-:S04]  /*23ce0*/  NOP ;  /* 0x0000000000007918 */ /* 0x000fc80000000000 */
[----:B------:R-:W-:Y:S04]  /*23cf0*/  STL.64 [R1+0x1660], R26 ;  /* 0x0016601a01007387 */ /* 0x000fe80000100a00 */
[----:B------:R0:W-:Y:S04]  /*23d00*/  STL.64 [R1+0x1658], R24 ;  /* 0x0016581801007387 */ /* 0x0001e80000100a00 */
[----:B0-----:R-:W3:Y:S04]  /*23d10*/  LDL.LU R24, [R1+0x180] ;  /* 0x0001800001187983 */ /* 0x001ee80000300800 */
[----:B------:R-:W3:Y:S04]  /*23d20*/  LDL.LU R25, [R1+0x184] ;  /* 0x0001840001197983 */ /* 0x000ee80000300800 */
[----:B------:R-:W3:Y:S04]  /*23d30*/  LDL.LU R26, [R1+0x188] ;  /* 0x00018800011a7983 */ /* 0x000ee80000300800 */
[----:B------:R-:W3:Y:S04]  /*23d40*/  LDL.LU R27, [R1+0x18c] ;  /* 0x00018c00011b7983 */ /* 0x000ee80000300800 */
[----:B------:R-:W2:Y:S04]  /*23d50*/  LDL.LU R4, [R1+0x144] ;  /* 0x0001440001047983 */ /* 0x000ea80000300800 */
[----:B------:R-:W2:Y:S04]  /*23d60*/  LDL.LU R5, [R1+0x14c] ;  /* 0x00014c0001057983 */ /* 0x000ea80000300800 */
[----:B------:R-:W2:Y:S04]  /*23d70*/  LDL.LU R6, [R1+0x174] ;  /* 0x0001740001067983 */ /* 0x000ea80000300800 */
[----:B------:R-:W2:Y:S02]  /*23d80*/  LDL.LU R7, [R1+0x17c] ;  /* 0x00017c0001077983 */ /* 0x000ea40000300800 */
[----:B--2---:R-:W-:Y:S02]  /*23d90*/  HMMA.16816.F32 R20, R4, R2, R20 ;  /* 0x000000020414723c */ /* 0x004fe40000001814 */
[----:B------:R-:W4:-:S15]  /*23da0*/  LDL.LU R4, [R1+0x64] ;  /* 0x0000640001047983 */ /* 0x000f1e0000300800 */
[----:B------:R-:W-:Y:S02]  /*23db0*/  NOP ;  /* 0x0000000000007918 */ /* 0x000fe40000000000 */
[----:B------:R0:W-:Y:S04]  /*23dc0*/  STL.64 [R1+0x70], R20 ;  /* 0x0000701401007387 */ /* 0x0001e80000100a00 */
[----:B------:R1:W-:Y:S04]  /*23dd0*/  STL.64 [R1+0x78], R22 ;  /* 0x0000781601007387 */ /* 0x0003e80000100a00 */
[----:B------:R-:W4:Y:S04]  /*23de0*/  LDL.LU R5, [R1+0x6c] ;  /* 0x00006c0001057983 */ /* 0x000f280000300800 */
[----:B------:R-:W4:Y:S04]  /*23df0*/  LDL.LU R6, [R1+0xa4] ;  /* 0x0000a40001067983 */ /* 0x000f280000300800 */
[----:B------:R-:W4:Y:S02]  /*23e00*/  LDL.LU R7, [R1+0xac] ;  /* 0x0000ac0001077983 */ /* 0x000f240000300800 */
[----:B----4-:R-:W-:Y:S02]  /*23e10*/  HMMA.16816.F32 R16, R4, R2, R16 ;  /* 0x000000020410723c */ /* 0x010fe40000001810 */
[----:B------:R-:W2:-:S15]  /*23e20*/  LDL.LU R4, [R1+0x14] ;  /* 0x0000140001047983 */ /* 0x000e9e0000300800 */
[----:B------:R-:W-:Y:S02]  /*23e30*/  NOP ;  /* 0x0000000000007918 */ /* 0x000fe40000000000 */
[----:B------:R4:W-:Y:S04]  /*23e40*/  STL.64 [R1+0xa0], R16 ;  /* 0x0000a01001007387 */ /* 0x0009e80000100a00 */
[----:B------:R5:W-:Y:S04]  /*23e50*/  STL.64 [R1+0xa8], R18 ;  /* 0x0000a81201007387 */ /* 0x000be80000100a00 */
[----:B------:R-:W2:Y:S01]  /*23e60*/  LDL.LU R5, [R1+0x1c] ;  /* 0x00001c0001057983 */ /* 0x000ea20000300800 */
[----:B------:R-:W-:Y:S02]  /*23e70*/  IMAD.MOV.U32 R6, RZ, RZ, R9 ;  /* 0x000000ffff067224 */ /* 0x000fe400078e0009 */
[----:B------:R-:W-:Y:S01]  /*23e80*/  IMAD.MOV.U32 R7, RZ, RZ, R11 ;  /* 0x000000ffff077224 */ /* 0x000fe200078e000b */
[----:B0-----:R-:W3:Y:S04]  /*23e90*/  LDL.LU R20, [R1+0x80] ;  /* 0x0000800001147983 */ /* 0x001ee80000300800 */
[----:B------:R-:W3:Y:S04]  /*23ea0*/  LDL.LU R21, [R1+0x84] ;  /* 0x0000840001157983 */ /* 0x000ee80000300800 */
[----:B-1----:R-:W3:Y:S04]  /*23eb0*/  LDL.LU R22, [R1+0x88] ;  /* 0x0000880001167983 */ /* 0x002ee80000300800 */
[----:B------:R-:W3:Y:S04]  /*23ec0*/  LDL.LU R23, [R1+0x8c] ;  /* 0x00008c0001177983 */ /* 0x000ee80000300800 */
[----:B------:R-:W3:Y:S04]  /*23ed0*/  LDL.LU R8, [R1+0xe0] ;  /* 0x0000e00001087983 */ /* 0x000ee80000300800 */
[----:B------:R-:W3:Y:S04]  /*23ee0*/  LDL.LU R9, [R1+0xe4] ;  /* 0x0000e40001097983 */ /* 0x000ee80000300800 */
[----:B------:R-:W3:Y:S04]  /*23ef0*/  LDL.LU R10, [R1+0xe8] ;  /* 0x0000e800010a7983 */ /* 0x000ee80000300800 */
[----:B------:R-:W3:Y:S04]  /*23f00*/  LDL.LU R11, [R1+0xec] ;  /* 0x0000ec00010b7983 */ /* 0x000ee80000300800 */
[----:B----4-:R-:W3:Y:S01]  /*23f10*/  LDL.LU R16, [R1+0x1e4] ;  /* 0x0001e40001107983 */ /* 0x010ee20000300800 */
[----:B--2---:R-:W-:-:S15]  /*23f20*/  HMMA.16816.F32 R4, R4, R2, R12 ;  /* 0x000000020404723c */ /* 0x004fde000000180c */
[----:B------:R-:W-:-:S04]  /*23f30*/  NOP ;  /* 0x0000000000007918 */ /* 0x000fc80000000000 */
[----:B------:R0:W-:Y:S04]  /*23f40*/  STL.64 [R1+0x170], R4 ;  /* 0x0001700401007387 */ /* 0x0001e80000100a00 */
[----:B------:R1:W-:Y:S04]  /*23f50*/  STL.64 [R1+0x178], R6 ;  /* 0x0001780601007387 */ /* 0x0003e80000100a00 */
[----:B------:R-:W3:Y:S04]  /*23f60*/  LDL.LU R17, [R1+0x1ec] ;  /* 0x0001ec0001117983 */ /* 0x000ee80000300800 */
[----:B-----5:R-:W3:Y:S04]  /*23f70*/  LDL.LU R18, [R1+0x204] ;  /* 0x0002040001127983 */ /* 0x020ee80000300800 */
[----:B------:R-:W3:Y:S01]  /*23f80*/  LDL.LU R19, [R1+0x20c] ;  /* 0x00020c0001137983 */ /* 0x000ee20000300800 */
[----:B------:R-:W-:-:S03]  /*23f90*/  MOV R15, R29 ;  /* 0x0000001d000f7202 */ /* 0x000fc60000000f00 */
[----:B------:R-:W2:Y:S04]  /*23fa0*/  LDL.LU R12, [R1] ;  /* 0x00000000010c7983 */ /* 0x000ea80000300800 */
[----:B------:R-:W2:Y:S04]  /*23fb0*/  LDL.LU R13, [R1+0x4] ;  /* 0x00000400010d7983 */ /* 0x000ea80000300800 */
[----:B------:R-:W2:Y:S04]  /*23fc0*/  LDL.LU R14, [R1+0x8] ;  /* 0x00000800010e7983 */ /* 0x000ea80000300800 */
[----:B------:R-:W4:Y:S01]  /*23fd0*/  LDL.LU R29, [R1+0x168c] ;  /* 0x00168c00011d7983 */ /* 0x000f220000300800 */
[-C--:B---3--:R-:W-:Y:S03]  /*23fe0*/  HMMA.16816.F32 R16, R16, R2.reuse, R24 ;  /* 0x000000021010723c */ /* 0x088fe60000001818 */
[----:B------:R-:W3:Y:S04]  /*23ff0*/  LDL.LU R24, [R1+0x220] ;  /* 0x0002200001187983 */ /* 0x000ee80000300800 */
[----:B------:R-:W3:Y:S04]  /*24000*/  LDL.LU R25, [R1+0x224] ;  /* 0x0002240001197983 */ /* 0x000ee80000300800 */
[----:B------:R-:W3:Y:S04]  /*24010*/  LDL.LU R26, [R1+0x228] ;  /* 0x00022800011a7983 */ /* 0x000ee80000300800 */
[----:B------:R-:W3:Y:S04]  /*24020*/  LDL.LU R27, [R1+0x22c] ;  /* 0x00022c00011b7983 */ /* 0x000ee80000300800 */
[----:B------:R-:W-:Y:S04]  /*24030*/  STL [R1+0x166c], R16 ;  /* 0x00166c1001007387 */ /* 0x000fe80000100800 */
[----:B------:R-:W-:Y:S04]  /*24040*/  STL [R1+0x1650], R17 ;  /* 0x0016501101007387 */ /* 0x000fe80000100800 */
[----:B------:R-:W-:Y:S04]  /*24050*/  STL [R1+0x164c], R18 ;  /* 0x00164c1201007387 */ /* 0x000fe80000100800 */
[----:B------:R-:W-:Y:S04]  /*24060*/  STL [R1+0x1648], R19 ;  /* 0x0016481301007387 */ /* 0x000fe80000100800 */
[----:B0-----:R-:W5:Y:S04]  /*24070*/  LDL.LU R4, [R1+0x134] ;  /* 0x0001340001047983 */ /* 0x001f680000300800 */
[----:B------:R-:W5:Y:S04]  /*24080*/  LDL.LU R5, [R1+0x13c] ;  /* 0x00013c0001057983 */ /* 0x000f680000300800 */
[----:B-1----:R-:W5:Y:S04]  /*24090*/  LDL.LU R6, [R1+0x164] ;  /* 0x0001640001067983 */ /* 0x002f680000300800 */
[----:B------:R-:W5:Y:S02]  /*240a0*/  LDL.LU R7, [R1+0x16c] ;  /* 0x00016c0001077983 */ /* 0x000f640000300800 */
[----:B-----5:R-:W-:-:S15]  /*240b0*/  HMMA.16816.F32 R4, R4, R2, R8 ;  /* 0x000000020404723c */ /* 0x020fde0000001808 */
[----:B------:R-:W-:-:S04]  /*240c0*/  NOP ;  /* 0x0000000000007918 */ /* 0x000fc80000000000 */
[----:B------:R0:W-:Y:S04]  /*240d0*/  STL.64 [R1+0x1630], R6 ;  /* 0x0016300601007387 */ /* 0x0001e80000100a00 */
[----:B0-----:R-:W5:Y:S04]  /*240e0*/  LDL R6, [R1+0x330] ;  /* 0x0003300001067983 */ /* 0x001f680000100800 */
[----:B------:R-:W-:Y:S04]  /*240f0*/  STL.64 [R1+0x1628], R4 ;  /* 0x0016280401007387 */ /* 0x000fe80000100a00 */
[----:B------:R-:W2:Y:S04]  /*24100*/  LDL.LU R8, [R1+0x94] ;  /* 0x0000940001087983 */ /* 0x000ea80000300800 */
[----:B------:R-:W2:Y:S04]  /*24110*/  LDL.LU R9, [R1+0x9c] ;  /* 0x00009c0001097983 */ /* 0x000ea80000300800 */
[----:B------:R-:W2:Y:S04]  /*24120*/  LDL.LU R10, [R1+0xd4] ;  /* 0x0000d400010a7983 */ /* 0x000ea80000300800 */
[----:B------:R-:W2:Y:S02]  /*24130*/  LDL.LU R11, [R1+0xdc] ;  /* 0x0000dc00010b7983 */ /* 0x000ea40000300800 */
[----:B--2---:R-:W-:Y:S02]  /*24140*/  HMMA.16816.F32 R16, R8, R2, R20 ;  /* 0x000000020810723c */ /* 0x004fe40000001814 */
[----:B------:R-:W2:-:S15]  /*24150*/  LDL.LU R8, [R1+0x44] ;  /* 0x0000440001087983 */ /* 0x000e9e0000300800 */
[----:B------:R-:W-:Y:S02]  /*24160*/  NOP ;  /* 0x0000000000007918 */ /* 0x000fe40000000000 */
[----:B------:R0:W-:Y:S04]  /*24170*/  STL.64 [R1+0x30], R16 ;  /* 0x0000301001007387 */ /* 0x0001e80000100a00 */
[----:B------:R-:W-:Y:S04]  /*24180*/  STL.64 [R1+0x38], R18 ;  /* 0x0000381201007387 */ /* 0x000fe80000100a00 */
[----:B------:R-:W2:Y:S04]  /*24190*/  LDL.LU R9, [R1+0x4c] ;  /* 0x00004c0001097983 */ /* 0x000ea80000300800 */
[----:B------:R-:W2:Y:S01]  /*241a0*/  LDL.LU R10, [R1+0x54] ;  /* 0x00005400010a7983 */ /* 0x000ea20000300800 */
[----:B----4-:R-:W-:-:S03]  /*241b0*/  IMAD.MOV.U32 R11, RZ, RZ, R29 ;  /* 0x000000ffff0b7224 */ /* 0x010fc600078e001d */
[----:B------:R-:W4:Y:S04]  /*241c0*/  LDL.LU R29, [R1+0x1688] ;  /* 0x00168800011d7983 */ /* 0x000f280000300800 */
[----:B------:R-:W3:Y:S04]  /*241d0*/  LDL.LU R20, [R1+0x1a0] ;  /* 0x0001a00001147983 */ /* 0x000ee80000300800 */
[----:B------:R-:W3:Y:S04]  /*241e0*/  LDL.LU R21, [R1+0x1a4] ;  /* 0x0001a40001157983 */ /* 0x000ee80000300800 */
[----:B------:R-:W3:Y:S04]  /*241f0*/  LDL.LU R22, [R1+0x1a8] ;  /* 0x0001a80001167983 */ /* 0x000ee80000300800 */
[----:B------:R-:W3:Y:S01]  /*24200*/  LDL.LU R23, [R1+0x1ac] ;  /* 0x0001ac0001177983 */ /* 0x000ee20000300800 */
[----:B0-----:R-:W0:Y:S01]  /*24210*/  S2R R16, SR_TID.X ;  /* 0x0000000000107919 */ /* 0x001e220000002100 */
[----:B------:R-:W1:Y:S01]  /*24220*/  S2R R0, SR_TID.X ;  /* 0x0000000000007919 */ /* 0x000e620000002100 */
[----:B------:R-:W0:Y:S01]  /*24230*/  S2R R17, SR_TID.X ;  /* 0x0000000000117919 */ /* 0x000e220000002100 */
[----:B--2---:R-:W-:Y:S01]  /*24240*/  HMMA.16816.F32 R8, R8, R2, R12 ;  /* 0x000000020808723c */ /* 0x004fe2000000180c */
[----:B------:R-:W3:-:S15]  /*24250*/  LDL.LU R12, [R1+0x284] ;  /* 0x00028400010c7983 */ /* 0x000ede0000300800 */
[----:B------:R-:W-:-:S03]  /*24260*/  NOP ;  /* 0x0000000000007918 */ /* 0x000fc60000000000 */
[----:B------:R-:W-:Y:S04]  /*24270*/  STL.64 [R1+0x210], R8 ;  /* 0x0002100801007387 */ /* 0x000fe80000100a00 */
[----:B------:R-:W-:Y:S04]  /*24280*/  STL.64 [R1+0x218], R10 ;  /* 0x0002180a01007387 */ /* 0x000fe80000100a00 */
[----:B------:R-:W3:Y:S04]  /*24290*/  LDL.LU R13, [R1+0x28c] ;  /* 0x00028c00010d7983 */ /* 0x000ee80000300800 */
[----:B------:R-:W3:Y:S04]  /*242a0*/  LDL.LU R14, [R1+0x294] ;  /* 0x00029400010e7983 */ /* 0x000ee80000300800 */
[----:B------:R-:W3:Y:S01]  /*242b0*/  LDL.LU R15, [R1+0x29c] ;  /* 0x00029c00010f7983 */ /* 0x000ee20000300800 */
[----:B0-----:R-:W-:-:S02]  /*242c0*/  LOP3.LUT R16, R16, 0x7, RZ, 0xc0, !PT ;  /* 0x0000000710107812 */ /* 0x001fc400078ec0ff */
[----:B-1----:R-:W-:Y:S01]  /*242d0*/  LOP3.LUT R0, R0, 0xe0, RZ, 0xc0, !PT ;  /* 0x000000e000007812 */ /* 0x002fe200078ec0ff */
[----:B------:R-:W-:Y:S01]  /*242e0*/  IMAD.SHL.U32 R17, R17, 0x2, RZ ;  /* 0x0000000211117824 */ /* 0x000fe200078e00ff */
[----:B-----5:R-:W-:Y:S02]  /*242f0*/  LDSM.16.MT88.4 R8, [R6+UR7+0x20000] ;  /* 0x020000070608783b */ /* 0x020fe40008004200 */
[----:B------:R-:W-:-:S05]  /*24300*/  LEA R0, R0, R16, 0x3 ;  /* 0x0000001000007211 */ /* 0x000fca00078e18ff */
[----:B------:R-:W-:-:S05]  /*24310*/  IMAD.SHL.U32 R0, R0, 0x10, RZ ;  /* 0x0000001000007824 */ /* 0x000fca00078e00ff */
[----:B------:R-:W-:-:S05]  /*24320*/  LOP3.LUT R0, R0, 0x30, R17, 0x78, !PT ;  /* 0x0000003000007812 */ /* 0x000fca00078e7811 */
[----:B------:R-:W-:-:S05]  /*24330*/  IMAD R0, R16, 0x200, R0 ;  /* 0x0000020010007824 */ /* 0x000fca00078e0200 */
[----:B------:R-:W0:Y:S01]  /*24340*/  LDSM.16.M88.4 R16, [R0+UR7+0x40100] ;  /* 0x040100070010783b */ /* 0x000e220008000200 */
[----:B---3--:R-:W-:-:S15]  /*24350*/  HMMA.16816.F32 R12, R12, R2, R24 ;  /* 0x000000020c0c723c */ /* 0x008fde0000001818 */
[----:B------:R-:W-:-:S04]  /*24360*/  NOP ;  /* 0x0000000000007918 */ /* 0x000fc80000000000 */
[----:B------:R1:W-:Y:S04]  /*24370*/  STL [R1+0x1670], R14 ;  /* 0x0016700e01007387 */ /* 0x0003e80000100800 */
[----:B------:R-:W-:Y:S04]  /*24380*/  STL [R1+0x1644], R15 ;  /* 0x0016440f01007387 */ /* 0x000fe80000100800 */
[----:B0-----:R0:W-:Y:S01]  /*24390*/  STL.64 [R1+0x2f0], R16 ;  /* 0x0002f01001007387 */ /* 0x0011e20000100a00 */
[----:B-1----:R-:W-:-:S03]  /*243a0*/  MOV R14, R8 ;  /* 0x00000008000e7202 */ /* 0x002fc60000000f00 */
[----:B------:R4:W-:Y:S04]  /*243b0*/  STL.64 [R1+0x2f8], R18 ;  /* 0x0002f81201007387 */ /* 0x0009e80000100a00 */
[----:B------:R-:W-:Y:S04]  /*243c0*/  STL [R1+0x224], R9 ;  /* 0x0002240901007387 */ /* 0x000fe80000100800 */
[----:B------:R-:W-:Y:S01]  /*243d0*/  STL [R1+0x22c], R11 ;  /* 0x00022c0b01007387 */ /* 0x000fe20000100800 */
[----:B0-----:R-:W-:-:S03]  /*243e0*/  IMAD.MOV.U32 R16, RZ, RZ, R10 ;  /* 0x000000ffff107224 */ /* 0x001fc600078e000a */
[----:B------:R-:W0:Y:S04]  /*243f0*/  LDSM.16.MT88.4 R8, [R6+UR7+0x22000] ;  /* 0x022000070608783b */ /* 0x000e280008004200 */
[----:B------:R1:W-:Y:S01]  /*24400*/  STL [R1+0x1684], R16 ;  /* 0x0016841001007387 */ /* 0x0003e20000100800 */
[----:B----4-:R-:W-:-:S03]  /*24410*/  IMAD.MOV.U32 R19, RZ, RZ, R29 ;  /* 0x000000ffff137224 */ /* 0x010fc600078e001d */
[----:B-1----:R-:W2:Y:S04]  /*24420*/  LDL.LU R16, [R1+0x100] ;  /* 0x0001000001107983 */ /* 0x002ea80000300800 */
[----:B------:R-:W2:Y:S04]  /*24430*/  LDL.LU R17, [R1+0x104] ;  /* 0x0001040001117983 */ /* 0x000ea80000300800 */
[----:B------:R-:W2:Y:S04]  /*24440*/  LDL.LU R18, [R1+0x108] ;  /* 0x0001080001127983 */ /* 0x000ea80000300800 */
[----:B------:R-:W-:Y:S04]  /*24450*/  STL [R1+0x1680], R14 ;  /* 0x0016800e01007387 */ /* 0x000fe80000100800 */
[----:B------:R1:W-:Y:S04]  /*24460*/  STL.64 [R1+0x1678], R12 ;  /* 0x0016780c01007387 */ /* 0x0003e80000100a00 */
[----:B0-----:R0:W-:Y:S04]  /*24470*/  STL [R1+0x264], R9 ;  /* 0x0002640901007387 */ /* 0x0011e80000100800 */
[----:B------:R3:W-:Y:S01]  /*24480*/  STL [R1+0x26c], R11 ;  /* 0x00026c0b01007387 */ /* 0x0007e20000100800 */
[----:B------:R-:W-:-:S03]  /*24490*/  MOV R29, R8 ;  /* 0x00000008001d7202 */ /* 0x000fc60000000f00 */
[----:B-1----:R-:W4:Y:S04]  /*244a0*/  LDL.LU R12, [R1+0xb0] ;  /* 0x0000b000010c7983 */ /* 0x002f280000300800 */
[----:B------:R-:W4:Y:S01]  /*244b0*/  LDL.LU R13, [R1+0xb4] ;  /* 0x0000b400010d7983 */ /* 0x000f220000300800 */
[----:B------:R-:W-:-:S03]  /*244c0*/  IMAD.MOV.U32 R5, RZ, RZ, R10 ;  /* 0x000000ffff057224 */ /* 0x000fc600078e000a */
[----:B------:R-:W4:Y:S04]  /*244d0*/  LDL.LU R14, [R1+0xb8] ;  /* 0x0000b800010e7983 */ /* 0x000f280000300800 */
[----:B------:R-:W4:Y:S04]  /*244e0*/  LDL.LU R15, [R1+0xbc] ;  /* 0x0000bc00010f7983 */ /* 0x000f280000300800 */
[----:B------:R-:W5:Y:S04]  /*244f0*/  LDL.LU R8, [R1+0x244] ;  /* 0x0002440001087983 */ /* 0x000f680000300800 */
[----:B0-----:R-:W5:Y:S04]  /*24500*/  LDL.LU R9, [R1+0x24c] ;  /* 0x00024c0001097983 */ /* 0x001f680000300800 */
[----:B------:R-:W5:Y:S04]  /*24510*/  LDL.LU R10, [R1+0x254] ;  /* 0x00025400010a7983 */ /* 0x000f680000300800 */
[----:B---3--:R-:W5:Y:S04]  /*24520*/  LDL.LU R11, [R1+0x25c] ;  /* 0x00025c00010b7983 */ /* 0x008f680000300800 */
[----:B------:R-:W3:Y:S04]  /*24530*/  LDL.LU R24, [R1+0xc0] ;  /* 0x0000c00001187983 */ /* 0x000ee80000300800 */
[----:B------:R-:W3:Y:S04]  /*24540*/  LDL.LU R25, [R1+0xc4] ;  /* 0x0000c40001197983 */ /* 0x000ee80000300800 */
[----:B------:R-:W3:Y:S01]  /*24550*/  LDL.LU R26, [R1+0xc8] ;  /* 0x0000c800011a7983 */ /* 0x000ee20000300800 */
[----:B-----5:R-:W-:Y:S03]  /*24560*/  HMMA.16816.F32 R8, R8, R2, R20 ;  /* 0x000000020808723c */ /* 0x020fe60000001814 */
[----:B------:R-:W0:-:S15]  /*24570*/  LDSM.16.MT88.4 R20, [R6+UR7+0x20080] ;  /* 0x020080070614783b */ /* 0x000e1e0008004200 */
[----:B------:R-:W-:Y:S01]  /*24580*/  NOP ;  /* 0x0000000000007918 */ /* 0x000fe20000000000 */
[----:B------:R1:W-:Y:S04]  /*24590*/  STL [R1+0x1640], R9 ;  /* 0x0016400901007387 */ /* 0x0003e80000100800 */
[----:B-1----:R-:W5:Y:S04]  /*245a0*/  LDL R9, [R1+0x2f4] ;  /* 0x0002f40001097983 */ /* 0x002f680000100800 */
[----:B------:R1:W-:Y:S04]  /*245b0*/  STL [R1+0x163c], R10 ;  /* 0x00163c0a01007387 */ /* 0x0003e80000100800 */
[----:B-1----:R-:W2:Y:S01]  /*245c0*/  LDL R10, [R1+0x2f0] ;  /* 0x0002f000010a7983 */ /* 0x002ea20000100800 */
[----:B0-----:R-:W-:-:S03]  /*245d0*/  IMAD.MOV.U32 R7, RZ, RZ, R22 ;  /* 0x000000ffff077224 */ /* 0x001fc600078e0016 */
[----:B------:R0:W-:Y:S04]  /*245e0*/  STL [R1+0x1638], R11 ;  /* 0x0016380b01007387 */ /* 0x0001e80000100800 */
[----:B------:R-:W-:Y:S04]  /*245f0*/  STL [R1+0x284], R21 ;  /* 0x0002841501007387 */ /* 0x000fe80000100800 */
[----:B------:R-:W-:Y:S01]  /*24600*/  STL [R1+0x28c], R23 ;  /* 0x00028c1701007387 */ /* 0x000fe20000100800 */
[----:B0-----:R-:W-:-:S03]  /*24610*/  MOV R11, R20 ;  /* 0x00000014000b7202 */ /* 0x001fc60000000f00 */
[----:B------:R-:W0:Y:S04]  /*24620*/  LDSM.16.MT88.4 R20, [R6+UR7+0x22080] ;  /* 0x022080070614783b */ /* 0x000e280008004200 */
[----:B0-----:R0:W-:Y:S01]  /*24630*/  STL [R1+0x2a4], R21 ;  /* 0x0002a41501007387 */ /* 0x0011e20000100800 */
[----:B------:R-:W-:Y:S01]  /*24640*/  IMAD.MOV.U32 R4, RZ, RZ, R20 ;  /* 0x000000ffff047224 */ /* 0x000fe200078e0014 */
[----:B------:R-:W-:Y:S02]  /*24650*/  MOV R0, R22 ;  /* 0x0000001600007202 */ /* 0x000fe40000000f00 */
[----:B------:R1:W-:Y:S04]  /*24660*/  STL [R1+0x2ac], R23 ;  /* 0x0002ac1701007387 */ /* 0x0003e80000100800 */
[----:B------:R-:W2:Y:S04]  /*24670*/  LDL.LU R20, [R1+0x194] ;  /* 0x0001940001147983 */ /* 0x000ea80000300800 */
[----:B0-----:R-:W2:Y:S04]  /*24680*/  LDL.LU R21, [R1+0x19c] ;  /* 0x00019c0001157983 */ /* 0x001ea80000300800 */
[----:B------:R-:W2:Y:S04]  /*24690*/  LDL.LU R22, [R1+0x1b4] ;  /* 0x0001b40001167983 */ /* 0x000ea80000300800 */
[----:B-1----:R-:W2:Y:S01]  /*246a0*/  LDL.LU R23, [R1+0x1bc] ;  /* 0x0001bc0001177983 */ /* 0x002ea20000300800 */
[----:B------:R-:W-:Y:S01]  /*246b0*/  IMAD.MOV.U32 R27, RZ, RZ, R28 ;  /* 0x000000ffff1b7224 */ /* 0x000fe200078e001c */
[----:B--2---:R-:W-:Y:S02]  /*246c0*/  HMMA.16816.F32 R20, R20, R2, R16 ;  /* 0x000000021414723c */ /* 0x004fe40000001810 */
[----:B------:R-:W2:-:S15]  /*246d0*/  LDL.LU R16, [R1+0x1684] ;  /* 0x0016840001107983 */ /* 0x000e9e0000300800 */
[----:B------:R-:W-:Y:S02]  /*246e0*/  NOP ;  /* 0x0000000000007918 */ /* 0x000fe40000000000 */
        /* <DEDUP_REMOVED lines=8> */
[----:B------:R-:W4:Y:S04]  /*24770*/  LDL.LU R14, [R1+0x1680] ;  /* 0x00168000010e7983 */ /* 0x000f280000300800 */
[----:B------:R-:W3:-:S13]  /*24780*/  LDL.LU.64 R12, [R1+0x1678] ;  /* 0x00167800010c7983 */ /* 0x000eda0000300a00 */
[----:B------:R-:W-:Y:S04]  /*24790*/  STL.64 [R1+0xf0], R20 ;  /* 0x0000f01401007387 */ /* 0x000fe80000100a00 */
[----:B------:R-:W-:Y:S04]  /*247a0*/  STL.64 [R1+0xf8], R22 ;  /* 0x0000f81601007387 */ /* 0x000fe80000100a00 */
[----:B------:R-:W0:Y:S04]  /*247b0*/  LDSM.16.MT88.4 R20, [R6+UR7+0x20100] ;  /* 0x020100070614783b */ /* 0x000e280008004200 */
[----:B0-----:R-:W-:Y:S01]  /*247c0*/  STL [R1+0x234], R21 ;  /* 0x0002341501007387 */ /* 0x001fe20000100800 */
[----:B------:R-:W-:Y:S01]  /*247d0*/  IMAD.MOV.U32 R17, RZ, RZ, R20 ;  /* 0x000000ffff117224 */ /* 0x000fe200078e0014 */
[----:B------:R-:W-:-:S02]  /*247e0*/  MOV R18, R22 ;  /* 0x0000001600127202 */ /* 0x000fc40000000f00 */
[----:B------:R-:W-:Y:S04]  /*247f0*/  STL [R1+0x23c], R23 ;  /* 0x00023c1701007387 */ /* 0x000fe80000100800 */
[----:B------:R-:W0:Y:S01]  /*24800*/  LDSM.16.MT88.4 R20, [R6+UR7+0x22100] ;  /* 0x022100070614783b */ /* 0x000e220008004200 */
[----:B------:R-:W-:Y:S02]  /*24810*/  F2FP.F16.E4M3.UNPACK_B R2, R10 ;  /* 0x0000000aff02723e */ /* 0x000fe400020006ff */
[----:B-----5:R-:W-:Y:S01]  /*24820*/  F2FP.F16.E4M3.UNPACK_B R3, R9 ;  /* 0x00000009ff03723e */ /* 0x020fe200020006ff */
[----:B0-----:R2:W-:Y:S01]  /*24830*/  STL [R1+0x254], R21 ;  /* 0x0002541501007387 */ /* 0x0015e20000100800 */
[----:B------:R-:W-:Y:S02]  /*24840*/  IMAD.MOV.U32 R19, RZ, RZ, R20 ;  /* 0x000000ffff137224 */ /* 0x000fe400078e0014 */
[----:B------:R-:W-:Y:S01]  /*24850*/  IMAD.MOV.U32 R15, RZ, RZ, R22 ;  /* 0x000000ffff0f7224 */ /* 0x000fe200078e0016 */
[----:B------:R0:W-:Y:S01]  /*24860*/  STL [R1+0x25c], R23 ;  /* 0x00025c1701007387 */ /* 0x0001e20000100800 */
[----:B------:R-:W-:-:S02]  /*24870*/  IMAD.MOV.U32 R22, RZ, RZ, R29 ;  /* 0x000000ffff167224 */ /* 0x000fc400078e001d */
[----:B--2---:R-:W-:Y:S01]  /*24880*/  IMAD.MOV.U32 R21, RZ, RZ, R16 ;  /* 0x000000ffff157224 */ /* 0x004fe200078e0010 */
[----:B0-----:R-:W-:Y:S02]  /*24890*/  MOV R23, R5 ;  /* 0x0000000500177202 */ /* 0x001fe40000000f00 */
[----:B----4-:R-:W-:Y:S02]  /*248a0*/  MOV R20, R14 ;  /* 0x0000000e00147202 */ /* 0x010fe40000000f00 */
[----:B------:R-:W2:Y:S04]  /*248b0*/  LDL.LU R14, [R1+0x1670] ;  /* 0x00167000010e7983 */ /* 0x000ea80000300800 */
[----:B------:R-:W4:Y:S01]  /*248c0*/  LDL.LU R16, [R1+0x166c] ;  /* 0x00166c0001107983 */ /* 0x000f220000300800 */
[----:B---3--:R-:W-:Y:S03]  /*248d0*/  HMMA.16816.F32 R20, R20, R2, R24 ;  /* 0x000000021414723c */ /* 0x008fe60000001818 */
[----:B------:R-:W3:Y:S04]  /*248e0*/  LDL.LU R29, [R1+0x1668] ;  /* 0x00166800011d7983 */ /* 0x000ee80000300800 */
[----:B------:R-:W5:Y:S04]  /*248f0*/  LDL.LU.64 R26, [R1+0x1660] ;  /* 0x00166000011a7983 */ /* 0x000f680000300a00 */
[----:B------:R-:W5:Y:S08]  /*24900*/  LDL.LU.64 R24, [R1+0x1658] ;  /* 0x0016580001187983 */ /* 0x000f700000300a00 */
[----:B------:R-:W-:Y:S04]  /*24910*/  STL.64 [R1+0x120], R20 ;  /* 0x0001201401007387 */ /* 0x000fe80000100a00 */
[----:B------:R-:W-:Y:S04]  /*24920*/  STL.64 [R1+0x128], R22 ;  /* 0x0001281601007387 */ /* 0x000fe80000100a00 */
[----:B------:R-:W0:Y:S04]  /*24930*/  LDSM.16.MT88.4 R20, [R6+UR7+0x20180] ;  /* 0x020180070614783b */ /* 0x000e280008004200 */
        /* <DEDUP_REMOVED lines=14> */
[----:B---3--:R-:W0:-:S15]  /*24a20*/  LDSM.16.MT88.4 R24, [R29+UR7+0x20000] ;  /* 0x020000071d18783b */ /* 0x008e1e0008004200 */
[----:B------:R-:W-:-:S03]  /*24a30*/  NOP ;  /* 0x0000000000007918 */ /* 0x000fc60000000000 */
[----:B------:R-:W-:Y:S04]  /*24a40*/  STL.64 [R1+0x160], R20 ;  /* 0x0001601401007387 */ /* 0x000fe80000100a00 */
[----:B------:R-:W-:Y:S04]  /*24a50*/  STL.64 [R1+0x168], R22 ;  /* 0x0001681601007387 */ /* 0x000fe80000100a00 */
[----:B------:R-:W1:Y:S04]  /*24a60*/  LDSM.16.MT88.4 R20, [R29+UR7+0x22000] ;  /* 0x022000071d14783b */ /* 0x000e680008004200 */
[----:B0-----:R-:W-:Y:S04]  /*24a70*/  STL [R1+0xe4], R25 ;  /* 0x0000e41901007387 */ /* 0x001fe80000100800 */
[----:B------:R-:W-:Y:S01]  /*24a80*/  STL [R1+0xec], R27 ;  /* 0x0000ec1b01007387 */ /* 0x000fe20000100800 */
[----:B-1----:R-:W-:-:S03]  /*24a90*/  IMAD.MOV.U32 R4, RZ, RZ, R20 ;  /* 0x000000ffff047224 */ /* 0x002fc600078e0014 */
[----:B------:R0:W-:Y:S01]  /*24aa0*/  STL [R1+0x114], R21 ;  /* 0x0001141501007387 */ /* 0x0001e20000100800 */
[----:B------:R-:W-:Y:S01]  /*24ab0*/  IMAD.MOV.U32 R20, RZ, RZ, R17 ;  /* 0x000000ffff147224 */ /* 0x000fe200078e0011 */
[----:B------:R-:W-:Y:S02]  /*24ac0*/  MOV R0, R22 ;  /* 0x0000001600007202 */ /* 0x000fe40000000f00 */
[----:B------:R1:W-:Y:S01]  /*24ad0*/  STL [R1+0x11c], R23 ;  /* 0x00011c1701007387 */ /* 0x0003e20000100800 */
[----:B------:R-:W-:-:S03]  /*24ae0*/  MOV R22, R19 ;  /* 0x0000001300167202 */ /* 0x000fc60000000f00 */
[----:B------:R-:W4:Y:S01]  /*24af0*/  LDL.LU R17, [R1+0x1650] ;  /* 0x0016500001117983 */ /* 0x000f220000300800 */
[----:B0-----:R-:W-:-:S03]  /*24b00*/  IMAD.MOV.U32 R21, RZ, RZ, R18 ;  /* 0x000000ffff157224 */ /* 0x001fc600078e0012 */
[----:B------:R-:W4:Y:S04]  /*24b10*/  LDL.LU R18, [R1+0x164c] ;  /* 0x00164c0001127983 */ /* 0x000f280000300800 */
[----:B------:R-:W4:Y:S01]  /*24b20*/  LDL.LU R19, [R1+0x1648] ;  /* 0x0016480001137983 */ /* 0x000f220000300800 */
[----:B-1----:R-:W-:-:S03]  /*24b30*/  IMAD.MOV.U32 R23, RZ, RZ, R15 ;  /* 0x000000ffff177224 */ /* 0x002fc600078e000f */
[----:B------:R-:W2:Y:S01]  /*24b40*/  LDL.LU R15, [R1+0x1644] ;  /* 0x00164400010f7983 */ /* 0x000ea20000300800 */
[----:B------:R-:W-:Y:S01]  /*24b50*/  MOV R11, R24 ;  /* 0x00000018000b7202 */ /* 0x000fe20000000f00 */
[----:B------:R-:W-:Y:S02]  /*24b60*/  IMAD.MOV.U32 R7, RZ, RZ, R26 ;  /* 0x000000ffff077224 */ /* 0x000fe400078e001a */
[----:B------:R-:W3:Y:S04]  /*24b70*/  LDL.LU R24, [R1+0x70] ;  /* 0x0000700001187983 */ /* 0x000ee80000300800 */
[----:B------:R-:W3:Y:S04]  /*24b80*/  LDL.LU R25, [R1+0x74] ;  /* 0x0000740001197983 */ /* 0x000ee80000300800 */
[----:B------:R-:W3:Y:S04]  /*24b90*/  LDL.LU R26, [R1+0x78] ;  /* 0x00007800011a7983 */ /* 0x000ee80000300800 */
[----:B------:R-:W3:Y:S01]  /*24ba0*/  LDL.LU R27, [R1+0x7c] ;  /* 0x00007c00011b7983 */ /* 0x000ee20000300800 */
[----:B----4-:R-:W-:Y:S03]  /*24bb0*/  HMMA.16816.F32 R16, R20, R2, R16 ;  /* 0x000000021410723c */ /* 0x010fe60000001810 */
[----:B------:R-:W4:-:S15]  /*24bc0*/  LDL.LU R20, [R1+0x1c0] ;  /* 0x0001c00001147983 */ /* 0x000f1e0000300800 */
[----:B------:R-:W-:Y:S01]  /*24bd0*/  NOP ;  /* 0x0000000000007918 */ /* 0x000fe20000000000 */
[----:B------:R0:W-:Y:S04]  /*24be0*/  STL.64 [R1+0x200], R16 ;  /* 0x0002001001007387 */ /* 0x0001e80000100a00 */
[----:B------:R1:W-:Y:S04]  /*24bf0*/  STL.64 [R1+0x208], R18 ;  /* 0x0002081201007387 */ /* 0x0003e80000100a00 */
[----:B------:R-:W4:Y:S04]  /*24c00*/  LDL.LU R21, [R1+0x1c4] ;  /* 0x0001c40001157983 */ /* 0x000f280000300800 */
[----:B------:R-:W4:Y:S04]  /*24c10*/  LDL.LU R22, [R1+0x1c8] ;  /* 0x0001c80001167983 */ /* 0x000f280000300800 */
[----:B------:R-:W4:Y:S01]  /*24c20*/  LDL.LU R23, [R1+0x1cc] ;  /* 0x0001cc0001177983 */ /* 0x000f220000300800 */
[----:B0-----:R-:W-:Y:S01]  /*24c30*/  IMAD.MOV.U32 R16, RZ, RZ, R9 ;  /* 0x000000ffff107224 */ /* 0x001fe200078e0009 */
[----:B------:R-:W-:Y:S01]  /*24c40*/  MOV R17, R10 ;  /* 0x0000000a00117202 */ /* 0x000fe20000000f00 */
[----:B-1----:R-:W-:Y:S01]  /*24c50*/  IMAD.MOV.U32 R18, RZ, RZ, R6 ;  /* 0x000000ffff127224 */ /* 0x002fe200078e0006 */
[----:B------:R-:W5:Y:S01]  /*24c60*/  LDL.LU R9, [R1+0x1640] ;  /* 0x0016400001097983 */ /* 0x000f620000300800 */
[----:B------:R-:W-:-:S03]  /*24c70*/  IMAD.MOV.U32 R19, RZ, RZ, R5 ;  /* 0x000000ffff137224 */ /* 0x000fc600078e0005 */
[----:B------:R-:W5:Y:S04]  /*24c80*/  LDL.LU R10, [R1+0x163c] ;  /* 0x00163c00010a7983 */ /* 0x000f680000300800 */
[----:B--2---:R-:W-:Y:S01]  /*24c90*/  HMMA.16816.F32 R16, R16, R2, R12 ;  /* 0x000000021010723c */ /* 0x004fe2000000180c */
[----:B------:R-:W0:-:S15]  /*24ca0*/  LDSM.16.MT88.4 R12, [R29+UR7+0x20080] ;  /* 0x020080071d0c783b */ /* 0x000e1e0008004200 */
[----:B------:R-:W-:-:S03]  /*24cb0*/  NOP ;  /* 0x0000000000007918 */ /* 0x000fc60000000000 */
[----:B------:R-:W-:Y:S04]  /*24cc0*/  STL.64 [R1+0x240], R16 ;  /* 0x0002401001007387 */ /* 0x000fe80000100a00 */
[----:B------:R-:W-:Y:S04]  /*24cd0*/  STL.64 [R1+0x248], R18 ;  /* 0x0002481201007387 */ /* 0x000fe80000100a00 */
[----:B------:R-:W1:Y:S04]  /*24ce0*/  LDSM.16.MT88.4 R16, [R29+UR7+0x22080] ;  /* 0x022080071d10783b */ /* 0x000e680008004200 */
[----:B0-----:R0:W-:Y:S01]  /*24cf0*/  STL [R1+0x104], R13 ;  /* 0x0001040d01007387 */ /* 0x0011e20000100800 */
[----:B------:R-:W-:Y:S01]  /*24d00*/  MOV R6, R12 ;  /* 0x0000000c00067202 */ /* 0x000fe20000000f00 */
[----:B------:R-:W-:-:S02]  /*24d10*/  IMAD.MOV.U32 R5, RZ, RZ, R14 ;  /* 0x000000ffff057224 */ /* 0x000fc400078e000e */
[----:B------:R2:W-:Y:S01]  /*24d20*/  STL [R1+0x10c], R15 ;  /* 0x00010c0f01007387 */ /* 0x0005e20000100800 */
[----:B------:R-:W-:Y:S02]  /*24d30*/  IMAD.MOV.U32 R12, RZ, RZ, R11 ;  /* 0x000000ffff0c7224 */ /* 0x000fe400078e000b */
[----:B------:R-:W-:Y:S01]  /*24d40*/  IMAD.MOV.U32 R14, RZ, RZ, R4 ;  /* 0x000000ffff0e7224 */ /* 0x000fe200078e0004 */
[----:B------:R-:W5:Y:S01]  /*24d50*/  LDL.LU R11, [R1+0x1638] ;  /* 0x00163800010b7983 */ /* 0x000f620000300800 */
[----:B0-----:R-:W-:Y:S01]  /*24d60*/  MOV R13, R7 ;  /* 0x00000007000d7202 */ /* 0x001fe20000000f00 */
[----:B--2---:R-:W-:Y:S01]  /*24d70*/  IMAD.MOV.U32 R15, RZ, RZ, R0 ;  /* 0x000000ffff0f7224 */ /* 0x004fe200078e0000 */
[----:B-1----:R-:W-:Y:S01]  /*24d80*/  MOV R4, R16 ;  /* 0x0000001000047202 */ /* 0x002fe20000000f00 */
[----:B------:R-:W-:Y:S01]  /*24d90*/  STL [R1+0x134], R17 ;  /* 0x0001341101007387 */ /* 0x000fe20000100800 */
[----:B------:R-:W-:-:S03]  /*24da0*/  IMAD.MOV.U32 R0, RZ, RZ, R18 ;  /* 0x000000ffff007224 */ /* 0x000fc600078e0012 */
[----:B------:R4:W-:Y:S02]  /*24db0*/  STL [R1+0x13c], R19 ;  /* 0x00013c1301007387 */ /* 0x0009e40000100800 */
[----:B----4-:R-:W-:Y:S01]  /*24dc0*/  HMMA.16816.F32 R16, R12, R2, R20 ;  /* 0x000000020c10723c */ /* 0x010fe20000001814 */
[----:B------:R-:W-:Y:S01]  /*24dd0*/  IMAD.MOV.U32 R13, RZ, RZ, R6 ;  /* 0x000000ffff0d7224 */ /* 0x000fe200078e0006 */
[----:B------:R-:W-:Y:S01]  /*24de0*/  MOV R14, R5 ;  /* 0x00000005000e7202 */ /* 0x000fe20000000f00 */
[----:B------:R-:W-:Y:S02]  /*24df0*/  IMAD.MOV.U32 R15, RZ, RZ, R4 ;  /* 0x000000ffff0f7224 */ /* 0x000fe400078e0004 */
[----:B------:R-:W0:-:S14]  /*24e00*/  LDSM.16.MT88.4 R4, [R29+UR7+0x20100] ;  /* 0x020100071d04783b */ /* 0x000e1c0008004200 */
[----:B------:R-:W-:Y:S04]  /*24e10*/  STL.64 [R1+0x60], R16 ;  /* 0x0000601001007387 */ /* 0x000fe80000100a00 */
        /* <DEDUP_REMOVED lines=16> */
[----:B------:R-:W-:Y:S02]  /*24f20*/  IMAD.MOV.U32 R12, RZ, RZ, R13 ;  /* 0x000000ffff0c7224 */ /* 0x000fe400078e000d */
[----:B------:R-:W-:Y:S01]  /*24f30*/  IMAD.MOV.U32 R13, RZ, RZ, R14 ;  /* 0x000000ffff0d7224 */ /* 0x000fe200078e000e */
[----:B------:R-:W-:Y:S01]  /*24f40*/  MOV R14, R15 ;  /* 0x0000000f000e7202 */ /* 0x000fe20000000f00 */
[----:B------:R-:W-:Y:S01]  /*24f50*/  IMAD.MOV.U32 R15, RZ, RZ, R0 ;  /* 0x000000ffff0f7224 */ /* 0x000fe200078e0000 */
[----:B0-----:R-:W-:Y:S01]  /*24f60*/  STL [R1+0x294], R5 ;  /* 0x0002940501007387 */ /* 0x001fe20000100800 */
[----:B------:R-:W-:Y:S01]  /*24f70*/  MOV R16, R6 ;  /* 0x0000000600107202 */ /* 0x000fe20000000f00 */
[----:B------:R-:W-:-:S02]  /*24f80*/  IMAD.MOV.U32 R17, RZ, RZ, R4 ;  /* 0x000000ffff117224 */ /* 0x000fc400078e0004 */
[----:B------:R0:W-:Y:S04]  /*24f90*/  STL [R1+0x29c], R7 ;  /* 0x00029c0701007387 */ /* 0x0001e80000100800 */
[----:B0-----:R-:W2:Y:S04]  /*24fa0*/  LDL.LU.64 R6, [R1+0x1630] ;  /* 0x0016300001067983 */ /* 0x001ea80000300a00 */
[----:B------:R-:W2:Y:S04]  /*24fb0*/  LDL.LU.64 R4, [R1+0x1628] ;  /* 0x0016280001047983 */ /* 0x000ea80000300a00 */
[----:B------:R-:W-:Y:S04]  /*24fc0*/  STL [R1+0x1550], R29 ;  /* 0x0015501d01007387 */ /* 0x000fe80000100800 */
[----:B------:R-:W4:Y:S01]  /*24fd0*/  LDL.LU R0, [R1+0x1624] ;  /* 0x0016240001007983 */ /* 0x000f220000300800 */
[----:B---3--:R-:W-:Y:S01]  /*24fe0*/  HMMA.16816.F32 R24, R12, R2, R24 ;  /* 0x000000020c18723c */ /* 0x008fe20000001818 */
[----:B------:R-:W-:Y:S01]  /*24ff0*/  IMAD.MOV.U32 R12, RZ, RZ, R23 ;  /* 0x000000ffff0c7224 */ /* 0x000fe200078e0017 */
[----:B------:R-:W-:Y:S01]  /*25000*/  MOV R13, R22 ;  /* 0x00000016000d7202 */ /* 0x000fe20000000f00 */
[----:B------:R-:W-:-:S02]  /*25010*/  IMAD.MOV.U32 R14, RZ, RZ, R21 ;  /* 0x000000ffff0e7224 */ /* 0x000fc400078e0015 */
[----:B------:R-:W-:-:S14]  /*25020*/  IMAD.MOV.U32 R15, RZ, RZ, R20 ;  /* 0x000000ffff0f7224 */ /* 0x000fdc00078e0014 */
[----:B------:R-:W-:Y:S04]  /*25030*/  STL.64 [R1+0xd0], R24 ;  /* 0x0000d01801007387 */ /* 0x000fe80000100a00 */
[----:B------:R-:W-:Y:S01]  /*25040*/  STL.64 [R1+0xd8], R26 ;  /* 0x0000d81a01007387 */ /* 0x000fe20000100a00 */
[----:B--2---:R-:W-:Y:S01]  /*25050*/  HMMA.16816.F32 R12, R12, R2, R4 ;  /* 0x000000020c0c723c */ /* 0x004fe20000001804 */
[----:B----4-:R-:W-:-:S15]  /*25060*/  IMAD.MOV.U32 R23, RZ, RZ, R0 ;  /* 0x000000ffff177224 */ /* 0x010fde00078e0000 */
[----:B------:R-:W-:-:S03]  /*25070*/  NOP ;  /* 0x0000000000007918 */ /* 0x000fc60000000000 */
[----:B------:R0:W-:Y:S04]  /*25080*/  STL.64 [R1+0x150], R12 ;  /* 0x0001500c01007387 */ /* 0x0001e80000100a00 */
[----:B------:R1:W-:Y:S04]  /*25090*/  STL.64 [R1+0x158], R14 ;  /* 0x0001580e01007387 */ /* 0x0003e80000100a00 */
[----:B------:R-:W2:Y:S04]  /*250a0*/  LDL.LU R20, [R1+0x2d0] ;  /* 0x0002d00001147983 */ /* 0x000ea80000300800 */
[----:B------:R-:W2:Y:S04]  /*250b0*/  LDL.LU R21, [R1+0x2d4] ;  /* 0x0002d40001157983 */ /* 0x000ea80000300800 */
[----:B------:R-:W3:Y:S04]  /*250c0*/  LDL.LU R22, [R1+0x2d8] ;  /* 0x0002d80001167983 */ /* 0x000ee80000300800 */
[----:B------:R-:W4:Y:S01]  /*250d0*/  LDL.LU R0, [R1+0x1620] ;  /* 0x0016200001007983 */ /* 0x000f220000300800 */
[----:B------:R-:W-:Y:S01]  /*250e0*/  MOV R4, R19 ;  /* 0x0000001300047202 */ /* 0x000fe20000000f00 */
[----:B------:R-:W-:Y:S01]  /*250f0*/  IMAD.MOV.U32 R5, RZ, RZ, R18 ;  /* 0x000000ffff057224 */ /* 0x000fe200078e0012 */
[----:B------:R-:W-:Y:S01]  /*25100*/  MOV R6, R17 ;  /* 0x0000001100067202 */ /* 0x000fe20000000f00 */
[----:B------:R-:W-:-:S07]  /*25110*/  IMAD.MOV.U32 R7, RZ, RZ, R16 ;  /* 0x000000ffff077224 */ /* 0x000fce00078e0010 */
[----:B-----5:R-:W-:Y:S01]  /*25120*/  HMMA.16816.F32 R4, R4, R2, R8 ;  /* 0x000000020404723c */ /* 0x020fe20000001808 */
[----:B---3--:R-:W-:Y:S04]  /*25130*/  STL.64 [R1+0x1618], R22 ;  /* 0x0016181601007387 */ /* 0x008fe80000100a00 */
[----:B--2---:R-:W-:Y:S04]  /*25140*/  STL.64 [R1+0x1610], R20 ;  /* 0x0016101401007387 */ /* 0x004fe80000100a00 */
[----:B0-----:R-:W2:Y:S10]  /*25150*/  LDL.LU R12, [R1+0x30] ;  /* 0x00003000010c7983 */ /* 0x001eb40000300800 */
[----:B------:R-:W-:Y:S04]  /*25160*/  STL.64 [R1+0x1f0], R4 ;  /* 0x0001f00401007387 */ /* 0x000fe80000100a00 */
[----:B----4-:R-:W0:Y:S04]  /*25170*/  LDSM.16.MT88.4 R24, [R0+UR7+0x20000] ;  /* 0x020000070018783b */ /* 0x010e280008004200 */
[----:B------:R-:W-:Y:S04]  /*25180*/  STL.64 [R1+0x1f8], R6 ;  /* 0x0001f80601007387 */ /* 0x000fe80000100a00 */
[----:B------:R-:W3:Y:S04]  /*25190*/  LDSM.16.MT88.4 R4, [R0+UR7+0x22000] ;  /* 0x022000070004783b */ /* 0x000ee80008004200 */
[----:B------:R-:W4:Y:S04]  /*251a0*/  LDSM.16.MT88.4 R8, [R0+UR7+0x20080] ;  /* 0x020080070008783b */ /* 0x000f280008004200 */
[----:B------:R-:W2:Y:S04]  /*251b0*/  LDL.LU R13, [R1+0x34] ;  /* 0x00003400010d7983 */ /* 0x000ea80000300800 */
[----:B-1----:R-:W2:Y:S04]  /*251c0*/  LDL.LU R14, [R1+0x38] ;  /* 0x00003800010e7983 */ /* 0x002ea80000300800 */
[----:B------:R-:W2:Y:S04]  /*251d0*/  LDL.LU R15, [R1+0x3c] ;  /* 0x00003c00010f7983 */ /* 0x000ea80000300800 */
[----:B------:R-:W-:Y:S04]  /*251e0*/  LDSM.16.MT88.4 R20, [R0+UR7+0x20100] ;  /* 0x020100070014783b */ /* 0x000fe80008004200 */
[----:B0-----:R-:W-:Y:S04]  /*251f0*/  STL [R1+0x15cc], R25 ;  /* 0x0015cc1901007387 */ /* 0x001fe80000100800 */
[----:B------:R-:W-:Y:S04]  /*25200*/  STL [R1+0x15c8], R27 ;  /* 0x0015c81b01007387 */ /* 0x000fe80000100800 */
[----:B---3--:R0:W-:Y:S01]  /*25210*/  STL [R1+0x24], R5 ;  /* 0x0000240501007387 */ /* 0x0081e20000100800 */
[----:B------:R-:W-:-:S03]  /*25220*/  IMAD.MOV.U32 R18, RZ, RZ, R4 ;  /* 0x000000ffff127224 */ /* 0x000fc600078e0004 */
[----:B------:R-:W-:Y:S01]  /*25230*/  STL [R1+0x2c], R7 ;  /* 0x00002c0701007387 */ /* 0x000fe20000100800 */
[----:B----4-:R-:W-:-:S03]  /*25240*/  IMAD.MOV.U32 R4, RZ, RZ, R8 ;  /* 0x000000ffff047224 */ /* 0x010fc600078e0008 */
[----:B------:R-:W-:Y:S01]  /*25250*/  STL [R1+0x94], R9 ;  /* 0x0000940901007387 */ /* 0x000fe20000100800 */
[----:B0-----:R-:W-:-:S03]  /*25260*/  IMAD.MOV.U32 R5, RZ, RZ, R10 ;  /* 0x000000ffff057224 */ /* 0x001fc600078e000a */
[----:B------:R-:W-:Y:S04]  /*25270*/  STL [R1+0x9c], R11 ;  /* 0x00009c0b01007387 */ /* 0x000fe80000100800 */
[----:B------:R-:W0:Y:S04]  /*25280*/  LDSM.16.MT88.4 R8, [R0+UR7+0x22080] ;  /* 0x022080070008783b */ /* 0x000e280008004200 */
        /* <DEDUP_REMOVED lines=8> */
[----:B------:R-:W-:Y:S02]  /*25310*/  MOV R19, R6 ;  /* 0x0000000600137202 */ /* 0x000fe40000000f00 */
[----:B------:R-:W-:Y:S01]  /*25320*/  MOV R6, R8 ;  /* 0x0000000800067202 */ /* 0x000fe20000000f00 */
        /* <DEDUP_REMOVED lines=8> */
[----:B------:R-:W4:Y:S04]  /*253b0*/  LDL.LU R24, [R1+0xa0] ;  /* 0x0000a00001187983 */ /* 0x000f280000300800 */
[----:B------:R-:W4:Y:S04]  /*253c0*/  LDL.LU R25, [R1+0xa4] ;  /* 0x0000a40001197983 */ /* 0x000f280000300800 */
[----:B------:R-:W4:Y:S04]  /*253d0*/  LDL.LU R26, [R1+0xa8] ;  /* 0x0000a800011a7983 */ /* 0x000f280000300800 */
[----:B------:R-:W4:Y:S01]  /*253e0*/  LDL.LU R27, [R1+0xac] ;  /* 0x0000ac00011b7983 */ /* 0x000f220000300800 */
[----:B---3--:R-:W-:-:S15]  /*253f0*/  HMMA.16816.F32 R16, R16, R2, R20 ;  /* 0x000000021010723c */ /* 0x008fde0000001814 */
[----:B------:R-:W-:-:S04]  /*25400*/  NOP ;  /* 0x0000000000007918 */ /* 0x000fc80000000000 */
[----:B------:R-:W-:Y:S04]  /*25410*/  STL.64 [R1+0x15a8], R18 ;  /* 0x0015a81201007387 */ /* 0x000fe80000100a00 */
[----:B------:R4:W-:Y:S04]  /*25420*/  STL.64 [R1+0x15a0], R16 ;  /* 0x0015a01001007387 */ /* 0x0009e80000100a00 */
[----:B------:R-:W3:Y:S04]  /*25430*/  LDL.LU R20, [R1+0x10] ;  /* 0x0000100001147983 */ /* 0x000ee80000300800 */
[----:B------:R-:W3:Y:S04]  /*25440*/  LDL.LU R21, [R1+0x14] ;  /* 0x0000140001157983 */ /* 0x000ee80000300800 */
[----:B------:R-:W5:Y:S01]  /*25450*/  LDL.LU R22, [R1+0x18] ;  /* 0x0000180001167983 */ /* 0x000f620000300800 */
[----:B------:R-:W-:-:S03]  /*25460*/  IMAD.MOV.U32 R23, RZ, RZ, R28 ;  /* 0x000000ffff177224 */ /* 0x000fc600078e001c */
[----:B------:R-:W3:Y:S01]  /*25470*/  LDL.LU R28, [R1+0x1608] ;  /* 0x00160800011c7983 */ /* 0x000ee20000300800 */
[----:B----4-:R-:W-:Y:S01]  /*25480*/  HMMA.16816.F32 R16, R4, R2, R24 ;  /* 0x000000020410723c */ /* 0x010fe20000001818 */
[----:B------:R-:W-:Y:S01]  /*25490*/  MOV R4, R11 ;  /* 0x0000000b00047202 */ /* 0x000fe20000000f00 */
[----:B------:R-:W-:Y:S01]  /*254a0*/  IMAD.MOV.U32 R5, RZ, RZ, R10 ;  /* 0x000000ffff057224 */ /* 0x000fe200078e000a */
[----:B------:R-:W-:Y:S01]  /*254b0*/  MOV R7, R8 ;  /* 0x0000000800077202 */ /* 0x000fe20000000f00 */
[----:B------:R-:W-:-:S07]  /*254c0*/  IMAD.MOV.U32 R6, RZ, RZ, R9 ;  /* 0x000000ffff067224 */ /* 0x000fce00078e0009 */
[----:B--2---:R-:W-:Y:S01]  /*254d0*/  HMMA.16816.F32 R8, R4, R2, R12 ;  /* 0x000000020408723c */ /* 0x004fe2000000180c */
[----:B------:R-:W0:-:S15]  /*254e0*/  LDSM.16.MT88.4 R4, [R0+UR7+0x20180] ;  /* 0x020180070004783b */ /* 0x000e1e0008004200 */
[----:B------:R-:W-:-:S03]  /*254f0*/  NOP ;  /* 0x0000000000007918 */ /* 0x000fc60000000000 */
[----:B------:R-:W-:Y:S01]  /*25500*/  IMAD.MOV.U32 R24, RZ, RZ, R11 ;  /* 0x000000ffff187224 */ /* 0x000fe200078e000b */
[----:B-----5:R-:W-:Y:S04]  /*25510*/  STL.64 [R1+0x1600], R22 ;  /* 0x0016001601007387 */ /* 0x020fe80000100a00 */
[----:B---3--:R-:W-:Y:S04]  /*25520*/  STL.64 [R1+0x15f8], R20 ;  /* 0x0015f81401007387 */ /* 0x008fe80000100a00 */
[----:B------:R-:W-:Y:S04]  /*25530*/  STL.64 [R1+0x80], R16 ;  /* 0x0000801001007387 */ /* 0x000fe80000100a00 */
[----:B------:R-:W-:Y:S04]  /*25540*/  STL.64 [R1+0x88], R18 ;  /* 0x0000881201007387 */ /* 0x000fe80000100a00 */
[----:B------:R1:W-:Y:S04]  /*25550*/  STL.64 [R1+0xc0], R8 ;  /* 0x0000c00801007387 */ /* 0x0003e80000100a00 */
[----:B------:R-:W-:Y:S04]  /*25560*/  STL [R1+0xc8], R10 ;  /* 0x0000c80a01007387 */ /* 0x000fe80000100800 */
[----:B------:R-:W-:Y:S04]  /*25570*/  STL [R1+0x1598], R24 ;  /* 0x0015981801007387 */ /* 0x000fe80000100800 */
[----:B0-----:R-:W-:Y:S01]  /*25580*/  STL [R1+0x1b4], R5 ;  /* 0x0001b40501007387 */ /* 0x001fe20000100800 */
[----:B-1----:R-:W-:Y:S01]  /*25590*/  IMAD.MOV.U32 R8, RZ, RZ, R4 ;  /* 0x000000ffff087224 */ /* 0x002fe200078e0004 */
[----:B------:R-:W-:-:S02]  /*255a0*/  MOV R9, R6 ;  /* 0x0000000600097202 */ /* 0x000fc40000000f00 */
[----:B------:R-:W-:Y:S04]  /*255b0*/  STL [R1+0x1bc], R7 ;  /* 0x0001bc0701007387 */ /* 0x000fe80000100800 */
[----:B------:R-:W0:Y:S04]  /*255c0*/  LDSM.16.MT88.4 R4, [R0+UR7+0x22180] ;  /* 0x022180070004783b */ /* 0x000e280008004200 */
[----:B------:R-:W1:Y:S04]  /*255d0*/  LDSM.16.MT88.4 R20, [R28+UR7+0x20080] ;  /* 0x020080071c14783b */ /* 0x000e680008004200 */
[----:B0-----:R-:W-:Y:S01]  /*255e0*/  STL [R1+0x1c4], R5 ;  /* 0x0001c40501007387 */ /* 0x001fe20000100800 */
[----:B------:R-:W-:-:S02]  /*255f0*/  IMAD.MOV.U32 R10, RZ, RZ, R4 ;  /* 0x000000ffff0a7224 */ /* 0x000fc400078e0004 */
[----:B------:R-:W-:Y:S01]  /*25600*/  IMAD.MOV.U32 R11, RZ, RZ, R6 ;  /* 0x000000ffff0b7224 */ /* 0x000fe200078e0006 */
[----:B------:R-:W-:Y:S04]  /*25610*/  STL [R1+0x1cc], R7 ;  /* 0x0001cc0701007387 */ /* 0x000fe80000100800 */
[----:B------:R-:W0:Y:S04]  /*25620*/  LDSM.16.MT88.4 R4, [R28+UR7+0x20000] ;  /* 0x020000071c04783b */ /* 0x000e280008004200 */
[----:B------:R0:W-:Y:S01]  /*25630*/  STL [R1+0x1524], R0 ;  /* 0x0015240001007387 */ /* 0x0001e20000100800 */
[----:B-1----:R-:W-:Y:S01]  /*25640*/  MOV R17, R20 ;  /* 0x0000001400117202 */ /* 0x002fe20000000f00 */
[----:B------:R-:W-:-:S02]  /*25650*/  IMAD.MOV.U32 R16, RZ, RZ, R22 ;  /* 0x000000ffff107224 */ /* 0x000fc400078e0016 */
[----:B0-----:R-:W-:Y:S01]  /*25660*/  IMAD.MOV.U32 R0, RZ, RZ, R7 ;  /* 0x000000ffff007224 */ /* 0x001fe200078e0007 */
[----:B------:R-:W-:Y:S04]  /*25670*/  STL [R1+0x4], R5 ;  /* 0x0000040501007387 */ /* 0x000fe80000100800 */
[----:B------:R-:W-:Y:S04]  /*25680*/  STL [R1+0x15d0], R0 ;  /* 0x0015d00001007387 */ /* 0x000fe80000100800 */
[----:B------:R-:W-:Y:S04]  /*25690*/  STL [R1+0x44], R21 ;  /* 0x0000441501007387 */ /* 0x000fe80000100800 */
[----:B------:R-:W-:Y:S04]  /*256a0*/  STL [R1+0x4c], R23 ;  /* 0x00004c1701007387 */ /* 0x000fe80000100800 */
[----:B------:R-:W0:Y:S02]  /*256b0*/  LDSM.16.MT88.4 R20, [R28+UR7+0x22080] ;  /* 0x022080071c14783b */ /* 0x000e240008004200 */
[----:B0-----:R-:W-:-:S02]  /*256c0*/  MOV R0, R22 ;  /* 0x0000001600007202 */ /* 0x001fc40000000f00 */
[----:B------:R0:W-:Y:S01]  /*256d0*/  STL [R1+0x74], R21 ;  /* 0x0000741501007387 */ /* 0x0001e20000100800 */
[----:B------:R-:W-:Y:S02]  /*256e0*/  IMAD.MOV.U32 R24, RZ, RZ, R23 ;  /* 0x000000ffff187224 */ /* 0x000fe400078e0017 */
[----:B------:R-:W-:Y:S01]  /*256f0*/  IMAD.MOV.U32 R25, RZ, RZ, R20 ;  /* 0x000000ffff197224 */ /* 0x000fe200078e0014 */
[----:B------:R-:W2:Y:S04]  /*25700*/  LDL.LU.64 R22, [R1+0x1600] ;  /* 0x0016000001167983 */ /* 0x000ea80000300a00 */
[----:B0-----:R-:W2:Y:S01]  /*25710*/  LDL.LU.64 R20, [R1+0x15f8] ;  /* 0x0015f80001147983 */ /* 0x001ea20000300a00 */
[----:B------:R-:W-:Y:S01]  /*25720*/  MOV R12, R4 ;  /* 0x00000004000c7202 */ /* 0x000fe20000000f00 */
[----:B------:R-:W-:-:S02]  /*25730*/  IMAD.MOV.U32 R13, RZ, RZ, R6 ;  /* 0x000000ffff0d7224 */ /* 0x000fc400078e0006 */
[----:B------:R-:W0:Y:S01]  /*25740*/  LDSM.16.MT88.4 R4, [R28+UR7+0x22000] ;  /* 0x022000071c04783b */ /* 0x000e220008004200 */
[----:B--2---:R-:W-:Y:S03]  /*25750*/  HMMA.16816.F32 R20, R8, R2, R20 ;  /* 0x000000020814723c */ /* 0x004fe60000001814 */
[----:B------:R-:W2:-:S15]  /*25760*/  LDL.LU R8, [R1+0x2e0] ;  /* 0x0002e00001087983 */ /* 0x000e9e0000300800 */
[----:B------:R-:W-:Y:S01]  /*25770*/  NOP ;  /* 0x0000000000007918 */ /* 0x000fe20000000000 */
[----:B------:R1:W-:Y:S04]  /*25780*/  STL.64 [R1+0x190], R20 ;  /* 0x0001901401007387 */ /* 0x0003e80000100a00 */
[----:B------:R3:W-:Y:S04]  /*25790*/  STL.64 [R1+0x198], R22 ;  /* 0x0001981601007387 */ /* 0x0007e80000100a00 */
[----:B------:R-:W2:Y:S04]  /*257a0*/  LDL.LU R9, [R1+0x2e4] ;  /* 0x0002e40001097983 */ /* 0x000ea80000300800 */
[----:B------:R-:W2:Y:S04]  /*257b0*/  LDL.LU R10, [R1+0x2e8] ;  /* 0x0002e800010a7983 */ /* 0x000ea80000300800 */
[----:B------:R-:W2:Y:S01]  /*257c0*/  LDL.LU R11, [R1+0x2ec] ;  /* 0x0002ec00010b7983 */ /* 0x000ea20000300800 */
[----:B0-----:R-:W-:Y:S01]  /*257d0*/  IMAD.MOV.U32 R14, RZ, RZ, R4 ;  /* 0x000000ffff0e7224 */ /* 0x001fe200078e0004 */
[----:B------:R-:W-:-:S02]  /*257e0*/  MOV R15, R6 ;  /* 0x00000006000f7202 */ /* 0x000fc40000000f00 */
[----:B-1----:R-:W4:Y:S04]  /*257f0*/  LDL.LU R20, [R1+0x170] ;  /* 0x0001700001147983 */ /* 0x002f280000300800 */
[----:B------:R-:W4:Y:S04]  /*25800*/  LDL.LU R21, [R1+0x174] ;  /* 0x0001740001157983 */ /* 0x000f280000300800 */
[----:B---3--:R-:W4:Y:S04]  /*25810*/  LDL.LU R22, [R1+0x178] ;  /* 0x0001780001167983 */ /* 0x008f280000300800 */
[----:B------:R-:W4:Y:S04]  /*25820*/  LDL.LU R23, [R1+0x17c] ;  /* 0x00017c0001177983 */ /* 0x000f280000300800 */
[----:B------:R-:W-:Y:S04]  /*25830*/  STL [R1+0x15b4], R7 ;  /* 0x0015b40701007387 */ /* 0x000fe80000100800 */
[----:B------:R-:W-:Y:S01]  /*25840*/  STL [R1+0x15b0], R5 ;  /* 0x0015b00501007387 */ /* 0x000fe20000100800 */
[----:B--2---:R-:W-:-:S15]  /*25850*/  HMMA.16816.F32 R12, R12, R2, R8 ;  /* 0x000000020c0c723c */ /* 0x004fde0000001808 */
[----:B------:R-:W-:-:S04]  /*25860*/  NOP ;  /* 0x0000000000007918 */ /* 0x000fc80000000000 */
[----:B------:R-:W-:Y:S04]  /*25870*/  STL.64 [R1+0x15c0], R14 ;  /* 0x0015c00e01007387 */ /* 0x000fe80000100a00 */
[----:B------:R0:W-:Y:S04]  /*25880*/  STL.64 [R1+0x15b8], R12 ;  /* 0x0015b80c01007387 */ /* 0x0001e80000100a00 */
[----:B0-----:R-:W2:Y:S04]  /*25890*/  LDL.LU R12, [R1+0xf0] ;  /* 0x0000f000010c7983 */ /* 0x001ea80000300800 */
[----:B------:R-:W2:Y:S04]  /*258a0*/  LDL.LU R13, [R1+0xf4] ;  /* 0x0000f400010d7983 */ /* 0x000ea80000300800 */
[----:B------:R-:W3:Y:S04]  /*258b0*/  LDL.LU R14, [R1+0xf8] ;  /* 0x0000f800010e7983 */ /* 0x000ee80000300800 */
[----:B------:R-:W3:Y:S04]  /*258c0*/  LDL.LU R15, [R1+0xfc] ;  /* 0x0000fc00010f7983 */ /* 0x000ee80000300800 */
[----:B---3--:R-:W-:Y:S04]  /*258d0*/  STL.64 [R1+0x15e0], R14 ;  /* 0x0015e00e01007387 */ /* 0x008fe80000100a00 */
[----:B--2---:R0:W-:Y:S04]  /*258e0*/  STL.64 [R1+0x15d8], R12 ;  /* 0x0015d80c01007387 */ /* 0x0041e80000100a00 */
[----:B0-----:R-:W2:Y:S04]  /*258f0*/  LDL.LU R12, [R1+0x210] ;  /* 0x00021000010c7983 */ /* 0x001ea80000300800 */
[----:B------:R-:W2:Y:S04]  /*25900*/  LDL.LU R13, [R1+0x214] ;  /* 0x00021400010d7983 */ /* 0x000ea80000300800 */
[----:B------:R-:W3:Y:S04]  /*25910*/  LDL.LU R14, [R1+0x218] ;  /* 0x00021800010e7983 */ /* 0x000ee80000300800 */
[----:B------:R-:W3:Y:S01]  /*25920*/  LDL.LU R15, [R1+0x21c] ;  /* 0x00021c00010f7983 */ /* 0x000ee20000300800 */
[----:B------:R-:W-:Y:S01]  /*25930*/  IMAD.MOV.U32 R8, RZ, RZ, R17 ;  /* 0x000000ffff087224 */ /* 0x000fe200078e0011 */
[----:B------:R-:W-:Y:S01]  /*25940*/  MOV R10, R25 ;  /* 0x00000019000a7202 */ /* 0x000fe20000000f00 */
[----:B------:R-:W-:-:S02]  /*25950*/  IMAD.MOV.U32 R9, RZ, RZ, R16 ;  /* 0x000000ffff097224 */ /* 0x000fc400078e0010 */
[----:B------:R-:W-:-:S07]  /*25960*/  IMAD.MOV.U32 R11, RZ, RZ, R0 ;  /* 0x000000ffff0b7224 */ /* 0x000fce00078e0000 */
[----:B----4-:R-:W-:Y:S01]  /*25970*/  HMMA.16816.F32 R8, R8, R2, R20 ;  /* 0x000000020808723c */ /* 0x010fe20000001814 */
[----:B---3--:R-:W-:Y:S04]  /*25980*/  STL.64 [R1+0x15f0], R14 ;  /* 0x0015f00e01007387 */ /* 0x008fe80000100a00 */
[----:B--2---:R-:W-:Y:S04]  /*25990*/  STL.64 [R1+0x15e8], R12 ;  /* 0x0015e80c01007387 */ /* 0x004fe80000100a00 */
[----:B------:R-:W0:Y:S04]  /*259a0*/  LDSM.16.MT88.4 R12, [R28+UR7+0x20100] ;  /* 0x020100071c0c783b */ /* 0x000e280008004200 */
        /* <DEDUP_REMOVED lines=27> */
[----:B0-----:R-:W4:Y:S04]  /*25b60*/  LDL.LU.64 R14, [R1+0x15f0] ;  /* 0x0015f000010e7983 */ /* 0x001f280000300a00 */
[----:B------:R-:W4:Y:S04]  /*25b70*/  LDL.LU.64 R12, [R1+0x15e8] ;  /* 0x0015e800010c7983 */ /* 0x000f280000300a00 */
[----:B------:R0:W-:Y:S04]  /*25b80*/  STL [R1+0x1520], R28 ;  /* 0x0015201c01007387 */ /* 0x0001e80000100800 */
[----:B0-----:R-:W5:Y:S01]  /*25b90*/  LDL.LU R28, [R1+0x2f4] ;  /* 0x0002f400011c7983 */ /* 0x001f620000300800 */
[----:B----4-:R-:W-:Y:S03]  /*25ba0*/  HMMA.16816.F32 R20, R20, R2, R12 ;  /* 0x000000021414723c */ /* 0x010fe6000000180c */
[----:B------:R-:W4:Y:S04]  /*25bb0*/  LDL.LU.64 R14, [R1+0x15e0] ;  /* 0x0015e000010e7983 */ /* 0x000f280000300a00 */
[----:B------:R-:W4:-:S12]  /*25bc0*/  LDL.LU.64 R12, [R1+0x15d8] ;  /* 0x0015d800010c7983 */ /* 0x000f180000300a00 */
[----:B------:R0:W-:Y:S01]  /*25bd0*/  STL.64 [R1+0x30], R20 ;  /* 0x0000301401007387 */ /* 0x0001e20000100a00 */
[----:B------:R-:W-:Y:S02]  /*25be0*/  IMAD.MOV.U32 R26, RZ, RZ, R23 ;  /* 0x000000ffff1a7224 */ /* 0x000fe400078e0017 */
[----:B------:R-:W-:Y:S01]  /*25bf0*/  IMAD.MOV.U32 R23, RZ, RZ, R29 ;  /* 0x000000ffff177224 */ /* 0x000fe200078e001d */
[----:B------:R1:W-:Y:S01]  /*25c00*/  STL [R1+0x38], R22 ;  /* 0x0000381601007387 */ /* 0x0003e20000100800 */
[----:B0-----:R-:W-:Y:S01]  /*25c10*/  IMAD.MOV.U32 R20, RZ, RZ, R0 ;  /* 0x000000ffff147224 */ /* 0x001fe200078e0000 */
[----:B------:R-:W-:Y:S01]  /*25c20*/  MOV R21, R25 ;  /* 0x0000001900157202 */ /* 0x000fe20000000f00 */
[----:B-1----:R-:W-:Y:S01]  /*25c30*/  IMAD.MOV.U32 R22, RZ, RZ, R27 ;  /* 0x000000ffff167224 */ /* 0x002fe200078e001b */
[----:B------:R-:W2:Y:S04]  /*25c40*/  LDL.LU R0, [R1+0x15d0] ;  /* 0x0015d00001007983 */ /* 0x000ea80000300800 */
[----:B------:R-:W2:Y:S04]  /*25c50*/  LDL.LU R25, [R1+0x15cc] ;  /* 0x0015cc0001197983 */ /* 0x000ea80000300800 */
[----:B------:R-:W2:Y:S01]  /*25c60*/  LDL.LU R27, [R1+0x15c8] ;  /* 0x0015c800011b7983 */ /* 0x000ea20000300800 */
[----:B----4-:R-:W-:Y:S03]  /*25c70*/  HMMA.16816.F32 R20, R20, R2, R12 ;  /* 0x000000021414723c */ /* 0x010fe6000000180c */
[----:B------:R-:W4:Y:S04]  /*25c80*/  LDL.LU.64 R14, [R1+0x15c0] ;  /* 0x0015c000010e7983 */ /* 0x000f280000300a00 */
[----:B------:R-:W4:-:S12]  /*25c90*/  LDL.LU.64 R12, [R1+0x15b8] ;  /* 0x0015b800010c7983 */ /* 0x000f180000300a00 */
[----:B------:R0:W-:Y:S04]  /*25ca0*/  STL.64 [R1+0xf0], R20 ;  /* 0x0000f01401007387 */ /* 0x0001e80000100a00 */
[----:B------:R1:W-:Y:S04]  /*25cb0*/  STL [R1+0xf8], R22 ;  /* 0x0000f81601007387 */ /* 0x0003e80000100800 */
[----:B------:R-:W2:Y:S01]  /*25cc0*/  LDL.LU R3, [R1+0x2f0] ;  /* 0x0002f00001037983 */ /* 0x000ea20000300800 */
[----:B------:R-:W-:-:S03]  /*25cd0*/  MOV R29, R23 ;  /* 0x00000017001d7202 */ /* 0x000fc60000000f00 */
[----:B0-----:R-:W3:Y:S04]  /*25ce0*/  LDL.LU R20, [R1+0x224] ;  /* 0x0002240001147983 */ /* 0x001ee80000300800 */
[----:B------:R-:W3:Y:S04]  /*25cf0*/  LDL.LU R21, [R1+0x22c] ;  /* 0x00022c0001157983 */ /* 0x000ee80000300800 */
[----:B-1----:R-:W3:Y:S04]  /*25d00*/  LDL.LU R22, [R1+0x264] ;  /* 0x0002640001167983 */ /* 0x002ee80000300800 */
[----:B------:R-:W3:Y:S01]  /*25d10*/  LDL.LU R23, [R1+0x26c] ;  /* 0x00026c0001177983 */ /* 0x000ee20000300800 */
[----:B--2---:R-:W-:-:S02]  /*25d20*/  F2FP.F16.E4M3.UNPACK_B R2, R3.H1 ;  /* 0x00000003ff02723e */ /* 0x004fc400030006ff */
[----:B-----5:R-:W-:-:S07]  /*25d30*/  F2FP.F16.E4M3.UNPACK_B R3, R28.H1 ;  /* 0x0000001cff03723e */ /* 0x020fce00030006ff */
[----:B---3--:R-:W-:Y:S01]  /*25d40*/  HMMA.16816.F32 R20, R20, R2, R4 ;  /* 0x000000021414723c */ /* 0x008fe20000001804 */
[----:B------:R-:W2:Y:S04]  /*25d50*/  LDL.LU R7, [R1+0x15b4] ;  /* 0x0015b40001077983 */ /* 0x000ea80000300800 */
[----:B------:R-:W3:-:S14]  /*25d60*/  LDL.LU R5, [R1+0x15b0] ;  /* 0x0015b00001057983 */ /* 0x000edc0000300800 */
        /* <DEDUP_REMOVED lines=9> */
[----:B------:R-:W-:Y:S04]  /*25e00*/  STL.64 [R1+0x60], R20 ;  /* 0x0000601401007387 */ /* 0x000fe80000100a00 */
[----:B------:R0:W-:Y:S04]  /*25e10*/  STL.64 [R1+0x68], R22 ;  /* 0x0000681601007387 */ /* 0x0001e80000100a00 */
[----:B0-----:R-:W5:Y:S04]  /*25e20*/  LDL.LU R22, [R1+0x24] ;  /* 0x0000240001167983 */ /* 0x001f680000300800 */
[----:B------:R-:W5:Y:S01]  /*25e30*/  LDL.LU R23, [R1+0x2c] ;  /* 0x00002c0001177983 */ /* 0x000f620000300800 */
[----:B------:R-:W-:-:S02]  /*25e40*/  IMAD.MOV.U32 R20, RZ, RZ, R25 ;  /* 0x000000ffff147224 */ /* 0x000fc400078e0019 */
[----:B------:R-:W-:-:S07]  /*25e50*/  IMAD.MOV.U32 R21, RZ, RZ, R27 ;  /* 0x000000ffff157224 */ /* 0x000fce00078e001b */
[----:B-----5:R-:W-:Y:S01]  /*25e60*/  HMMA.16816.F32 R16, R20, R2, R16 ;  /* 0x000000021410723c */ /* 0x020fe20000001810 */
[----:B------:R-:W5:-:S15]  /*25e70*/  LDL.LU R20, [R1+0x160] ;  /* 0x0001600001147983 */ /* 0x000f5e0000300800 */
[----:B------:R-:W-:-:S03]  /*25e80*/  NOP ;  /* 0x0000000000007918 */ /* 0x000fc60000000000 */
[----:B------:R0:W-:Y:S04]  /*25e90*/  STL.64 [R1+0x110], R16 ;  /* 0x0001101001007387 */ /* 0x0001e80000100a00 */
[----:B------:R3:W-:Y:S04]  /*25ea0*/  STL.64 [R1+0x118], R18 ;  /* 0x0001181201007387 */ /* 0x0007e80000100a00 */
[----:B------:R-:W5:Y:S04]  /*25eb0*/  LDL.LU R21, [R1+0x164] ;  /* 0x0001640001157983 */ /* 0x000f680000300800 */
[----:B------:R-:W5:Y:S04]  /*25ec0*/  LDL.LU R22, [R1+0x168] ;  /* 0x0001680001167983 */ /* 0x000f680000300800 */
[----:B------:R-:W5:Y:S04]  /*25ed0*/  LDL.LU R23, [R1+0x16c] ;  /* 0x00016c0001177983 */ /* 0x000f680000300800 */
[----:B0-----:R-:W4:Y:S01]  /*25ee0*/  LDL.LU R16, [R1+0x4] ;  /* 0x0000040001107983 */ /* 0x001f220000300800 */
[----:B------:R-:W-:Y:S01]  /*25ef0*/  MOV R17, R0 ;  /* 0x0000000000117202 */ /* 0x000fe20000000f00 */
[----:B---3--:R-:W-:-:S02]  /*25f00*/  IMAD.MOV.U32 R18, RZ, RZ, R5 ;  /* 0x000000ffff127224 */ /* 0x008fc400078e0005 */
[----:B--2---:R-:W-:-:S07]  /*25f10*/  IMAD.MOV.U32 R19, RZ, RZ, R7 ;  /* 0x000000ffff137224 */ /* 0x004fce00078e0007 */
[----:B----4-:R-:W-:Y:S01]  /*25f20*/  HMMA.16816.F32 R4, R16, R2, R12 ;  /* 0x000000021004723c */ /* 0x010fe2000000180c */
[----:B------:R-:W2:-:S15]  /*25f30*/  LDL.LU R16, [R1+0xd0] ;  /* 0x0000d00001107983 */ /* 0x000e9e0000300800 */
[----:B------:R-:W-:-:S03]  /*25f40*/  NOP ;  /* 0x0000000000007918 */ /* 0x000fc60000000000 */
[----:B------:R0:W-:Y:S04]  /*25f50*/  STL.64 [R1+0x2e0], R4 ;  /* 0x0002e00401007387 */ /* 0x0001e80000100a00 */
[----:B------:R1:W-:Y:S04]  /*25f60*/  STL.64 [R1+0x2e8], R6 ;  /* 0x0002e80601007387 */ /* 0x0003e80000100a00 */
[----:B------:R-:W2:Y:S04]  /*25f70*/  LDL.LU R17, [R1+0xd4] ;  /* 0x0000d40001117983 */ /* 0x000ea80000300800 */
[----:B------:R-:W2:Y:S04]  /*25f80*/  LDL.LU R18, [R1+0xd8] ;  /* 0x0000d80001127983 */ /* 0x000ea80000300800 */
[----:B------:R-:W2:Y:S04]  /*25f90*/  LDL.LU R19, [R1+0xdc] ;  /* 0x0000dc0001137983 */ /* 0x000ea80000300800 */
[----:B------:R-:W3:Y:S04]  /*25fa0*/  LDL.LU R12, [R1+0x80] ;  /* 0x00008000010c7983 */ /* 0x000ee80000300800 */
[----:B------:R-:W3:Y:S04]  /*25fb0*/  LDL.LU R13, [R1+0x84] ;  /* 0x00008400010d7983 */ /* 0x000ee80000300800 */
[----:B------:R-:W3:Y:S04]  /*25fc0*/  LDL.LU R14, [R1+0x88] ;  /* 0x00008800010e7983 */ /* 0x000ee80000300800 */
[----:B------:R-:W3:Y:S04]  /*25fd0*/  LDL.LU R15, [R1+0x8c] ;  /* 0x00008c00010f7983 */ /* 0x000ee80000300800 */
[----:B0-----:R-:W5:Y:S04]  /*25fe0*/  LDL.LU R4, [R1+0x284] ;  /* 0x0002840001047983 */ /* 0x001f680000300800 */
[----:B------:R-:W5:Y:S04]  /*25ff0*/  LDL.LU R5, [R1+0x28c] ;  /* 0x00028c0001057983 */ /* 0x000f680000300800 */
[----:B-1----:R-:W5:Y:S04]  /*26000*/  LDL.LU R6, [R1+0x2a4] ;  /* 0x0002a40001067983 */ /* 0x002f680000300800 */
[----:B------:R-:W5:Y:S02]  /*26010*/  LDL.LU R7, [R1+0x2ac] ;  /* 0x0002ac0001077983 */ /* 0x000f640000300800 */
[----:B-----5:R-:W-:-:S15]  /*26020*/  HMMA.16816.F32 R4, R4, R2, R20 ;  /* 0x000000020404723c */ /* 0x020fde0000001814 */
[----:B------:R-:W-:-:S04]  /*26030*/  NOP ;  /* 0x0000000000007918 */ /* 0x000fc80000000000 */
[----:B------:R-:W-:Y:S01]  /*26040*/  MOV R23, R4 ;  /* 0x0000000400177202 */ /* 0x000fe20000000f00 */
[----:B------:R-:W-:Y:S02]  /*26050*/  IMAD.MOV.U32 R22, RZ, RZ, R5 ;  /* 0x000000ffff167224 */ /* 0x000fe400078e0005 */
[----:B------:R-:W-:Y:S01]  /*26060*/  IMAD.MOV.U32 R21, RZ, RZ, R6 ;  /* 0x000000ffff157224 */ /* 0x000fe200078e0006 */
[----:B------:R-:W-:Y:S02]  /*26070*/  MOV R20, R7 ;  /* 0x0000000700147202 */ /* 0x000fe40000000f00 */
[----:B------:R-:W-:Y:S04]  /*26080*/  STL.64 [R1+0x1590], R22 ;  /* 0x0015901601007387 */ /* 0x000fe80000100a00 */
[----:B------:R-:W-:Y:S04]  /*26090*/  STL.64 [R1+0x1588], R20 ;  /* 0x0015881401007387 */ /* 0x000fe80000100a00 */
[----:B------:R-:W2:Y:S04]  /*260a0*/  LDL.LU R4, [R1+0x104] ;  /* 0x0001040001047983 */ /* 0x000ea80000300800 */
        /* <DEDUP_REMOVED lines=8> */
[----:B------:R-:W3:Y:S04]  /*26130*/  LDL.LU R5, [R1+0x9c] ;  /* 0x00009c0001057983 */ /* 0x000ee80000300800 */
[----:B------:R-:W3:Y:S04]  /*26140*/  LDL.LU R6, [R1+0xb4] ;  /* 0x0000b40001067983 */ /* 0x000ee80000300800 */
[----:B------:R-:W3:Y:S02]  /*26150*/  LDL.LU R7, [R1+0xbc] ;  /* 0x0000bc0001077983 */ /* 0x000ee40000300800 */
[----:B---3--:R-:W-:-:S15]  /*26160*/  HMMA.16816.F32 R12, R4, R2, R12 ;  /* 0x00000002040c723c */ /* 0x008fde000000180c */
[----:B------:R-:W-:-:S04]  /*26170*/  NOP ;  /* 0x0000000000007918 */ /* 0x000fc80000000000 */
[----:B------:R2:W-:Y:S01]  /*26180*/  STL.64 [R1+0x20], R12 ;  /* 0x0000200c01007387 */ /* 0x0005e20000100a00 */
[----:B------:R-:W-:Y:S02]  /*26190*/  IMAD.MOV.U32 R28, RZ, RZ, R15 ;  /* 0x000000ffff1c7224 */ /* 0x000fe400078e000f */
[----:B------:R-:W-:Y:S01]  /*261a0*/  IMAD.MOV.U32 R0, RZ, RZ, R14 ;  /* 0x000000ffff007224 */ /* 0x000fe200078e000e */
[----:B0-----:R-:W3:Y:S04]  /*261b0*/  LDL.LU R16, [R1+0x150] ;  /* 0x0001500001107983 */ /* 0x001ee80000300800 */
[----:B------:R-:W3:Y:S04]  /*261c0*/  LDL.LU R17, [R1+0x154] ;  /* 0x0001540001117983 */ /* 0x000ee80000300800 */
[----:B-1----:R-:W3:Y:S04]  /*261d0*/  LDL.LU R18, [R1+0x158] ;  /* 0x0001580001127983 */ /* 0x002ee80000300800 */
[----:B------:R-:W3:Y:S04]  /*261e0*/  LDL.LU R19, [R1+0x15c] ;  /* 0x00015c0001137983 */ /* 0x000ee80000300800 */
[----:B------:R-:W-:Y:S04]  /*261f0*/  STL [R1+0x152c], R28 ;  /* 0x00152c1c01007387 */ /* 0x000fe80000100800 */
[----:B------:R-:W-:Y:S04]  /*26200*/  STL [R1+0x1528], R0 ;  /* 0x0015280001007387 */ /* 0x000fe80000100800 */
[----:B------:R-:W4:Y:S04]  /*26210*/  LDL.LU R4, [R1+0x44] ;  /* 0x0000440001047983 */ /* 0x000f280000300800 */
[----:B------:R-:W4:Y:S04]  /*26220*/  LDL.LU R5, [R1+0x4c] ;  /* 0x00004c0001057983 */ /* 0x000f280000300800 */
[----:B------:R-:W4:Y:S01]  /*26230*/  LDL.LU R6, [R1+0x74] ;  /* 0x0000740001067983 */ /* 0x000f220000300800 */
[----:B------:R-:W-:-:S03]  /*26240*/  MOV R7, R24 ;  /* 0x0000001800077202 */ /* 0x000fc60000000f00 */
[----:B------:R-:W5:Y:S01]  /*26250*/  LDL.LU R24, [R1+0x1598] ;  /* 0x0015980001187983 */ /* 0x000f620000300800 */
[----:B------:R-:W-:-:S03]  /*26260*/  IMAD.MOV.U32 R15, RZ, RZ, R26 ;  /* 0x000000ffff0f7224 */ /* 0x000fc600078e001a */
[----:B----4-:R-:W-:Y:S01]  /*26270*/  HMMA.16816.F32 R4, R4, R2, R8 ;  /* 0x000000020404723c */ /* 0x010fe20000001808 */
[----:B------:R-:W4:Y:S01]  /*26280*/  LDL.LU R8, [R1+0x200] ;  /* 0x0002000001087983 */ /* 0x000f220000300800 */
[----:B-----5:R-:W-:-:S15]  /*26290*/  IMAD.MOV.U32 R23, RZ, RZ, R24 ;  /* 0x000000ffff177224 */ /* 0x020fde00078e0018 */
[----:B------:R-:W-:Y:S02]  /*262a0*/  NOP ;  /* 0x0000000000007918 */ /* 0x000fe40000000000 */
[----:B------:R-:W-:Y:S04]  /*262b0*/  STL.64 [R1+0x2d0], R4 ;  /* 0x0002d00401007387 */ /* 0x000fe80000100a00 */
[----:B------:R-:W-:Y:S04]  /*262c0*/  STL.64 [R1+0x2d8], R6 ;  /* 0x0002d80601007387 */ /* 0x000fe80000100a00 */
[----:B------:R-:W4:Y:S04]  /*262d0*/  LDL.LU R9, [R1+0x204] ;  /* 0x0002040001097983 */ /* 0x000f280000300800 */
[----:B------:R-:W4:Y:S04]  /*262e0*/  LDL.LU R10, [R1+0x208] ;  /* 0x00020800010a7983 */ /* 0x000f280000300800 */
[----:B------:R-:W4:Y:S04]  /*262f0*/  LDL.LU R11, [R1+0x20c] ;  /* 0x00020c00010b7983 */ /* 0x000f280000300800 */
[----:B------:R-:W5:Y:S04]  /*26300*/  LDL.LU R20, [R1+0xc0] ;  /* 0x0000c00001147983 */ /* 0x000f680000300800 */
[----:B------:R-:W5:Y:S04]  /*26310*/  LDL.LU R21, [R1+0xc4] ;  /* 0x0000c40001157983 */ /* 0x000f680000300800 */
[----:B------:R-:W5:Y:S04]  /*26320*/  LDL.LU R22, [R1+0xc8] ;  /* 0x0000c80001167983 */ /* 0x000f680000300800 */
[----:B------:R-:W4:Y:S04]  /*26330*/  LDL.LU R24, [R1+0x234] ;  /* 0x0002340001187983 */ /* 0x000f280000300800 */
[----:B------:R-:W4:Y:S04]  /*26340*/  LDL.LU R25, [R1+0x23c] ;  /* 0x00023c0001197983 */ /* 0x000f280000300800 */
[----:B--2---:R-:W2:Y:S04]  /*26350*/  LDL.LU R12, [R1+0x30] ;  /* 0x00003000010c7983 */ /* 0x004ea80000300800 */
[----:B------:R-:W2:Y:S04]  /*26360*/  LDL.LU R13, [R1+0x34] ;  /* 0x00003400010d7983 */ /* 0x000ea80000300800 */
[----:B------:R-:W2:Y:S04]  /*26370*/  LDL.LU R14, [R1+0x38] ;  /* 0x00003800010e7983 */ /* 0x000ea80000300800 */
[----:B------:R-:W4:Y:S04]  /*26380*/  LDL.LU R26, [R1+0x254] ;  /* 0x00025400011a7983 */ /* 0x000f280000300800 */
[----:B------:R-:W4:Y:S02]  /*26390*/  LDL.LU R27, [R1+0x25c] ;  /* 0x00025c00011b7983 */ /* 0x000f240000300800 */
[----:B----4-:R-:W-:-:S15]  /*263a0*/  HMMA.16816.F32 R24, R24, R2, R8 ;  /* 0x000000021818723c */ /* 0x010fde0000001808 */
[----:B------:R-:W-:-:S04]  /*263b0*/  NOP ;  /* 0x0000000000007918 */ /* 0x000fc80000000000 */
[----:B------:R-:W-:Y:S04]  /*263c0*/  STL.64 [R1+0x1548], R26 ;  /* 0x0015481a01007387 */ /* 0x000fe80000100a00 */
[----:B------:R0:W-:Y:S04]  /*263d0*/  STL.64 [R1+0x1540], R24 ;  /* 0x0015401801007387 */ /* 0x0001e80000100a00 */
[----:B0-----:R-:W4:Y:S04]  /*263e0*/  LDL.LU R24, [R1+0x240] ;  /* 0x0002400001187983 */ /* 0x001f280000300800 */
[----:B------:R-:W4:Y:S04]  /*263f0*/  LDL.LU R25, [R1+0x244] ;  /* 0x0002440001197983 */ /* 0x000f280000300800 */
[----:B------:R-:W4:Y:S04]  /*26400*/  LDL.LU R26, [R1+0x248] ;  /* 0x00024800011a7983 */ /* 0x000f280000300800 */
[----:B------:R-:W4:Y:S04]  /*26410*/  LDL.LU R27, [R1+0x24c] ;  /* 0x00024c00011b7983 */ /* 0x000f280000300800 */
[----:B------:R-:W3:Y:S04]  /*26420*/  LDL.LU R8, [R1+0x1d4] ;  /* 0x0001d40001087983 */ /* 0x000ee80000300800 */
[----:B------:R-:W3:Y:S04]  /*26430*/  LDL.LU R9, [R1+0x1dc] ;  /* 0x0001dc0001097983 */ /* 0x000ee80000300800 */
[----:B------:R-:W3:Y:S04]  /*26440*/  LDL.LU R10, [R1+0x1e4] ;  /* 0x0001e400010a7983 */ /* 0x000ee80000300800 */
[----:B------:R-:W3:Y:S02]  /*26450*/  LDL.LU R11, [R1+0x1ec] ;  /* 0x0001ec00010b7983 */ /* 0x000ee40000300800 */
[-C--:B---3--:R-:W-:Y:S02]  /*26460*/  HMMA.16816.F32 R8, R8, R2.reuse, R16 ;  /* 0x000000020808723c */ /* 0x088fe40000001810 */
[----:B------:R-:W3:Y:S04]  /*26470*/  LDL.LU R16, [R1+0x1f0] ;  /* 0x0001f00001107983 */ /* 0x000ee80000300800 */
[----:B------:R-:W3:Y:S04]  /*26480*/  LDL.LU R17, [R1+0x1f4] ;  /* 0x0001f40001117983 */ /* 0x000ee80000300800 */
[----:B------:R-:W3:Y:S04]  /*26490*/  LDL.LU R18, [R1+0x1f8] ;  /* 0x0001f80001127983 */ /* 0x000ee80000300800 */
[----:B------:R-:W3:Y:S05]  /*264a0*/  LDL.LU R19, [R1+0x1fc] ;  /* 0x0001fc0001137983 */ /* 0x000eea0000300800 */
[----:B------:R0:W-:Y:S04]  /*264b0*/  STL.64 [R1+0x1538], R10 ;  /* 0x0015380a01007387 */ /* 0x0001e80000100a00 */
[----:B0-----:R-:W2:Y:S04]  /*264c0*/  LDL R10, [R1+0x330] ;  /* 0x00033000010a7983 */ /* 0x001ea80000100800 */
[----:B------:R-:W-:Y:S04]  /*264d0*/  STL.64 [R1+0x1530], R8 ;  /* 0x0015300801007387 */ /* 0x000fe80000100a00 */
[----:B------:R-:W5:Y:S04]  /*264e0*/  LDL.LU R4, [R1+0x144] ;  /* 0x0001440001047983 */ /* 0x000f680000300800 */
[----:B------:R-:W5:Y:S04]  /*264f0*/  LDL.LU R5, [R1+0x14c] ;  /* 0x00014c0001057983 */ /* 0x000f680000300800 */
[----:B------:R-:W5:Y:S04]  /*26500*/  LDL.LU R6, [R1+0x184] ;  /* 0x0001840001067983 */ /* 0x000f680000300800 */
[----:B------:R-:W5:Y:S02]  /*26510*/  LDL.LU R7, [R1+0x18c] ;  /* 0x00018c0001077983 */ /* 0x000f640000300800 */
[----:B-----5:R-:W-:Y:S02]  /*26520*/  HMMA.16816.F32 R4, R4, R2, R20 ;  /* 0x000000020404723c */ /* 0x020fe40000001814 */
[----:B------:R-:W5:Y:S04]  /*26530*/  LDL.LU.64 R22, [R1+0x1590] ;  /* 0x0015900001167983 */ /* 0x000f680000300a00 */
        /* <DEDUP_REMOVED lines=21> */
[----:B------:R-:W-:Y:S04]  /*26690*/  STL [R1+0x1554], R15 ;  /* 0x0015540f01007387 */ /* 0x000fe80000100800 */
[----:B------:R-:W2:Y:S04]  /*266a0*/  LDL.LU R24, [R1+0x190] ;  /* 0x0001900001187983 */ /* 0x000ea80000300800 */
[----:B0-----:R-:W-:Y:S04]  /*266b0*/  STL.64 [R1+0x210], R4 ;  /* 0x0002100401007387 */ /* 0x001fe80000100a00 */
[----:B------:R-:W-:Y:S04]  /*266c0*/  STL.64 [R1+0x218], R6 ;  /* 0x0002180601007387 */ /* 0x000fe80000100a00 */
[----:B------:R-:W0:Y:S04]  /*266d0*/  LDSM.16.MT88.4 R4, [R10+UR7+0x26000] ;  /* 0x026000070a04783b */ /* 0x000e280008004200 */
[----:B------:R-:W2:Y:S04]  /*266e0*/  LDL.LU R25, [R1+0x194] ;  /* 0x0001940001197983 */ /* 0x000ea80000300800 */
[----:B------:R-:W2:Y:S04]  /*266f0*/  LDL.LU R26, [R1+0x198] ;  /* 0x00019800011a7983 */ /* 0x000ea80000300800 */
[----:B------:R-:W2:Y:S04]  /*26700*/  LDL.LU R27, [R1+0x19c] ;  /* 0x00019c00011b7983 */ /* 0x000ea80000300800 */
[----:B0-----:R0:W-:Y:S01]  /*26710*/  STL [R1+0x244], R5 ;  /* 0x0002440501007387 */ /* 0x0011e20000100800 */
[----:B------:R-:W-:-:S03]  /*26720*/  MOV R12, R4 ;  /* 0x00000004000c7202 */ /* 0x000fc60000000f00 */
[----:B------:R1:W-:Y:S04]  /*26730*/  STL [R1+0x24c], R7 ;  /* 0x00024c0701007387 */ /* 0x0003e80000100800 */
[----:B------:R-:W3:Y:S01]  /*26740*/  LDL.LU R4, [R1+0x274] ;  /* 0x0002740001047983 */ /* 0x000ee20000300800 */
[----:B------:R-:W-:-:S03]  /*26750*/  IMAD.MOV.U32 R13, RZ, RZ, R6 ;  /* 0x000000ffff0d7224 */ /* 0x000fc600078e0006 */
[----:B0-----:R-:W3:Y:S04]  /*26760*/  LDL.LU R5, [R1+0x27c] ;  /* 0x00027c0001057983 */ /* 0x001ee80000300800 */
[----:B------:R-:W3:Y:S04]  /*26770*/  LDL.LU R6, [R1+0x294] ;  /* 0x0002940001067983 */ /* 0x000ee80000300800 */
[----:B-1----:R-:W3:Y:S02]  /*26780*/  LDL.LU R7, [R1+0x29c] ;  /* 0x00029c0001077983 */ /* 0x002ee40000300800 */
[----:B---3--:R-:W-:Y:S02]  /*26790*/  HMMA.16816.F32 R4, R4, R2, R16 ;  /* 0x000000020404723c */ /* 0x008fe40000001810 */
[----:B------:R-:W0:-:S15]  /*267a0*/  LDSM.16.MT88.4 R16, [R10+UR7+0x24080] ;  /* 0x024080070a10783b */ /* 0x000e1e0008004200 */
[----:B------:R-:W-:Y:S02]  /*267b0*/  NOP ;  /* 0x0000000000007918 */ /* 0x000fe40000000000 */
[----:B------:R-:W-:Y:S04]  /*267c0*/  STL.64 [R1+0x1568], R6 ;  /* 0x0015680601007387 */ /* 0x000fe80000100a00 */
[----:B------:R-:W-:Y:S04]  /*267d0*/  STL.64 [R1+0x1560], R4 ;  /* 0x0015600401007387 */ /* 0x000fe80000100a00 */
[----:B------:R-:W1:Y:S01]  /*267e0*/  LDSM.16.MT88.4 R4, [R10+UR7+0x26080] ;  /* 0x026080070a04783b */ /* 0x000e620008004200 */
[----:B0-----:R-:W-:Y:S01]  /*267f0*/  IMAD.MOV.U32 R14, RZ, RZ, R16 ;  /* 0x000000ffff0e7224 */ /* 0x001fe200078e0010 */
[----:B------:R-:W-:-:S02]  /*26800*/  MOV R15, R18 ;  /* 0x00000012000f7202 */ /* 0x000fc40000000f00 */
[----:B------:R-:W-:Y:S04]  /*26810*/  STL [R1+0x264], R17 ;  /* 0x0002641101007387 */ /* 0x000fe80000100800 */
[----:B------:R-:W-:Y:S04]  /*26820*/  STL [R1+0x26c], R19 ;  /* 0x00026c1301007387 */ /* 0x000fe80000100800 */
[----:B------:R-:W-:Y:S04]  /*26830*/  STL.64 [R1+0x1580], R14 ;  /* 0x0015800e01007387 */ /* 0x000fe80000100a00 */
[----:B------:R0:W-:Y:S04]  /*26840*/  STL.64 [R1+0x1578], R12 ;  /* 0x0015780c01007387 */ /* 0x0001e80000100a00 */
[----:B0-----:R-:W3:Y:S04]  /*26850*/  LDL.LU R12, [R1+0xf0] ;  /* 0x0000f000010c7983 */ /* 0x001ee80000300800 */
[----:B------:R-:W3:Y:S04]  /*26860*/  LDL.LU R13, [R1+0xf4] ;  /* 0x0000f400010d7983 */ /* 0x000ee80000300800 */
[----:B------:R-:W3:Y:S04]  /*26870*/  LDL.LU R14, [R1+0xf8] ;  /* 0x0000f800010e7983 */ /* 0x000ee80000300800 */
[----:B-1----:R0:W-:Y:S04]  /*26880*/  STL [R1+0x274], R5 ;  /* 0x0002740501007387 */ /* 0x0021e80000100800 */
[----:B------:R1:W-:Y:S04]  /*26890*/  STL [R1+0x27c], R7 ;  /* 0x00027c0701007387 */ /* 0x0003e80000100800 */
[----:B------:R-:W2:Y:S04]  /*268a0*/  LDL.LU R16, [R1+0x1b4] ;  /* 0x0001b40001107983 */ /* 0x000ea80000300800 */
[----:B------:R-:W2:Y:S04]  /*268b0*/  LDL.LU R17, [R1+0x1bc] ;  /* 0x0001bc0001117983 */ /* 0x000ea80000300800 */
[----:B------:R-:W2:Y:S04]  /*268c0*/  LDL.LU R18, [R1+0x1c4] ;  /* 0x0001c40001127983 */ /* 0x000ea80000300800 */
[----:B------:R-:W2:Y:S01]  /*268d0*/  LDL.LU R19, [R1+0x1cc] ;  /* 0x0001cc0001137983 */ /* 0x000ea20000300800 */
[----:B------:R-:W-:-:S02]  /*268e0*/  IMAD.MOV.U32 R15, RZ, RZ, R29 ;  /* 0x000000ffff0f7224 */ /* 0x000fc400078e001d */
[----:B------:R-:W-:Y:S01]  /*268f0*/  IMAD.MOV.U32 R29, RZ, RZ, R4 ;  /* 0x000000ffff1d7224 */ /* 0x000fe200078e0004 */
[----:B------:R-:W-:Y:S01]  /*26900*/  MOV R28, R6 ;  /* 0x00000006001c7202 */ /* 0x000fe20000000f00 */
[----:B------:R-:W4:Y:S04]  /*26910*/  LDL.LU R4, [R1+0x120] ;  /* 0x0001200001047983 */ /* 0x000f280000300800 */
[----:B0-----:R-:W4:Y:S04]  /*26920*/  LDL.LU R5, [R1+0x124] ;  /* 0x0001240001057983 */ /* 0x001f280000300800 */
[----:B------:R-:W4:Y:S04]  /*26930*/  LDL.LU R6, [R1+0x128] ;  /* 0x0001280001067983 */ /* 0x000f280000300800 */
[----:B-1----:R-:W4:Y:S01]  /*26940*/  LDL.LU R7, [R1+0x12c] ;  /* 0x00012c0001077983 */ /* 0x002f220000300800 */
[----:B--2---:R-:W-:Y:S01]  /*26950*/  HMMA.16816.F32 R16, R16, R2, R24 ;  /* 0x000000021010723c */ /* 0x004fe20000001818 */
[----:B-----5:R-:W-:-:S02]  /*26960*/  IMAD.MOV.U32 R24, RZ, RZ, R23 ;  /* 0x000000ffff187224 */ /* 0x020fc400078e0017 */
[----:B------:R-:W-:Y:S01]  /*26970*/  IMAD.MOV.U32 R25, RZ, RZ, R22 ;  /* 0x000000ffff197224 */ /* 0x000fe200078e0016 */
[----:B------:R-:W-:Y:S01]  /*26980*/  MOV R26, R21 ;  /* 0x00000015001a7202 */ /* 0x000fe20000000f00 */
[----:B------:R-:W-:Y:S02]  /*26990*/  IMAD.MOV.U32 R27, RZ, RZ, R20 ;  /* 0x000000ffff1b7224 */ /* 0x000fe400078e0014 */
[----:B------:R-:W0:-:S12]  /*269a0*/  LDSM.16.MT88.4 R20, [R10+UR7+0x24100] ;  /* 0x024100070a14783b */ /* 0x000e180008004200 */
[----:B------:R1:W-:Y:S04]  /*269b0*/  STL.64 [R1+0x1508], R18 ;  /* 0x0015081201007387 */ /* 0x0003e80000100a00 */
[----:B-1----:R-:W2:Y:S04]  /*269c0*/  LDL R19, [R1+0x2fc] ;  /* 0x0002fc0001137983 */ /* 0x002ea80000100800 */
[----:B------:R1:W-:Y:S04]  /*269d0*/  STL.64 [R1+0x1500], R16 ;  /* 0x0015001001007387 */ /* 0x0003e80000100a00 */
[----:B0-----:R-:W-:Y:S01]  /*269e0*/  STL [R1+0x284], R21 ;  /* 0x0002841501007387 */ /* 0x001fe20000100800 */
[----:B------:R-:W-:-:S03]  /*269f0*/  IMAD.MOV.U32 R18, RZ, RZ, R20 ;  /* 0x000000ffff127224 */ /* 0x000fc600078e0014 */
[----:B------:R-:W-:Y:S01]  /*26a00*/  STL [R1+0x28c], R23 ;  /* 0x00028c1701007387 */ /* 0x000fe20000100800 */
[----:B-1----:R-:W-:-:S03]  /*26a10*/  MOV R17, R22 ;  /* 0x0000001600117202 */ /* 0x002fc60000000f00 */
[----:B------:R-:W0:Y:S04]  /*26a20*/  LDSM.16.MT88.4 R20, [R10+UR7+0x26100] ;  /* 0x026100070a14783b */ /* 0x000e280008004200 */
[----:B0-----:R0:W-:Y:S01]  /*26a30*/  STL [R1+0x294], R21 ;  /* 0x0002941501007387 */ /* 0x0011e20000100800 */
[----:B------:R-:W-:-:S03]  /*26a40*/  IMAD.MOV.U32 R8, RZ, RZ, R20 ;  /* 0x000000ffff087224 */ /* 0x000fc600078e0014 */
[----:B------:R1:W-:Y:S04]  /*26a50*/  STL [R1+0x29c], R23 ;  /* 0x00029c1701007387 */ /* 0x0003e80000100800 */
[----:B------:R-:W3:Y:S01]  /*26a60*/  LDL.LU R20, [R1+0x174] ;  /* 0x0001740001147983 */ /* 0x000ee20000300800 */
[----:B------:R-:W-:-:S03]  /*26a70*/  IMAD.MOV.U32 R0, RZ, RZ, R22 ;  /* 0x000000ffff007224 */ /* 0x000fc600078e0016 */
[----:B0-----:R-:W3:Y:S04]  /*26a80*/  LDL.LU R21, [R1+0x17c] ;  /* 0x00017c0001157983 */ /* 0x001ee80000300800 */
[----:B------:R-:W3:Y:S04]  /*26a90*/  LDL.LU R22, [R1+0x1a4] ;  /* 0x0001a40001167983 */ /* 0x000ee80000300800 */
[----:B-1----:R-:W3:Y:S02]  /*26aa0*/  LDL.LU R23, [R1+0x1ac] ;  /* 0x0001ac0001177983 */ /* 0x002ee40000300800 */
[----:B---3--:R-:W-:Y:S02]  /*26ab0*/  HMMA.16816.F32 R20, R20, R2, R12 ;  /* 0x000000021414723c */ /* 0x008fe4000000180c */
[----:B------:R-:W3:Y:S04]  /*26ac0*/  LDL.LU.64 R14, [R1+0x1580] ;  /* 0x00158000010e7983 */ /* 0x000ee80000300a00 */
[----:B------:R-:W5:Y:S04]  /*26ad0*/  LDL.LU.64 R12, [R1+0x1578] ;  /* 0x00157800010c7983 */ /* 0x000f680000300a00 */
[----:B------:R-:W2:Y:S09]  /*26ae0*/  LDL R3, [R1+0x2f8] ;  /* 0x0002f80001037983 */ /* 0x000eb20000100800 */
[----:B------:R-:W-:Y:S04]  /*26af0*/  STL.64 [R1+0xf0], R20 ;  /* 0x0000f01401007387 */ /* 0x000fe80000100a00 */
[----:B------:R-:W-:Y:S04]  /*26b00*/  STL.64 [R1+0xf8], R22 ;  /* 0x0000f81601007387 */ /* 0x000fe80000100a00 */
[----:B------:R-:W0:Y:S04]  /*26b10*/  LDSM.16.MT88.4 R20, [R10+UR7+0x24180] ;  /* 0x024180070a14783b */ /* 0x000e280008004200 */
[----:B0-----:R-:W-:Y:S01]  /*26b20*/  STL [R1+0x2a4], R21 ;  /* 0x0002a41501007387 */ /* 0x001fe20000100800 */
[----:B------:R-:W-:-:S03]  /*26b30*/  MOV R16, R20 ;  /* 0x0000001400107202 */ /* 0x000fc60000000f00 */
[----:B------:R-:W-:Y:S01]  /*26b40*/  STL [R1+0x2ac], R23 ;  /* 0x0002ac1701007387 */ /* 0x000fe20000100800 */
[----:B------:R-:W-:-:S03]  /*26b50*/  IMAD.MOV.U32 R11, RZ, RZ, R22 ;  /* 0x000000ffff0b7224 */ /* 0x000fc600078e0016 */
[----:B------:R-:W0:Y:S04]  /*26b60*/  LDSM.16.MT88.4 R20, [R10+UR7+0x26180] ;  /* 0x026180070a14783b */ /* 0x000e280008004200 */
[----:B0-----:R0:W-:Y:S01]  /*26b70*/  STL [R1+0x2b4], R21 ;  /* 0x0002b41501007387 */ /* 0x0011e20000100800 */
[----:B------:R-:W-:-:S03]  /*26b80*/  IMAD.MOV.U32 R10, RZ, RZ, R20 ;  /* 0x000000ffff0a7224 */ /* 0x000fc600078e0014 */
[----:B------:R1:W-:Y:S04]  /*26b90*/  STL [R1+0x2bc], R23 ;  /* 0x0002bc1701007387 */ /* 0x0003e80000100800 */
[----:B------:R-:W4:Y:S04]  /*26ba0*/  LDL.LU R20, [R1+0x210] ;  /* 0x0002100001147983 */ /* 0x000f280000300800 */
[----:B0-----:R-:W4:Y:S01]  /*26bb0*/  LDL.LU R21, [R1+0x218] ;  /* 0x0002180001157983 */ /* 0x001f220000300800 */
[----:B------:R-:W-:Y:S01]  /*26bc0*/  MOV R9, R22 ;  /* 0x0000001600097202 */ /* 0x000fe20000000f00 */
[----:B-----5:R-:W-:Y:S01]  /*26bd0*/  IMAD.MOV.U32 R22, RZ, RZ, R12 ;  /* 0x000000ffff167224 */ /* 0x020fe200078e000c */
[----:B--2---:R-:W-:Y:S01]  /*26be0*/  F2FP.F16.E4M3.UNPACK_B R2, R3 ;  /* 0x00000003ff02723e */ /* 0x004fe200020006ff */
[----:B-1----:R-:W-:Y:S01]  /*26bf0*/  IMAD.MOV.U32 R23, RZ, RZ, R13 ;  /* 0x000000ffff177224 */ /* 0x002fe200078e000d */
[----:B------:R-:W-:Y:S01]  /*26c00*/  F2FP.F16.E4M3.UNPACK_B R3, R19 ;  /* 0x00000013ff03723e */ /* 0x000fe200020006ff */
[----:B------:R-:W2:Y:S04]  /*26c10*/  LDL.LU R12, [R1+0x1574] ;  /* 0x00157400010c7983 */ /* 0x000ea80000300800 */
[----:B------:R-:W2:Y:S02]  /*26c20*/  LDL.LU R13, [R1+0x1570] ;  /* 0x00157000010d7983 */ /* 0x000ea40000300800 */
[----:B----4-:R-:W-:Y:S02]  /*26c30*/  HMMA.16816.F32 R20, R20, R2, R4 ;  /* 0x000000021414723c */ /* 0x010fe40000001804 */
[----:B------:R-:W4:Y:S04]  /*26c40*/  LDL.LU.64 R6, [R1+0x1568] ;  /* 0x0015680001067983 */ /* 0x000f280000300a00 */
[----:B------:R-:W4:-:S13]  /*26c50*/  LDL.LU.64 R4, [R1+0x1560] ;  /* 0x0015600001047983 */ /* 0x000f1a0000300a00 */
[----:B------:R3:W-:Y:S04]  /*26c60*/  STL.64 [R1+0x120], R20 ;  /* 0x0001201401007387 */ /* 0x0007e80000100a00 */
[----:B------:R0:W-:Y:S01]  /*26c70*/  STL.64 [R1+0x128], R22 ;  /* 0x0001281601007387 */ /* 0x0001e20000100a00 */
[----:B---3--:R-:W-:Y:S01]  /*26c80*/  MOV R20, R14 ;  /* 0x0000000e00147202 */ /* 0x008fe20000000f00 */
[----:B------:R-:W-:Y:S02]  /*26c90*/  IMAD.MOV.U32 R21, RZ, RZ, R15 ;  /* 0x000000ffff157224 */ /* 0x000fe400078e000f */
[----:B0-----:R-:W-:Y:S01]  /*26ca0*/  IMAD.MOV.U32 R22, RZ, RZ, R29 ;  /* 0x000000ffff167224 */ /* 0x001fe200078e001d */
[----:B------:R-:W-:Y:S01]  /*26cb0*/  MOV R23, R28 ;  /* 0x0000001c00177202 */ /* 0x000fe20000000f00 */
[----:B------:R-:W2:Y:S04]  /*26cc0*/  LDL.LU R14, [R1+0x1558] ;  /* 0x00155800010e7983 */ /* 0x000ea80000300800 */
[----:B------:R-:W2:Y:S04]  /*26cd0*/  LDL.LU R15, [R1+0x1554] ;  /* 0x00155400010f7983 */ /* 0x000ea80000300800 */
[----:B------:R-:W3:Y:S01]  /*26ce0*/  LDL.LU R29, [R1+0x1550] ;  /* 0x00155000011d7983 */ /* 0x000ee20000300800 */
[----:B------:R-:W-:Y:S03]  /*26cf0*/  HMMA.16816.F32 R20, R20, R2, R24 ;  /* 0x000000021414723c */ /* 0x000fe60000001818 */
[----:B------:R-:W5:Y:S04]  /*26d00*/  LDL.LU.64 R26, [R1+0x1548] ;  /* 0x00154800011a7983 */ /* 0x000f680000300a00 */
[----:B------:R-:W5:-:S12]  /*26d10*/  LDL.LU.64 R24, [R1+0x1540] ;  /* 0x0015400001187983 */ /* 0x000f580000300a00 */
[----:B------:R0:W-:Y:S04]  /*26d20*/  STL.64 [R1+0x170], R20 ;  /* 0x0001701401007387 */ /* 0x0001e80000100a00 */
[----:B------:R1:W-:Y:S01]  /*26d30*/  STL.64 [R1+0x178], R22 ;  /* 0x0001781601007387 */ /* 0x0003e20000100a00 */
[----:B0-----:R-:W-:Y:S02]  /*26d40*/  IMAD.MOV.U32 R20, RZ, RZ, R18 ;  /* 0x000000ffff147224 */ /* 0x001fe400078e0012 */
[----:B------:R-:W-:Y:S01]  /*26d50*/  IMAD.MOV.U32 R21, RZ, RZ, R17 ;  /* 0x000000ffff157224 */ /* 0x000fe200078e0011 */
[----:B-1----:R-:W-:Y:S01]  /*26d60*/  MOV R22, R8 ;  /* 0x0000000800167202 */ /* 0x002fe20000000f00 */
[----:B------:R-:W-:-:S07]  /*26d70*/  IMAD.MOV.U32 R23, RZ, RZ, R0 ;  /* 0x000000ffff177224 */ /* 0x000fce00078e0000 */
[----:B-----5:R-:W-:Y:S01]  /*26d80*/  HMMA.16816.F32 R20, R20, R2, R24 ;  /* 0x000000021414723c */ /* 0x020fe20000001818 */
[----:B---3--:R-:W0:-:S15]  /*26d90*/  LDSM.16.MT88.4 R24, [R29+UR7+0x24000] ;  /* 0x024000071d18783b */ /* 0x008e1e0008004200 */
[----:B------:R-:W-:-:S03]  /*26da0*/  NOP ;  /* 0x0000000000007918 */ /* 0x000fc60000000000 */
[----:B------:R-:W-:Y:S04]  /*26db0*/  STL.64 [R1+0x1e0], R20 ;  /* 0x0001e01401007387 */ /* 0x000fe80000100a00 */
[----:B------:R-:W-:Y:S04]  /*26dc0*/  STL.64 [R1+0x1e8], R22 ;  /* 0x0001e81601007387 */ /* 0x000fe80000100a00 */
[----:B------:R-:W1:Y:S04]  /*26dd0*/  LDSM.16.MT88.4 R20, [R29+UR7+0x26000] ;  /* 0x026000071d14783b */ /* 0x000e680008004200 */
[----:B0-----:R-:W-:Y:S04]  /*26de0*/  STL [R1+0xa4], R25 ;  /* 0x0000a41901007387 */ /* 0x001fe80000100800 */
[----:B------:R-:W-:Y:S04]  /*26df0*/  STL [R1+0xac], R27 ;  /* 0x0000ac1b01007387 */ /* 0x000fe80000100800 */
[----:B-1----:R0:W-:Y:S01]  /*26e00*/  STL [R1+0xe4], R21 ;  /* 0x0000e41501007387 */ /* 0x0021e20000100800 */
[----:B------:R-:W-:-:S03]  /*26e10*/  IMAD.MOV.U32 R19, RZ, RZ, R20 ;  /* 0x000000ffff137224 */ /* 0x000fc600078e0014 */
[----:B------:R1:W-:Y:S01]  /*26e20*/  STL [R1+0xec], R23 ;  /* 0x0000ec1701007387 */ /* 0x0003e20000100800 */
[----:B------:R-:W-:Y:S01]  /*26e30*/  IMAD.MOV.U32 R18, RZ, RZ, R22 ;  /* 0x000000ffff127224 */ /* 0x000fe200078e0016 */
[----:B------:R-:W-:Y:S01]  /*26e40*/  MOV R20, R16 ;  /* 0x0000001000147202 */ /* 0x000fe20000000f00 */
[----:B------:R-:W-:Y:S02]  /*26e50*/  IMAD.MOV.U32 R22, RZ, RZ, R10 ;  /* 0x000000ffff167224 */ /* 0x000fe400078e000a */
[----:B0-----:R-:W-:Y:S01]  /*26e60*/  IMAD.MOV.U32 R21, RZ, RZ, R11 ;  /* 0x000000ffff157224 */ /* 0x001fe200078e000b */
[----:B-1----:R-:W-:-:S07]  /*26e70*/  MOV R23, R9 ;  /* 0x0000000900177202 */ /* 0x002fce0000000f00 */
[----:B--2---:R-:W-:-:S15]  /*26e80*/  HMMA.16816.F32 R20, R20, R2, R12 ;  /* 0x000000021414723c */ /* 0x004fde000000180c */
[----:B------:R-:W-:-:S04]  /*26e90*/  NOP ;  /* 0x0000000000007918 */ /* 0x000fc80000000000 */
[----:B------:R0:W-:Y:S04]  /*26ea0*/  STL.64 [R1+0x250], R20 ;  /* 0x0002501401007387 */ /* 0x0001e80000100a00 */
[----:B------:R1:W-:Y:S04]  /*26eb0*/  STL.64 [R1+0x258], R22 ;  /* 0x0002581601007387 */ /* 0x0003e80000100a00 */
[----:B0-----:R-:W2:Y:S04]  /*26ec0*/  LDL.LU R20, [R1+0x60] ;  /* 0x0000600001147983 */ /* 0x001ea80000300800 */
[----:B------:R-:W2:Y:S04]  /*26ed0*/  LDL.LU R21, [R1+0x64] ;  /* 0x0000640001157983 */ /* 0x000ea80000300800 */
[----:B-1----:R-:W2:Y:S04]  /*26ee0*/  LDL.LU R22, [R1+0x68] ;  /* 0x0000680001167983 */ /* 0x002ea80000300800 */
[----:B------:R-:W2:Y:S01]  /*26ef0*/  LDL.LU R23, [R1+0x6c] ;  /* 0x00006c0001177983 */ /* 0x000ea20000300800 */
[----:B------:R-:W-:-:S04]  /*26f00*/  IMAD.MOV.U32 R8, RZ, RZ, R24 ;  /* 0x000000ffff087224 */ /* 0x000fc800078e0018 */
[----:B------:R-:W-:Y:S02]  /*26f10*/  IMAD.MOV.U32 R14, RZ, RZ, R8 ;  /* 0x000000ffff0e7224 */ /* 0x000fe400078e0008 */
[----:B------:R-:W0:Y:S01]  /*26f20*/  LDSM.16.MT88.4 R8, [R29+UR7+0x24080] ;  /* 0x024080071d08783b */ /* 0x000e220008004200 */
[----:B------:R-:W-:-:S03]  /*26f30*/  MOV R0, R26 ;  /* 0x0000001a00007202 */ /* 0x000fc60000000f00 */
[----:B0-----:R-:W-:Y:S01]  /*26f40*/  STL [R1+0x134], R9 ;  /* 0x0001340901007387 */ /* 0x001fe20000100800 */
[----:B------:R-:W-:-:S03]  /*26f50*/  MOV R17, R8 ;  /* 0x0000000800117202 */ /* 0x000fc60000000f00 */
[----:B------:R-:W-:Y:S01]  /*26f60*/  STL [R1+0x13c], R11 ;  /* 0x00013c0b01007387 */ /* 0x000fe20000100800 */
[----:B------:R-:W-:-:S03]  /*26f70*/  IMAD.MOV.U32 R16, RZ, RZ, R10 ;  /* 0x000000ffff107224 */ /* 0x000fc600078e000a */
[----:B------:R-:W0:Y:S01]  /*26f80*/  LDSM.16.MT88.4 R8, [R29+UR7+0x26080] ;  /* 0x026080071d08783b */ /* 0x000e220008004200 */
[----:B------:R-:W-:-:S03]  /*26f90*/  IMAD.MOV.U32 R15, RZ, RZ, R0 ;  /* 0x000000ffff0f7224 */ /* 0x000fc600078e0000 */
[----:B0-----:R-:W-:Y:S01]  /*26fa0*/  STL [R1+0x144], R9 ;  /* 0x0001440901007387 */ /* 0x001fe20000100800 */
[----:B------:R-:W-:-:S03]  /*26fb0*/  IMAD.MOV.U32 R28, RZ, RZ, R8 ;  /* 0x000000ffff1c7224 */ /* 0x000fc600078e0008 */
[----:B------:R-:W-:Y:S01]  /*26fc0*/  STL [R1+0x14c], R11 ;  /* 0x00014c0b01007387 */ /* 0x000fe20000100800 */
[----:B------:R-:W-:-:S03]  /*26fd0*/  MOV R0, R10 ;  /* 0x0000000a00007202 */ /* 0x000fc60000000f00 */
[----:B------:R-:W0:Y:S01]  /*26fe0*/  LDSM.16.MT88.4 R8, [R29+UR7+0x24100] ;  /* 0x024100071d08783b */ /* 0x000e220008004200 */
[----:B------:R-:W-:Y:S01]  /*26ff0*/  IMAD.MOV.U32 R12, RZ, RZ, R14 ;  /* 0x000000ffff0c7224 */ /* 0x000fe200078e000e */
[----:B------:R-:W-:Y:S01]  /*27000*/  MOV R13, R15 ;  /* 0x0000000f000d7202 */ /* 0x000fe20000000f00 */
[----:B------:R-:W-:Y:S02]  /*27010*/  IMAD.MOV.U32 R14, RZ, RZ, R19 ;  /* 0x000000ffff0e7224 */ /* 0x000fe400078e0013 */
[----:B------:R-:W-:Y:S01]  /*27020*/  IMAD.MOV.U32 R15, RZ, RZ, R18 ;  /* 0x000000ffff0f7224 */ /* 0x000fe200078e0012 */
[----:B0-----:R-:W-:Y:S01]  /*27030*/  STL [R1+0x1d4], R9 ;  /* 0x0001d40901007387 */ /* 0x001fe20000100800 */
[----:B------:R-:W-:-:S03]  /*27040*/  IMAD.MOV.U32 R27, RZ, RZ, R8 ;  /* 0x000000ffff1b7224 */ /* 0x000fc600078e0008 */
[----:B------:R-:W-:Y:S01]  /*27050*/  STL [R1+0x1dc], R11 ;  /* 0x0001dc0b01007387 */ /* 0x000fe20000100800 */
[----:B------:R-:W-:-:S03]  /*27060*/  IMAD.MOV.U32 R26, RZ, RZ, R10 ;  /* 0x000000ffff1a7224 */ /* 0x000fc600078e000a */
[----:B------:R-:W0:Y:S04]  /*27070*/  LDSM.16.MT88.4 R8, [R29+UR7+0x26100] ;  /* 0x026100071d08783b */ /* 0x000e280008004200 */
[----:B0-----:R-:W-:Y:S04]  /*27080*/  STL [R1+0x1f4], R9 ;  /* 0x0001f40901007387 */ /* 0x001fe80000100800 */
[----:B------:R0:W-:Y:S01]  /*27090*/  STL [R1+0x1fc], R11 ;  /* 0x0001fc0b01007387 */ /* 0x0001e20000100800 */
[----:B------:R-:W-:Y:S01]  /*270a0*/  IMAD.MOV.U32 R24, RZ, RZ, R10 ;  /* 0x000000ffff187224 */ /* 0x000fe200078e000a */
[----:B------:R-:W-:-:S02]  /*270b0*/  MOV R25, R8 ;  /* 0x0000000800197202 */ /* 0x000fc40000000f00 */
[----:B0-----:R-:W3:Y:S04]  /*270c0*/  LDL.LU.64 R10, [R1+0x1538] ;  /* 0x00153800010a7983 */ /* 0x001ee80000300a00 */
[----:B------:R-:W3:Y:S01]  /*270d0*/  LDL.LU.64 R8, [R1+0x1530] ;  /* 0x0015300001087983 */ /* 0x000ee20000300a00 */
[----:B--2---:R-:W-:-:S15]  /*270e0*/  HMMA.16816.F32 R12, R12, R2, R20 ;  /* 0x000000020c0c723c */ /* 0x004fde0000001814 */
[----:B------:R-:W-:-:S04]  /*270f0*/  NOP ;  /* 0x0000000000007918 */ /* 0x000fc80000000000 */
[----:B------:R-:W-:Y:S01]  /*27100*/  MOV R23, R12 ;  /* 0x0000000c00177202 */ /* 0x000fe20000000f00 */
[----:B------:R-:W-:Y:S02]  /*27110*/  IMAD.MOV.U32 R22, RZ, RZ, R13 ;  /* 0x000000ffff167224 */ /* 0x000fe400078e000d */
[----:B------:R-:W-:Y:S01]  /*27120*/  IMAD.MOV.U32 R21, RZ, RZ, R14 ;  /* 0x000000ffff157224 */ /* 0x000fe200078e000e */
[----:B------:R-:W-:Y:S02]  /*27130*/  MOV R20, R15 ;  /* 0x0000000f00147202 */ /* 0x000fe40000000f00 */
[----:B------:R-:W-:Y:S04]  /*27140*/  STL.64 [R1+0x1518], R22 ;  /* 0x0015181601007387 */ /* 0x000fe80000100a00 */
[----:B------:R0:W-:Y:S04]  /*27150*/  STL.64 [R1+0x1510], R20 ;  /* 0x0015101401007387 */ /* 0x0001e80000100a00 */
[----:B0-----:R-:W2:Y:S04]  /*27160*/  LDL.LU R20, [R1+0x10] ;  /* 0x0000100001147983 */ /* 0x001ea80000300800 */
[----:B------:R-:W2:Y:S04]  /*27170*/  LDL.LU R21, [R1+0x14] ;  /* 0x0000140001157983 */ /* 0x000ea80000300800 */
[----:B------:R-:W2:Y:S04]  /*27180*/  LDL.LU R22, [R1+0x18] ;  /* 0x0000180001167983 */ /* 0x000ea80000300800 */
[----:B------:R-:W2:Y:S01]  /*27190*/  LDL.LU R23, [R1+0x1c] ;  /* 0x00001c0001177983 */ /* 0x000ea20000300800 */
[----:B------:R-:W-:-:S02]  /*271a0*/  IMAD.MOV.U32 R13, RZ, RZ, R16 ;  /* 0x000000ffff0d7224 */ /* 0x000fc400078e0010 */
[----:B------:R-:W-:Y:S01]  /*271b0*/  IMAD.MOV.U32 R12, RZ, RZ, R17 ;  /* 0x000000ffff0c7224 */ /* 0x000fe200078e0011 */
[----:B------:R-:W5:Y:S04]  /*271c0*/  LDL.LU R16, [R1+0x110] ;  /* 0x0001100001107983 */ /* 0x000f680000300800 */
[----:B------:R-:W5:Y:S04]  /*271d0*/  LDL.LU R17, [R1+0x114] ;  /* 0x0001140001117983 */ /* 0x000f680000300800 */
[----:B------:R-:W5:Y:S04]  /*271e0*/  LDL.LU R18, [R1+0x118] ;  /* 0x0001180001127983 */ /* 0x000f680000300800 */
[----:B------:R-:W5:Y:S01]  /*271f0*/  LDL.LU R19, [R1+0x11c] ;  /* 0x00011c0001137983 */ /* 0x000f620000300800 */
[----:B------:R-:W-:Y:S01]  /*27200*/  MOV R14, R28 ;  /* 0x0000001c000e7202 */ /* 0x000fe20000000f00 */
[----:B------:R-:W-:-:S02]  /*27210*/  IMAD.MOV.U32 R15, RZ, RZ, R0 ;  /* 0x000000ffff0f7224 */ /* 0x000fc400078e0000 */
[----:B------:R-:W4:Y:S04]  /*27220*/  LDL.LU R28, [R1+0x152c] ;  /* 0x00152c00011c7983 */ /* 0x000f280000300800 */
[----:B------:R-:W4:Y:S01]  /*27230*/  LDL.LU R0, [R1+0x1528] ;  /* 0x0015280001007983 */ /* 0x000f220000300800 */
[----:B--2---:R-:W-:Y:S01]  /*27240*/  HMMA.16816.F32 R20, R12, R2, R20 ;  /* 0x000000020c14723c */ /* 0x004fe20000001814 */
[----:B------:R-:W-:Y:S01]  /*27250*/  IMAD.MOV.U32 R12, RZ, RZ, R27 ;  /* 0x000000ffff0c7224 */ /* 0x000fe200078e001b */
[----:B------:R-:W-:Y:S01]  /*27260*/  MOV R13, R26 ;  /* 0x0000001a000d7202 */ /* 0x000fe20000000f00 */
[----:B------:R-:W-:Y:S02]  /*27270*/  IMAD.MOV.U32 R14, RZ, RZ, R25 ;  /* 0x000000ffff0e7224 */ /* 0x000fe400078e0019 */
[----:B------:R-:W-:-:S07]  /*27280*/  IMAD.MOV.U32 R15, RZ, RZ, R24 ;  /* 0x000000ffff0f7224 */ /* 0x000fce00078e0018 */
[----:B---3--:R-:W-:Y:S01]  /*27290*/  HMMA.16816.F32 R8, R12, R2, R8 ;  /* 0x000000020c08723c */ /* 0x008fe20000001808 */
[----:B------:R-:W0:Y:S06]  /*272a0*/  LDSM.16.MT88.4 R12, [R29+UR7+0x24180] ;  /* 0x024180071d0c783b */ /* 0x000e2c0008004200 */
[----:B------:R1:W-:Y:S04]  /*272b0*/  STL.64 [R1+0xc0], R20 ;  /* 0x0000c01401007387 */ /* 0x0003e80000100a00 */
[----:B------:R4:W-:Y:S04]  /*272c0*/  STL.64 [R1+0xc8], R22 ;  /* 0x0000c81601007387 */ /* 0x0009e80000100a00 */
[----:B-1----:R-:W2:Y:S04]  /*272d0*/  LDL.LU R20, [R1+0x20] ;  /* 0x0000200001147983 */ /* 0x002ea80000300800 */
[----:B------:R1:W-:Y:S04]  /*272e0*/  STL.64 [R1+0x160], R8 ;  /* 0x0001600801007387 */ /* 0x0003e80000100a00 */
[----:B------:R-:W-:Y:S04]  /*272f0*/  STL.64 [R1+0x168], R10 ;  /* 0x0001680a01007387 */ /* 0x000fe80000100a00 */
[----:B------:R-:W2:Y:S01]  /*27300*/  LDL.LU R21, [R1+0x24] ;  /* 0x0000240001157983 */ /* 0x000ea20000300800 */
[----:B----4-:R-:W-:-:S03]  /*27310*/  MOV R22, R0 ;  /* 0x0000000000167202 */ /* 0x010fc60000000f00 */
[----:B------:R-:W3:Y:S04]  /*27320*/  LDL.LU R0, [R1+0x1524] ;  /* 0x0015240001007983 */ /* 0x000ee80000300800 */
[----:B0-----:R-:W-:Y:S01]  /*27330*/  STL [R1+0x224], R13 ;  /* 0x0002240d01007387 */ /* 0x001fe20000100800 */
[----:B-1----:R-:W-:-:S03]  /*27340*/  IMAD.MOV.U32 R8, RZ, RZ, R12 ;  /* 0x000000ffff087224 */ /* 0x002fc600078e000c */
[----:B------:R-:W-:Y:S01]  /*27350*/  STL [R1+0x22c], R15 ;  /* 0x00022c0f01007387 */ /* 0x000fe20000100800 */
[----:B------:R-:W-:-:S03]  /*27360*/  MOV R9, R14 ;  /* 0x0000000e00097202 */ /* 0x000fc60000000f00 */
[----:B------:R-:W0:Y:S04]  /*27370*/  LDSM.16.MT88.4 R12, [R29+UR7+0x26180] ;  /* 0x026180071d0c783b */ /* 0x000e280008004200 */
[----:B0-----:R-:W-:Y:S04]  /*27380*/  STL [R1+0x234], R13 ;  /* 0x0002340d01007387 */ /* 0x001fe80000100800 */
[----:B------:R-:W-:Y:S04]  /*27390*/  STL [R1+0x23c], R15 ;  /* 0x00023c0f01007387 */ /* 0x000fe80000100800 */
[----:B------:R-:W-:Y:S01]  /*273a0*/  STL [R1+0x1478], R29 ;  /* 0x0014781d01007387 */ /* 0x000fe20000100800 */
[----:B------:R-:W-:-:S02]  /*273b0*/  IMAD.MOV.U32 R11, RZ, RZ, R14 ;  /* 0x000000ffff0b7224 */ /* 0x000fc400078e000e */
[----:B------:R-:W-:Y:S02]  /*273c0*/  IMAD.MOV.U32 R10, RZ, RZ, R12 ;  /* 0x000000ffff0a7224 */ /* 0x000fe400078e000c */
[----:B------:R-:W-:-:S05]  /*273d0*/  IMAD.MOV.U32 R23, RZ, RZ, R28 ;  /* 0x000000ffff177224 */ /* 0x000fca00078e001c */
[----:B------:R-:W-:Y:S01]  /*273e0*/  HMMA.16816.F32 R4, R8, R2, R4 ;  /* 0x000000020804723c */ /* 0x000fe20000001804 */
[----:B---3--:R-:W0:Y:S04]  /*273f0*/  LDSM.16.MT88.4 R24, [R0+UR7+0x24000] ;  /* 0x024000070018783b */ /* 0x008e280008004200 */
[----:B------:R-:W-:Y:S04]  /*27400*/  LDSM.16.MT88.4 R8, [R0+UR7+0x24100] ;  /* 0x024100070008783b */ /* 0x000fe80008004200 */
[----:B0-----:R-:W-:Y:S01]  /*27410*/  STL [R1+0x14], R25 ;  /* 0x0000141901007387 */ /* 0x001fe20000100800 */
[----:B------:R-:W-:-:S03]  /*27420*/  MOV R15, R24 ;  /* 0x00000018000f7202 */ /* 0x000fc60000000f00 */
[----:B------:R-:W-:Y:S01]  /*27430*/  STL [R1+0x1c], R27 ;  /* 0x00001c1b01007387 */ /* 0x000fe20000100800 */
[----:B------:R-:W-:-:S03]  /*27440*/  IMAD.MOV.U32 R14, RZ, RZ, R26 ;  /* 0x000000ffff0e7224 */ /* 0x000fc600078e001a */
[----:B------:R-:W0:Y:S04]  /*27450*/  LDSM.16.MT88.4 R24, [R0+UR7+0x26000] ;  /* 0x026000070018783b */ /* 0x000e280008004200 */
[----:B0-----:R-:W-:Y:S01]  /*27460*/  STL [R1+0x34], R25 ;  /* 0x0000341901007387 */ /* 0x001fe20000100800 */
[----:B------:R-:W-:-:S03]  /*27470*/  IMAD.MOV.U32 R13, RZ, RZ, R24 ;  /* 0x000000ffff0d7224 */ /* 0x000fc600078e0018 */
[----:B------:R-:W-:Y:S01]  /*27480*/  STL [R1+0x3c], R27 ;  /* 0x00003c1b01007387 */ /* 0x000fe20000100800 */
[----:B------:R-:W-:-:S03]  /*27490*/  MOV R12, R26 ;  /* 0x0000001a000c7202 */ /* 0x000fc60000000f00 */
[----:B------:R-:W0:Y:S04]  /*274a0*/  LDSM.16.MT88.4 R24, [R0+UR7+0x24080] ;  /* 0x024080070018783b */ /* 0x000e280008004200 */
[----:B0-----:R-:W-:Y:S04]  /*274b0*/  STL.64 [R1+0x90], R24 ;  /* 0x0000901801007387 */ /* 0x001fe80000100a00 */
[----:B------:R-:W-:Y:S04]  /*274c0*/  STL.64 [R1+0x98], R26 ;  /* 0x0000981a01007387 */ /* 0x000fe80000100a00 */
[----:B------:R-:W0:Y:S04]  /*274d0*/  LDSM.16.MT88.4 R24, [R0+UR7+0x26080] ;  /* 0x026080070018783b */ /* 0x000e280008004200 */
[----:B0-----:R0:W-:Y:S01]  /*274e0*/  STL [R1+0xd4], R25 ;  /* 0x0000d41901007387 */ /* 0x0011e20000100800 */
[----:B------:R-:W-:-:S03]  /*274f0*/  IMAD.MOV.U32 R28, RZ, RZ, R24 ;  /* 0x000000ffff1c7224 */ /* 0x000fc600078e0018 */
[----:B------:R1:W-:Y:S01]  /*27500*/  STL [R1+0xdc], R27 ;  /* 0x0000dc1b01007387 */ /* 0x0003e20000100800 */
[----:B------:R-:W-:Y:S01]  /*27510*/  IMAD.MOV.U32 R29, RZ, RZ, R26 ;  /* 0x000000ffff1d7224 */ /* 0x000fe200078e001a */
[----:B------:R-:W-:Y:S01]  /*27520*/  MOV R24, R15 ;  /* 0x0000000f00187202 */ /* 0x000fe20000000f00 */
[----:B------:R-:W-:Y:S02]  /*27530*/  IMAD.MOV.U32 R26, RZ, RZ, R13 ;  /* 0x000000ffff1a7224 */ /* 0x000fe400078e000d */
[----:B0-----:R-:W-:Y:S01]  /*27540*/  IMAD.MOV.U32 R25, RZ, RZ, R14 ;  /* 0x000000ffff197224 */ /* 0x001fe200078e000e */
[----:B-1----:R-:W-:-:S07]  /*27550*/  MOV R27, R12 ;  /* 0x0000000c001b7202 */ /* 0x002fce0000000f00 */
[----:B-----5:R-:W-:Y:S01]  /*27560*/  HMMA.16816.F32 R24, R24, R2, R16 ;  /* 0x000000021818723c */ /* 0x020fe20000001810 */
[----:B------:R0:W-:Y:S04]  /*27570*/  STL.64 [R1+0x1c0], R4 ;  /* 0x0001c00401007387 */ /* 0x0001e80000100a00 */
[----:B------:R1:W-:Y:S04]  /*27580*/  STL.64 [R1+0x1c8], R6 ;  /* 0x0001c80601007387 */ /* 0x0003e80000100a00 */
        /* <DEDUP_REMOVED lines=8> */
[----:B------:R-:W-:Y:S04]  /*27610*/  STL.64 [R1+0x14b8], R26 ;  /* 0x0014b81a01007387 */ /* 0x000fe80000100a00 */
[----:B------:R-:W-:Y:S04]  /*27620*/  STL.64 [R1+0x14b0], R24 ;  /* 0x0014b01801007387 */ /* 0x000fe80000100a00 */
[----:B0-----:R-:W2:Y:S04]  /*27630*/  LDL.LU R4, [R1+0x90] ;  /* 0x0000900001047983 */ /* 0x001ea80000300800 */
[----:B------:R-:W2:Y:S01]  /*27640*/  LDL.LU R5, [R1+0x98] ;  /* 0x0000980001057983 */ /* 0x000ea20000300800 */
[----:B-1----:R-:W-:-:S03]  /*27650*/  IMAD.MOV.U32 R6, RZ, RZ, R28 ;  /* 0x000000ffff067224 */ /* 0x002fc600078e001c */
[----:B------:R-:W5:Y:S01]  /*27660*/  LDL.LU R28, [R1+0x1520] ;  /* 0x00152000011c7983 */ /* 0x000f620000300800 */
[----:B------:R-:W-:-:S07]  /*27670*/  IMAD.MOV.U32 R7, RZ, RZ, R29 ;  /* 0x000000ffff077224 */ /* 0x000fce00078e001d */
[----:B--2---:R-:W-:Y:S01]  /*27680*/  HMMA.16816.F32 R20, R4, R2, R20 ;  /* 0x000000020414723c */ /* 0x004fe20000001814 */
[----:B------:R-:W-:Y:S01]  /*27690*/  MOV R4, R8 ;  /* 0x0000000800047202 */ /* 0x000fe20000000f00 */
[----:B------:R-:W-:-:S15]  /*276a0*/  IMAD.MOV.U32 R5, RZ, RZ, R10 ;  /* 0x000000ffff057224 */ /* 0x000fde00078e000a */
[----:B------:R-:W-:Y:S02]  /*276b0*/  NOP ;  /* 0x0000000000007918 */ /* 0x000fe40000000000 */
[----:B------:R-:W-:Y:S04]  /*276c0*/  STL.64 [R1+0x60], R20 ;  /* 0x0000601401007387 */ /* 0x000fe80000100a00 */
[----:B------:R-:W-:Y:S04]  /*276d0*/  STL.64 [R1+0x68], R22 ;  /* 0x0000681601007387 */ /* 0x000fe80000100a00 */
[----:B------:R-:W-:Y:S04]  /*276e0*/  STL [R1+0x104], R9 ;  /* 0x0001040901007387 */ /* 0x000fe80000100800 */
[----:B------:R-:W-:Y:S04]  /*276f0*/  STL [R1+0x10c], R11 ;  /* 0x00010c0b01007387 */ /* 0x000fe80000100800 */
[----:B------:R-:W0:Y:S04]  /*27700*/  LDSM.16.MT88.4 R8, [R0+UR7+0x26100] ;  /* 0x026100070008783b */ /* 0x000e280008004200 */
[----:B-----5:R-:W-:Y:S04]  /*27710*/  LDSM.16.MT88.4 R20, [R28+UR7+0x24000] ;  /* 0x024000071c14783b */ /* 0x020fe80008004200 */
[----:B0-----:R-:W-:Y:S01]  /*27720*/  STL [R1+0x114], R9 ;  /* 0x0001140901007387 */ /* 0x001fe20000100800 */
[----:B------:R-:W-:-:S03]  /*27730*/  IMAD.MOV.U32 R6, RZ, RZ, R8 ;  /* 0x000000ffff067224 */ /* 0x000fc600078e0008 */
[----:B------:R-:W-:Y:S01]  /*27740*/  STL [R1+0x11c], R11 ;  /* 0x00011c0b01007387 */ /* 0x000fe20000100800 */
[----:B------:R-:W-:-:S03]  /*27750*/  MOV R7, R10 ;  /* 0x0000000a00077202 */ /* 0x000fc60000000f00 */
[----:B------:R-:W0:Y:S04]  /*27760*/  LDSM.16.MT88.4 R8, [R0+UR7+0x24180] ;  /* 0x024180070008783b */ /* 0x000e280008004200 */
[----:B0-----:R-:W-:Y:S01]  /*27770*/  STL [R1+0x1a4], R9 ;  /* 0x0001a40901007387 */ /* 0x001fe20000100800 */
[----:B------:R-:W-:-:S03]  /*27780*/  IMAD.MOV.U32 R27, RZ, RZ, R8 ;  /* 0x000000ffff1b7224 */ /* 0x000fc600078e0008 */
[----:B------:R-:W-:Y:S01]  /*27790*/  STL [R1+0x1ac], R11 ;  /* 0x0001ac0b01007387 */ /* 0x000fe20000100800 */
[----:B------:R-:W-:-:S03]  /*277a0*/  IMAD.MOV.U32 R26, RZ, RZ, R10 ;  /* 0x000000ffff1a7224 */ /* 0x000fc600078e000a */
[----:B------:R-:W0:Y:S04]  /*277b0*/  LDSM.16.MT88.4 R8, [R0+UR7+0x26180] ;  /* 0x026180070008783b */ /* 0x000e280008004200 */
[----:B0-----:R-:W-:Y:S04]  /*277c0*/  STL [R1+0x1b4], R9 ;  /* 0x0001b40901007387 */ /* 0x001fe80000100800 */
[----:B------:R0:W-:Y:S04]  /*277d0*/  STL [R1+0x1bc], R11 ;  /* 0x0001bc0b01007387 */ /* 0x0001e80000100800 */
[----:B------:R-:W-:Y:S01]  /*277e0*/  STL [R1+0x1430], R0 ;  /* 0x0014300001007387 */ /* 0x000fe20000100800 */
[----:B------:R-:W-:-:S03]  /*277f0*/  IMAD.MOV.U32 R24, RZ, RZ, R10 ;  /* 0x000000ffff187224 */ /* 0x000fc600078e000a */
[----:B------:R-:W-:Y:S04]  /*27800*/  STL [R1+0x4], R21 ;  /* 0x0000041501007387 */ /* 0x000fe80000100800 */
[----:B------:R-:W-:Y:S01]  /*27810*/  STL [R1+0xc], R23 ;  /* 0x00000c1701007387 */ /* 0x000fe20000100800 */
[----:B------:R-:W-:Y:S01]  /*27820*/  MOV R10, R22 ;  /* 0x00000016000a7202 */ /* 0x000fe20000000f00 */
[----:B0-----:R-:W-:Y:S02]  /*27830*/  IMAD.MOV.U32 R11, RZ, RZ, R20 ;  /* 0x000000ffff0b7224 */ /* 0x001fe400078e0014 */
[----:B------:R-:W0:Y:S01]  /*27840*/  LDSM.16.MT88.4 R20, [R28+UR7+0x26000] ;  /* 0x026000071c14783b */ /* 0x000e220008004200 */
[----:B------:R-:W-:Y:S01]  /*27850*/  MOV R25, R8 ;  /* 0x0000000800197202 */ /* 0x000fe20000000f00 */
[----:B---3--:R-:W-:Y:S01]  /*27860*/  HMMA.16816.F32 R4, R4, R2, R16 ;  /* 0x000000020404723c */ /* 0x008fe20000001810 */
[----:B0-----:R-:W-:Y:S01]  /*27870*/  MOV R0, R23 ;  /* 0x0000001700007202 */ /* 0x001fe20000000f00 */
[----:B------:R-:W-:Y:S01]  /*27880*/  IMAD.MOV.U32 R8, RZ, RZ, R22 ;  /* 0x000000ffff087224 */ /* 0x000fe200078e0016 */
[----:B------:R0:W-:Y:S01]  /*27890*/  STL [R1+0x24], R21 ;  /* 0x0000241501007387 */ /* 0x0001e20000100800 */
[----:B------:R-:W-:-:S03]  /*278a0*/  IMAD.MOV.U32 R9, RZ, RZ, R20 ;  /* 0x000000ffff097224 */ /* 0x000fc600078e0014 */
[----:B------:R-:W2:Y:S04]  /*278b0*/  LDL.LU.64 R22, [R1+0x1518] ;  /* 0x0015180001167983 */ /* 0x000ea80000300a00 */
[----:B0-----:R-:W3:Y:S04]  /*278c0*/  LDL.LU.64 R20, [R1+0x1510] ;  /* 0x0015100001147983 */ /* 0x001ee80000300a00 */
[----:B------:R-:W-:Y:S04]  /*278d0*/  STL [R1+0x14d0], R0 ;  /* 0x0014d00001007387 */ /* 0x000fe80000100800 */
[----:B------:R-:W5:Y:S04]  /*278e0*/  LDL.LU.64 R18, [R1+0x1508] ;  /* 0x0015080001127983 */ /* 0x000f680000300a00 */
[----:B------:R-:W5:Y:S04]  /*278f0*/  LDL.LU.64 R16, [R1+0x1500] ;  /* 0x0015000001107983 */ /* 0x000f680000300a00 */
[----:B------:R0:W-:Y:S04]  /*27900*/  STL.64 [R1+0xb0], R4 ;  /* 0x0000b00401007387 */ /* 0x0001e80000100a00 */
[----:B------:R1:W-:Y:S01]  /*27910*/  STL.64 [R1+0xb8], R6 ;  /* 0x0000b80601007387 */ /* 0x0003e20000100a00 */
[----:B0-----:R-:W-:-:S02]  /*27920*/  IMAD.MOV.U32 R4, RZ, RZ, R27 ;  /* 0x000000ffff047224 */ /* 0x001fc400078e001b */
[----:B------:R-:W-:Y:S01]  /*27930*/  IMAD.MOV.U32 R5, RZ, RZ, R26 ;  /* 0x000000ffff057224 */ /* 0x000fe200078e001a */
[----:B-1----:R-:W-:Y:S01]  /*27940*/  MOV R6, R25 ;  /* 0x0000001900067202 */ /* 0x002fe20000000f00 */
[----:B------:R-:W-:-:S07]  /*27950*/  IMAD.MOV.U32 R7, RZ, RZ, R24 ;  /* 0x000000ffff077224 */ /* 0x000fce00078e0018 */
[-C--:B-----5:R-:W-:Y:S01]  /*27960*/  HMMA.16816.F32 R4, R4, R2.reuse, R16 ;  /* 0x000000020404723c */ /* 0x0a0fe20000001810 */
[----:B------:R-:W-:Y:S01]  /*27970*/  IMAD.MOV.U32 R16, RZ, RZ, R11 ;  /* 0x000000ffff107224 */ /* 0x000fe200078e000b */
[----:B------:R-:W-:Y:S01]  /*27980*/  MOV R17, R10 ;  /* 0x0000000a00117202 */ /* 0x000fe20000000f00 */
[----:B------:R-:W-:Y:S02]  /*27990*/  IMAD.MOV.U32 R18, RZ, RZ, R9 ;  /* 0x000000ffff127224 */ /* 0x000fe400078e0009 */
[----:B------:R-:W-:Y:S01]  /*279a0*/  IMAD.MOV.U32 R19, RZ, RZ, R8 ;  /* 0x000000ffff137224 */ /* 0x000fe200078e0008 */
[----:B--2---:R-:W-:Y:S01]  /*279b0*/  MOV R24, R23 ;  /* 0x0000001700187202 */ /* 0x004fe20000000f00 */
[----:B------:R-:W-:Y:S02]  /*279c0*/  IMAD.MOV.U32 R25, RZ, RZ, R22 ;  /* 0x000000ffff197224 */ /* 0x000fe400078e0016 */
[----:B---3--:R-:W-:Y:S01]  /*279d0*/  IMAD.MOV.U32 R26, RZ, RZ, R21 ;  /* 0x000000ffff1a7224 */ /* 0x008fe200078e0015 */
[----:B------:R-:W-:Y:S01]  /*279e0*/  MOV R27, R20 ;  /* 0x00000014001b7202 */ /* 0x000fe20000000f00 */
[----:B------:R-:W-:Y:S01]  /*279f0*/  LDSM.16.MT88.4 R8, [R28+UR7+0x26080] ;  /* 0x026080071c08783b */ /* 0x000fe20008004200 */
[----:B----4-:R-:W-:Y:S03]  /*27a00*/  HMMA.16816.F32 R16, R16, R2, R12 ;  /* 0x000000021010723c */ /* 0x010fe6000000180c */
[----:B------:R-:W0:Y:S04]  /*27a10*/  LDSM.16.MT88.4 R12, [R28+UR7+0x24100] ;  /* 0x024100071c0c783b */ /* 0x000e280008004200 */
[----:B------:R-:W-:Y:S04]  /*27a20*/  STL.64 [R1+0x150], R4 ;  /* 0x0001500401007387 */ /* 0x000fe80000100a00 */
[----:B------:R-:W-:Y:S04]  /*27a30*/  STL.64 [R1+0x158], R6 ;  /* 0x0001580601007387 */ /* 0x000fe80000100a00 */
[----:B------:R-:W-:Y:S04]  /*27a40*/  LDSM.16.MT88.4 R4, [R28+UR7+0x24080] ;  /* 0x024080071c04783b */ /* 0x000fe80008004200 */
[----:B------:R-:W-:Y:S04]  /*27a50*/  STL.64 [R1+0x14c8], R18 ;  /* 0x0014c81201007387 */ /* 0x000fe80000100a00 */
[----:B------:R1:W-:Y:S04]  /*27a60*/  STL.64 [R1+0x14c0], R16 ;  /* 0x0014c01001007387 */ /* 0x0003e80000100a00 */
[----:B------:R-:W-:Y:S04]  /*27a70*/  STL [R1+0x14d4], R24 ;  /* 0x0014d41801007387 */ /* 0x000fe80000100800 */
[----:B------:R-:W-:Y:S04]  /*27a80*/  STL [R1+0x14d8], R25 ;  /* 0x0014d81901007387 */ /* 0x000fe80000100800 */
[----:B------:R-:W-:Y:S04]  /*27a90*/  STL [R1+0x14dc], R26 ;  /* 0x0014dc1a01007387 */ /* 0x000fe80000100800 */
        /* <DEDUP_REMOVED lines=9> */
[----:B------:R-:W3:Y:S01]  /*27b30*/  LDL.LU R19, [R1+0x20c] ;  /* 0x00020c0001137983 */ /* 0x000ee20000300800 */
[----:B0-----:R-:W-:-:S02]  /*27b40*/  IMAD.MOV.U32 R20, RZ, RZ, R12 ;  /* 0x000000ffff147224 */ /* 0x001fc400078e000c */
[----:B------:R-:W-:Y:S01]  /*27b50*/  IMAD.MOV.U32 R21, RZ, RZ, R14 ;  /* 0x000000ffff157224 */ /* 0x000fe200078e000e */
[----:B---3--:R-:W-:Y:S04]  /*27b60*/  STL.64 [R1+0x14f8], R18 ;  /* 0x0014f81201007387 */ /* 0x008fe80000100a00 */
        /* <DEDUP_REMOVED lines=18> */
[----:B0-----:R0:W-:Y:S04]  /*27c90*/  STL [R1+0x194], R13 ;  /* 0x0001940d01007387 */ /* 0x0011e80000100800 */
[----:B------:R1:W-:Y:S01]  /*27ca0*/  STL [R1+0x19c], R15 ;  /* 0x00019c0f01007387 */ /* 0x0003e20000100800 */
[----:B------:R-:W-:Y:S02]  /*27cb0*/  IMAD.MOV.U32 R24, RZ, RZ, R12 ;  /* 0x000000ffff187224 */ /* 0x000fe400078e000c */
[----:B------:R-:W-:Y:S01]  /*27cc0*/  IMAD.MOV.U32 R0, RZ, RZ, R14 ;  /* 0x000000ffff007224 */ /* 0x000fe200078e000e */
[----:B------:R3:W-:Y:S01]  /*27cd0*/  STL [R1+0x1410], R28 ;  /* 0x0014101c01007387 */ /* 0x0007e20000100800 */
[----:B------:R-:W-:Y:S01]  /*27ce0*/  MOV R12, R4 ;  /* 0x00000004000c7202 */ /* 0x000fe20000000f00 */
[----:B------:R-:W-:-:S02]  /*27cf0*/  IMAD.MOV.U32 R14, RZ, RZ, R8 ;  /* 0x000000ffff0e7224 */ /* 0x000fc400078e0008 */
[----:B0-----:R-:W-:Y:S01]  /*27d00*/  IMAD.MOV.U32 R13, RZ, RZ, R6 ;  /* 0x000000ffff0d7224 */ /* 0x001fe200078e0006 */
[----:B-1----:R-:W-:Y:S01]  /*27d10*/  MOV R15, R10 ;  /* 0x0000000a000f7202 */ /* 0x002fe20000000f00 */
[----:B---3--:R-:W3:Y:S04]  /*27d20*/  LDL.LU R28, [R1+0x2fc] ;  /* 0x0002fc00011c7983 */ /* 0x008ee80000300800 */
[----:B------:R-:W-:Y:S04]  /*27d30*/  STL [R1+0x14ac], R7 ;  /* 0x0014ac0701007387 */ /* 0x000fe80000100800 */
[----:B------:R0:W-:Y:S04]  /*27d40*/  STL [R1+0x14a8], R5 ;  /* 0x0014a80501007387 */ /* 0x0001e80000100800 */
[----:B------:R-:W4:Y:S04]  /*27d50*/  LDL.LU R4, [R1+0x120] ;  /* 0x0001200001047983 */ /* 0x000f280000300800 */
[----:B0-----:R-:W4:Y:S04]  /*27d60*/  LDL.LU R5, [R1+0x124] ;  /* 0x0001240001057983 */ /* 0x001f280000300800 */
[----:B------:R-:W4:Y:S04]  /*27d70*/  LDL.LU R6, [R1+0x128] ;  /* 0x0001280001067983 */ /* 0x000f280000300800 */
[----:B------:R-:W4:Y:S04]  /*27d80*/  LDL.LU R7, [R1+0x12c] ;  /* 0x00012c0001077983 */ /* 0x000f280000300800 */
[----:B------:R-:W5:Y:S01]  /*27d90*/  LDL.LU R8, [R1+0x2f8] ;  /* 0x0002f80001087983 */ /* 0x000f620000300800 */
[-C--:B--2---:R-:W-:Y:S03]  /*27da0*/  HMMA.16816.F32 R12, R12, R2.reuse, R16 ;  /* 0x000000020c0c723c */ /* 0x084fe60000001810 */
[----:B------:R-:W2:Y:S04]  /*27db0*/  LDL.LU.64 R18, [R1+0x14f8] ;  /* 0x0014f80001127983 */ /* 0x000ea80000300a00 */
[----:B------:R-:W2:Y:S02]  /*27dc0*/  LDL.LU.64 R16, [R1+0x14f0] ;  /* 0x0014f00001107983 */ /* 0x000ea40000300a00 */
[----:B--2---:R-:W-:Y:S02]  /*27dd0*/  HMMA.16816.F32 R20, R20, R2, R16 ;  /* 0x000000021414723c */ /* 0x004fe40000001810 */
[----:B------:R-:W2:Y:S04]  /*27de0*/  LDL.LU.64 R18, [R1+0x14e8] ;  /* 0x0014e80001127983 */ /* 0x000ea80000300a00 */
[----:B------:R-:W2:-:S13]  /*27df0*/  LDL.LU.64 R16, [R1+0x14e0] ;  /* 0x0014e00001107983 */ /* 0x000e9a0000300a00 */
[----:B------:R-:W-:Y:S04]  /*27e00*/  STL.64 [R1+0x40], R20 ;  /* 0x0000401401007387 */ /* 0x000fe80000100a00 */
[----:B------:R0:W-:Y:S01]  /*27e10*/  STL [R1+0x48], R22 ;  /* 0x0000481601007387 */ /* 0x0001e20000100800 */
[----:B------:R-:W-:Y:S02]  /*27e20*/  IMAD.MOV.U32 R29, RZ, RZ, R23 ;  /* 0x000000ffff1d7224 */ /* 0x000fe400078e0017 */
[----:B------:R-:W-:Y:S02]  /*27e30*/  IMAD.MOV.U32 R23, RZ, RZ, R0 ;  /* 0x000000ffff177224 */ /* 0x000fe400078e0000 */
[----:B0-----:R-:W-:Y:S02]  /*27e40*/  IMAD.MOV.U32 R22, RZ, RZ, R24 ;  /* 0x000000ffff167224 */ /* 0x001fe400078e0018 */
[----:B------:R-:W-:Y:S01]  /*27e50*/  IMAD.MOV.U32 R20, RZ, RZ, R26 ;  /* 0x000000ffff147224 */ /* 0x000fe200078e001a */
[----:B------:R-:W-:Y:S01]  /*27e60*/  MOV R21, R25 ;  /* 0x0000001900157202 */ /* 0x000fe20000000f00 */
[----:B------:R-:W3:Y:S04]  /*27e70*/  LDL.LU R26, [R1+0x14dc] ;  /* 0x0014dc00011a7983 */ /* 0x000ee80000300800 */
[----:B------:R-:W3:Y:S04]  /*27e80*/  LDL.LU R25, [R1+0x14d8] ;  /* 0x0014d80001197983 */ /* 0x000ee80000300800 */
[----:B------:R-:W3:Y:S04]  /*27e90*/  LDL.LU R24, [R1+0x14d4] ;  /* 0x0014d40001187983 */ /* 0x000ee80000300800 */
[----:B------:R-:W3:Y:S01]  /*27ea0*/  LDL.LU R0, [R1+0x14d0] ;  /* 0x0014d00001007983 */ /* 0x000ee20000300800 */
[----:B--2---:R-:W-:Y:S03]  /*27eb0*/  HMMA.16816.F32 R20, R20, R2, R16 ;  /* 0x000000021414723c */ /* 0x004fe60000001810 */
[----:B------:R-:W2:Y:S04]  /*27ec0*/  LDL.LU.64 R18, [R1+0x14c8] ;  /* 0x0014c80001127983 */ /* 0x000ea80000300a00 */
[----:B------:R-:W2:-:S12]  /*27ed0*/  LDL.LU.64 R16, [R1+0x14c0] ;  /* 0x0014c00001107983 */ /* 0x000e980000300a00 */
[----:B------:R0:W-:Y:S04]  /*27ee0*/  STL.64 [R1+0xf0], R20 ;  /* 0x0000f01401007387 */ /* 0x0001e80000100a00 */
[----:B------:R1:W-:Y:S04]  /*27ef0*/  STL.64 [R1+0xf8], R22 ;  /* 0x0000f81601007387 */ /* 0x0003e80000100a00 */
[----:B0-----:R-:W4:Y:S04]  /*27f00*/  LDL.LU R20, [R1+0x214] ;  /* 0x0002140001147983 */ /* 0x001f280000300800 */
[----:B------:R-:W4:Y:S04]  /*27f10*/  LDL.LU R21, [R1+0x21c] ;  /* 0x00021c0001157983 */ /* 0x000f280000300800 */
[----:B-1----:R-:W4:Y:S04]  /*27f20*/  LDL.LU R22, [R1+0x244] ;  /* 0x0002440001167983 */ /* 0x002f280000300800 */
[----:B------:R-:W4:Y:S01]  /*27f30*/  LDL.LU R23, [R1+0x24c] ;  /* 0x00024c0001177983 */ /* 0x000f220000300800 */
[----:B-----5:R-:W-:-:S02]  /*27f40*/  F2FP.F16.E4M3.UNPACK_B R2, R8.H1 ;  /* 0x00000008ff02723e */ /* 0x020fc400030006ff */
[----:B---3--:R-:W-:-:S07]  /*27f50*/  F2FP.F16.E4M3.UNPACK_B R3, R28.H1 ;  /* 0x0000001cff03723e */ /* 0x008fce00030006ff */
[----:B----4-:R-:W-:-:S15]  /*27f60*/  HMMA.16816.F32 R4, R20, R2, R4 ;  /* 0x000000021404723c */ /* 0x010fde0000001804 */
[----:B------:R-:W-:-:S04]  /*27f70*/  NOP ;  /* 0x0000000000007918 */ /* 0x000fc80000000000 */
[----:B------:R0:W-:Y:S04]  /*27f80*/  STL.64 [R1+0x120], R4 ;  /* 0x0001200401007387 */ /* 0x0001e80000100a00 */
[----:B------:R1:W-:Y:S04]  /*27f90*/  STL [R1+0x128], R6 ;  /* 0x0001280601007387 */ /* 0x0003e80000100800 */
[----:B------:R-:W3:Y:S04]  /*27fa0*/  LDL.LU R20, [R1+0xa4] ;  /* 0x0000a40001147983 */ /* 0x000ee80000300800 */
[----:B------:R-:W3:Y:S04]  /*27fb0*/  LDL.LU R21, [R1+0xac] ;  /* 0x0000ac0001157983 */ /* 0x000ee80000300800 */
[----:B------:R-:W3:Y:S04]  /*27fc0*/  LDL.LU R22, [R1+0xe4] ;  /* 0x0000e40001167983 */ /* 0x000ee80000300800 */
[----:B------:R-:W3:Y:S01]  /*27fd0*/  LDL.LU R23, [R1+0xec] ;  /* 0x0000ec0001177983 */ /* 0x000ee20000300800 */
[----:B------:R-:W-:-:S03]  /*27fe0*/  MOV R28, R7 ;  /* 0x00000007001c7202 */ /* 0x000fc60000000f00 */
[----:B0-----:R-:W4:Y:S04]  /*27ff0*/  LDL.LU R4, [R1+0xc0] ;  /* 0x0000c00001047983 */ /* 0x001f280000300800 */
[----:B------:R-:W4:Y:S04]  /*28000*/  LDL.LU R5, [R1+0xc4] ;  /* 0x0000c40001057983 */ /* 0x000f280000300800 */
[----:B-1----:R-:W4:Y:S04]  /*28010*/  LDL.LU R6, [R1+0xc8] ;  /* 0x0000c80001067983 */ /* 0x002f280000300800 */
[----:B------:R-:W4:Y:S01]  /*28020*/  LDL.LU R7, [R1+0xcc] ;  /* 0x0000cc0001077983 */ /* 0x000f220000300800 */
[----:B---3--:R-:W-:Y:S03]  /*28030*/  HMMA.16816.F32 R20, R20, R2, R24 ;  /* 0x000000021414723c */ /* 0x008fe60000001818 */
[----:B------:R-:W3:Y:S04]  /*28040*/  LDL.LU.64 R26, [R1+0x14b8] ;  /* 0x0014b800011a7983 */ /* 0x000ee80000300a00 */
[----:B------:R-:W3:-:S12]  /*28050*/  LDL.LU.64 R24, [R1+0x14b0] ;  /* 0x0014b00001187983 */ /* 0x000ed80000300a00 */
[----:B------:R0:W-:Y:S04]  /*28060*/  STL.64 [R1+0xa0], R20 ;  /* 0x0000a01401007387 */ /* 0x0001e80000100a00 */
[----:B------:R1:W-:Y:S04]  /*28070*/  STL.64 [R1+0xa8], R22 ;  /* 0x0000a81601007387 */ /* 0x0003e80000100a00 */
[----:B0-----:R-:W3:Y:S04]  /*28080*/  LDL.LU R20, [R1+0x14] ;  /* 0x0000140001147983 */ /* 0x001ee80000300800 */
[----:B------:R-:W3:Y:S04]  /*28090*/  LDL.LU R21, [R1+0x1c] ;  /* 0x00001c0001157983 */ /* 0x000ee80000300800 */
[----:B-1----:R-:W3:Y:S04]  /*280a0*/  LDL.LU R22, [R1+0x34] ;  /* 0x0000340001167983 */ /* 0x002ee80000300800 */
[----:B------:R-:W3:Y:S02]  /*280b0*/  LDL.LU R23, [R1+0x3c] ;  /* 0x00003c0001177983 */ /* 0x000ee40000300800 */
[----:B---3--:R-:W-:Y:S02]  /*280c0*/  HMMA.16816.F32 R24, R20, R2, R24 ;  /* 0x000000021418723c */ /* 0x008fe40000001818 */
[----:B------:R-:W2:-:S15]  /*280d0*/  LDL.LU R20, [R1+0x4] ;  /* 0x0000040001147983 */ /* 0x000e9e0000300800 */
[----:B------:R-:W-:Y:S02]  /*280e0*/  NOP ;  /* 0x0000000000007918 */ /* 0x000fe40000000000 */
[----:B------:R-:W-:Y:S04]  /*280f0*/  STL.64 [R1+0x2d0], R24 ;  /* 0x0002d01801007387 */ /* 0x000fe80000100a00 */
[----:B------:R-:W-:Y:S04]  /*28100*/  STL.64 [R1+0x2d8], R26 ;  /* 0x0002d81a01007387 */ /* 0x000fe80000100a00 */
[----:B------:R-:W2:Y:S04]  /*28110*/  LDL.LU R21, [R1+0xc] ;  /* 0x00000c0001157983 */ /* 0x000ea80000300800 */
[----:B------:R-:W2:Y:S01]  /*28120*/  LDL.LU R22, [R1+0x24] ;  /* 0x0000240001167983 */ /* 0x000ea20000300800 */
[----:B------:R-:W-:-:S07]  /*28130*/  IMAD.MOV.U32 R23, RZ, RZ, R0 ;  /* 0x000000ffff177224 */ /* 0x000fce00078e0000 */
[----:B--2---:R-:W-:Y:S01]  /*28140*/  HMMA.16816.F32 R20, R20, R2, R16 ;  /* 0x000000021414723c */ /* 0x004fe20000001810 */
[----:B------:R-:W2:-:S15]  /*28150*/  LDL.LU R16, [R1+0x170] ;  /* 0x0001700001107983 */ /* 0x000e9e0000300800 */
[----:B------:R-:W-:-:S03]  /*28160*/  NOP ;  /* 0x0000000000007918 */ /* 0x000fc60000000000 */
        /* <DEDUP_REMOVED lines=8> */
[----:B------:R-:W3:Y:S04]  /*281f0*/  LDL.LU R23, [R1+0x6c] ;  /* 0x00006c0001177983 */ /* 0x000ee80000300800 */
[----:B------:R-:W2:Y:S04]  /*28200*/  LDL.LU R24, [R1+0x264] ;  /* 0x0002640001187983 */ /* 0x000ea80000300800 */
[----:B------:R-:W2:Y:S04]  /*28210*/  LDL.LU R25, [R1+0x26c] ;  /* 0x00026c0001197983 */ /* 0x000ea80000300800 */
[----:B------:R-:W2:Y:S04]  /*28220*/  LDL.LU R26, [R1+0x274] ;  /* 0x00027400011a7983 */ /* 0x000ea80000300800 */
[----:B------:R-:W2:Y:S02]  /*28230*/  LDL.LU R27, [R1+0x27c] ;  /* 0x00027c00011b7983 */ /* 0x000ea40000300800 */
[----:B--2---:R-:W-:-:S15]  /*28240*/  HMMA.16816.F32 R24, R24, R2, R16 ;  /* 0x000000021818723c */ /* 0x004fde0000001810 */
[----:B------:R-:W-:-:S04]  /*28250*/  NOP ;  /* 0x0000000000007918 */ /* 0x000fc80000000000 */
[----:B------:R-:W-:Y:S04]  /*28260*/  STL.64 [R1+0x1470], R26 ;  /* 0x0014701a01007387 */ /* 0x000fe80000100a00 */
[----:B------:R0:W-:Y:S04]  /*28270*/  STL.64 [R1+0x1468], R24 ;  /* 0x0014681801007387 */ /* 0x0001e80000100a00 */
[----:B------:R-:W4:Y:S04]  /*28280*/  LDL.LU R16, [R1+0x134] ;  /* 0x0001340001107983 */ /* 0x000f280000300800 */
[----:B------:R-:W4:Y:S04]  /*28290*/  LDL.LU R17, [R1+0x13c] ;  /* 0x00013c0001117983 */ /* 0x000f280000300800 */
[----:B0-----:R-:W2:Y:S04]  /*282a0*/  LDL.LU R24, [R1+0x1e0] ;  /* 0x0001e00001187983 */ /* 0x001ea80000300800 */
[----:B------:R-:W2:Y:S04]  /*282b0*/  LDL.LU R25, [R1+0x1e4] ;  /* 0x0001e40001197983 */ /* 0x000ea80000300800 */
[----:B------:R-:W2:Y:S04]  /*282c0*/  LDL.LU R26, [R1+0x1e8] ;  /* 0x0001e800011a7983 */ /* 0x000ea80000300800 */
[----:B------:R-:W2:Y:S04]  /*282d0*/  LDL.LU R27, [R1+0x1ec] ;  /* 0x0001ec00011b7983 */ /* 0x000ea80000300800 */
[----:B------:R-:W4:Y:S04]  /*282e0*/  LDL.LU R18, [R1+0x144] ;  /* 0x0001440001127983 */ /* 0x000f280000300800 */
[----:B------:R-:W4:Y:S02]  /*282f0*/  LDL.LU R19, [R1+0x14c] ;  /* 0x00014c0001137983 */ /* 0x000f240000300800 */
[----:B----4-:R-:W-:Y:S02]  /*28300*/  HMMA.16816.F32 R16, R16, R2, R4 ;  /* 0x000000021010723c */ /* 0x010fe40000001804 */
[----:B------:R-:W4:Y:S04]  /*28310*/  LDL.LU R7, [R1+0x14ac] ;  /* 0x0014ac0001077983 */ /* 0x000f280000300800 */
[----:B------:R-:W5:-:S13]  /*28320*/  LDL.LU R5, [R1+0x14a8] ;  /* 0x0014a80001057983 */ /* 0x000f5a0000300800 */
[----:B------:R0:W-:Y:S04]  /*28330*/  STL.64 [R1+0x20], R16 ;  /* 0x0000201001007387 */ /* 0x0001e80000100a00 */
[----:B------:R1:W-:Y:S04]  /*28340*/  STL.64 [R1+0x28], R18 ;  /* 0x0000281201007387 */ /* 0x0003e80000100a00 */
[----:B0-----:R-:W3:Y:S04]  /*28350*/  LDL.LU R16, [R1+0x94] ;  /* 0x0000940001107983 */ /* 0x001ee80000300800 */
[----:B------:R-:W3:Y:S04]  /*28360*/  LDL.LU R17, [R1+0x9c] ;  /* 0x00009c0001117983 */ /* 0x000ee80000300800 */
[----:B-1----:R-:W3:Y:S04]  /*28370*/  LDL.LU R18, [R1+0xd4] ;  /* 0x0000d40001127983 */ /* 0x002ee80000300800 */
[----:B------:R-:W3:Y:S01]  /*28380*/  LDL.LU R19, [R1+0xdc] ;  /* 0x0000dc0001137983 */ /* 0x000ee20000300800 */
[----:B------:R-:W-:Y:S01]  /*28390*/  IMAD.MOV.U32 R6, RZ, RZ, R9 ;  /* 0x000000ffff067224 */ /* 0x000fe200078e0009 */
[----:B-----5:R-:W-:Y:S01]  /*283a0*/  MOV R4, R5 ;  /* 0x0000000500047202 */ /* 0x020fe20000000f00 */
[----:B----4-:R-:W-:Y:S01]  /*283b0*/  IMAD.MOV.U32 R5, RZ, RZ, R7 ;  /* 0x000000ffff057224 */ /* 0x010fe200078e0007 */
[----:B------:R-:W-:-:S07]  /*283c0*/  MOV R7, R11 ;  /* 0x0000000b00077202 */ /* 0x000fce0000000f00 */
[-C--:B------:R-:W-:Y:S08]  /*283d0*/  HMMA.16816.F32 R4, R4, R2.reuse, R12 ;  /* 0x000000020404723c */ /* 0x080ff0000000180c */
[----:B---3--:R-:W-:-:S15]  /*283e0*/  HMMA.16816.F32 R20, R16, R2, R20 ;  /* 0x000000021014723c */ /* 0x008fde0000001814 */
[----:B------:R-:W-:-:S04]  /*283f0*/  NOP ;  /* 0x0000000000007918 */ /* 0x000fc80000000000 */
[----:B------:R-:W-:Y:S01]  /*28400*/  IMAD.MOV.U32 R0, RZ, RZ, R23 ;  /* 0x000000ffff007224 */ /* 0x000fe200078e0017 */
[----:B------:R0:W-:Y:S04]  /*28410*/  STL.64 [R1+0x50], R20 ;  /* 0x0000501401007387 */ /* 0x0001e80000100a00 */
[----:B------:R1:W-:Y:S04]  /*28420*/  STL [R1+0x58], R22 ;  /* 0x0000581601007387 */ /* 0x0003e80000100800 */
[----:B------:R-:W-:Y:S04]  /*28430*/  STL [R1+0x1448], R0 ;  /* 0x0014480001007387 */ /* 0x000fe80000100800 */
[----:B------:R-:W3:Y:S04]  /*28440*/  LDL.LU R8, [R1+0x160] ;  /* 0x0001600001087983 */ /* 0x000ee80000300800 */
[----:B------:R-:W3:Y:S04]  /*28450*/  LDL.LU R9, [R1+0x164] ;  /* 0x0001640001097983 */ /* 0x000ee80000300800 */
[----:B------:R-:W3:Y:S04]  /*28460*/  LDL.LU R10, [R1+0x168] ;  /* 0x00016800010a7983 */ /* 0x000ee80000300800 */
[----:B------:R-:W3:Y:S04]  /*28470*/  LDL.LU R11, [R1+0x16c] ;  /* 0x00016c00010b7983 */ /* 0x000ee80000300800 */
[----:B------:R-:W4:Y:S04]  /*28480*/  LDL.LU R16, [R1+0xb0] ;  /* 0x0000b00001107983 */ /* 0x000f280000300800 */
[----:B------:R5:W-:Y:S04]  /*28490*/  STL.64 [R1+0x140], R4 ;  /* 0x0001400401007387 */ /* 0x000be80000100a00 */
[----:B------:R0:W-:Y:S04]  /*284a0*/  STL.64 [R1+0x148], R6 ;  /* 0x0001480601007387 */ /* 0x0001e80000100a00 */
[----:B------:R-:W4:Y:S04]  /*284b0*/  LDL.LU R17, [R1+0xb4] ;  /* 0x0000b40001117983 */ /* 0x000f280000300800 */
[----:B------:R-:W4:Y:S04]  /*284c0*/  LDL.LU R18, [R1+0xb8] ;  /* 0x0000b80001127983 */ /* 0x000f280000300800 */
[----:B------:R-:W4:Y:S04]  /*284d0*/  LDL.LU R19, [R1+0xbc] ;  /* 0x0000bc0001137983 */ /* 0x000f280000300800 */
[----:B0-----:R-:W2:Y:S04]  /*284e0*/  LDL.LU R20, [R1+0x40] ;  /* 0x0000400001147983 */ /* 0x001ea80000300800 */
[----:B------:R-:W2:Y:S04]  /*284f0*/  LDL.LU R21, [R1+0x44] ;  /* 0x0000440001157983 */ /* 0x000ea80000300800 */
[----:B-1----:R-:W2:Y:S04]  /*28500*/  LDL.LU R22, [R1+0x48] ;  /* 0x0000480001167983 */ /* 0x002ea80000300800 */
[----:B-----5:R-:W2:Y:S04]  /*28510*/  LDL.LU R4, [R1+0x284] ;  /* 0x0002840001047983 */ /* 0x020ea80000300800 */
[----:B------:R-:W2:Y:S04]  /*28520*/  LDL.LU R5, [R1+0x28c] ;  /* 0x00028c0001057983 */ /* 0x000ea80000300800 */
[----:B------:R-:W2:Y:S04]  /*28530*/  LDL.LU R6, [R1+0x294] ;  /* 0x0002940001067983 */ /* 0x000ea80000300800 */
[----:B------:R-:W2:Y:S01]  /*28540*/  LDL.LU R7, [R1+0x29c] ;  /* 0x00029c0001077983 */ /* 0x000ea20000300800 */
[----:B------:R-:W-:Y:S01]  /*28550*/  IMAD.MOV.U32 R23, RZ, RZ, R29 ;  /* 0x000000ffff177224 */ /* 0x000fe200078e001d */
[-C--:B--2---:R-:W-:Y:S02]  /*28560*/  HMMA.16816.F32 R4, R4, R2.reuse, R24 ;  /* 0x000000020404723c */ /* 0x084fe40000001818 */
[----:B------:R-:W2:Y:S04]  /*28570*/  LDL.LU R24, [R1+0x250] ;  /* 0x0002500001187983 */ /* 0x000ea80000300800 */
[----:B------:R-:W2:Y:S04]  /*28580*/  LDL.LU R25, [R1+0x254] ;  /* 0x0002540001197983 */ /* 0x000ea80000300800 */
[----:B------:R-:W2:Y:S04]  /*28590*/  LDL.LU R26, [R1+0x258] ;  /* 0x00025800011a7983 */ /* 0x000ea80000300800 */
[----:B------:R-:W2:Y:S04]  /*285a0*/  LDL.LU R27, [R1+0x25c] ;  /* 0x00025c00011b7983 */ /* 0x000ea80000300800 */
[----:B------:R-:W5:Y:S04]  /*285b0*/  LDL R29, [R1+0x450] ;  /* 0x00045000011d7983 */ /* 0x000f680000100800 */
[----:B------:R-:W-:Y:S04]  /*285c0*/  STL [R1+0x1464], R4 ;  /* 0x0014640401007387 */ /* 0x000fe80000100800 */
[----:B------:R-:W-:Y:S04]  /*285d0*/  STL [R1+0x1460], R5 ;  /* 0x0014600501007387 */ /* 0x000fe80000100800 */
[----:B------:R-:W-:Y:S04]  /*285e0*/  STL [R1+0x145c], R6 ;  /* 0x00145c0601007387 */ /* 0x000fe80000100800 */
[----:B------:R-:W-:Y:S04]  /*285f0*/  STL [R1+0x1458], R7 ;  /* 0x0014580701007387 */ /* 0x000fe80000100800 */
[----:B------:R-:W3:Y:S04]  /*28600*/  LDL.LU R12, [R1+0x1d4] ;  /* 0x0001d400010c7983 */ /* 0x000ee80000300800 */
[----:B------:R-:W3:Y:S04]  /*28610*/  LDL.LU R13, [R1+0x1dc] ;  /* 0x0001dc00010d7983 */ /* 0x000ee80000300800 */
[----:B------:R-:W3:Y:S04]  /*28620*/  LDL.LU R14, [R1+0x1f4] ;  /* 0x0001f400010e7983 */ /* 0x000ee80000300800 */
[----:B------:R-:W3:Y:S02]  /*28630*/  LDL.LU R15, [R1+0x1fc] ;  /* 0x0001fc00010f7983 */ /* 0x000ee40000300800 */
[----:B---3--:R-:W-:-:S15]  /*28640*/  HMMA.16816.F32 R12, R12, R2, R8 ;  /* 0x000000020c0c723c */ /* 0x008fde0000001808 */
[----:B------:R-:W-:-:S04]  /*28650*/  NOP ;  /* 0x0000000000007918 */ /* 0x000fc80000000000 */
[----:B------:R0:W-:Y:S04]  /*28660*/  STL.64 [R1+0x1440], R14 ;  /* 0x0014400e01007387 */ /* 0x0001e80000100a00 */
[----:B0-----:R-:W3:Y:S04]  /*28670*/  LDL R14, [R1+0x330] ;  /* 0x00033000010e7983 */ /* 0x001ee80000100800 */
[----:B------:R-:W-:Y:S04]  /*28680*/  STL.64 [R1+0x1438], R12 ;  /* 0x0014380c01007387 */ /* 0x000fe80000100a00 */
[----:B------:R-:W4:Y:S04]  /*28690*/  LDL.LU R8, [R1+0x104] ;  /* 0x0001040001087983 */ /* 0x000f280000300800 */
[----:B------:R-:W4:Y:S04]  /*286a0*/  LDL.LU R9, [R1+0x10c] ;  /* 0x00010c0001097983 */ /* 0x000f280000300800 */
[----:B------:R-:W4:Y:S04]  /*286b0*/  LDL.LU R10, [R1+0x114] ;  /* 0x00011400010a7983 */ /* 0x000f280000300800 */
[----:B------:R-:W4:Y:S02]  /*286c0*/  LDL.LU R11, [R1+0x11c] ;  /* 0x00011c00010b7983 */ /* 0x000f240000300800 */
[----:B----4-:R-:W-:Y:S02]  /*286d0*/  HMMA.16816.F32 R4, R8, R2, R16 ;  /* 0x000000020804723c */ /* 0x010fe40000001810 */
[----:B------:R-:W4:-:S15]  /*286e0*/  LDL.LU R8, [R1+0x74] ;  /* 0x0000740001087983 */ /* 0x000f1e0000300800 */
[----:B------:R-:W-:Y:S02]  /*286f0*/  NOP ;  /* 0x0000000000007918 */ /* 0x000fe40000000000 */
[----:B------:R-:W-:Y:S04]  /*28700*/  STL.64 [R1], R4 ;  /* 0x0000000401007387 */ /* 0x000fe80000100a00 */
[----:B------:R4:W-:Y:S04]  /*28710*/  STL.64 [R1+0x8], R6 ;  /* 0x0000080601007387 */ /* 0x0009e80000100a00 */
[----:B------:R-:W4:Y:S04]  /*28720*/  LDL.LU R9, [R1+0x7c] ;  /* 0x00007c0001097983 */ /* 0x000f280000300800 */
[----:B------:R-:W4:Y:S04]  /*28730*/  LDL.LU R10, [R1+0x84] ;  /* 0x00008400010a7983 */ /* 0x000f280000300800 */
[----:B------:R-:W4:Y:S02]  /*28740*/  LDL.LU R11, [R1+0x8c] ;  /* 0x00008c00010b7983 */ /* 0x000f240000300800 */
[----:B----4-:R-:W-:Y:S02]  /*28750*/  HMMA.16816.F32 R4, R8, R2, R20 ;  /* 0x000000020804723c */ /* 0x010fe40000001814 */
[----:B------:R-:W4:Y:S04]  /*28760*/  LDL.LU R20, [R1+0x1c0] ;  /* 0x0001c00001147983 */ /* 0x000f280000300800 */
[----:B-----5:R-:W0:-:S13]  /*28770*/  LDSM.16.M88.4 R8, [R29+UR7+0x40100] ;  /* 0x040100071d08783b */ /* 0x020e1a0008000200 */
[----:B------:R-:W-:Y:S04]  /*28780*/  STL.64 [R1+0x210], R4 ;  /* 0x0002100401007387 */ /* 0x000fe80000100a00 */
[----:B------:R-:W-:Y:S04]  /*28790*/  STL.64 [R1+0x218], R6 ;  /* 0x0002180601007387 */ /* 0x000fe80000100a00 */
[----:B------:R-:W4:Y:S04]  /*287a0*/  LDL.LU R21, [R1+0x1c4] ;  /* 0x0001c40001157983 */ /* 0x000f280000300800 */
[----:B------:R-:W4:Y:S04]  /*287b0*/  LDL.LU R22, [R1+0x1c8] ;  /* 0x0001c80001167983 */ /* 0x000f280000300800 */
[----:B------:R-:W4:Y:S04]  /*287c0*/  LDL.LU R23, [R1+0x1cc] ;  /* 0x0001cc0001177983 */ /* 0x000f280000300800 */
[----:B------:R-:W2:Y:S04]  /*287d0*/  LDL.LU R16, [R1+0x2a4] ;  /* 0x0002a40001107983 */ /* 0x000ea80000300800 */
[----:B------:R-:W2:Y:S04]  /*287e0*/  LDL.LU R17, [R1+0x2ac] ;  /* 0x0002ac0001117983 */ /* 0x000ea80000300800 */
[----:B------:R-:W2:Y:S04]  /*287f0*/  LDL.LU R18, [R1+0x2b4] ;  /* 0x0002b40001127983 */ /* 0x000ea80000300800 */
[----:B------:R-:W2:Y:S04]  /*28800*/  LDL.LU R19, [R1+0x2bc] ;  /* 0x0002bc0001137983 */ /* 0x000ea80000300800 */
[----:B---3--:R-:W1:Y:S01]  /*28810*/  LDSM.16.MT88.4 R4, [R14+UR7+0x28000] ;  /* 0x028000070e04783b */ /* 0x008e620008004200 */
[----:B--2---:R-:W-:-:S15]  /*28820*/  HMMA.16816.F32 R16, R16, R2, R24 ;  /* 0x000000021010723c */ /* 0x004fde0000001818 */
[----:B------:R-:W-:-:S04]  /*28830*/  NOP ;  /* 0x0000000000007918 */ /* 0x000fc80000000000 */
[----:B------:R2:W-:Y:S04]  /*28840*/  STL [R1+0x1480], R17 ;  /* 0x0014801101007387 */ /* 0x0005e80000100800 */
[----:B------:R3:W-:Y:S04]  /*28850*/  STL [R1+0x147c], R18 ;  /* 0x00147c1201007387 */ /* 0x0007e80000100800 */
[----:B------:R-:W-:Y:S04]  /*28860*/  STL [R1+0x1454], R19 ;  /* 0x0014541301007387 */ /* 0x000fe80000100800 */
[----:B0-----:R-:W-:Y:S04]  /*28870*/  STL.64 [R1+0x2f0], R8 ;  /* 0x0002f00801007387 */ /* 0x001fe80000100a00 */
[----:B------:R-:W-:Y:S04]  /*28880*/  STL.64 [R1+0x2f8], R10 ;  /* 0x0002f80a01007387 */ /* 0x000fe80000100a00 */
[----:B-1----:R-:W-:Y:S04]  /*28890*/  STL [R1+0x244], R5 ;  /* 0x0002440501007387 */ /* 0x002fe80000100800 */
[----:B------:R-:W-:Y:S01]  /*288a0*/  STL [R1+0x24c], R7 ;  /* 0x00024c0701007387 */ /* 0x000fe20000100800 */
[----:B--2---:R-:W-:Y:S01]  /*288b0*/  IMAD.MOV.U32 R17, RZ, RZ, R4 ;  /* 0x000000ffff117224 */ /* 0x004fe200078e0004 */
[----:B---3--:R-:W-:-:S02]  /*288c0*/  MOV R18, R6 ;  /* 0x0000000600127202 */ /* 0x008fc40000000f00 */
[----:B------:R-:W0:Y:S04]  /*288d0*/  LDSM.16.MT88.4 R4, [R14+UR7+0x2a000] ;  /* 0x02a000070e04783b */ /* 0x000e280008004200 */
[----:B------:R-:W-:Y:S04]  /*288e0*/  STL [R1+0x1490], R18 ;  /* 0x0014901201007387 */ /* 0x000fe80000100800 */
[----:B------:R1:W-:Y:S04]  /*288f0*/  STL.64 [R1+0x1488], R16 ;  /* 0x0014881001007387 */ /* 0x0003e80000100a00 */
[----:B0-----:R-:W-:Y:S04]  /*28900*/  STL [R1+0x264], R5 ;  /* 0x0002640501007387 */ /* 0x001fe80000100800 */
[----:B------:R-:W-:Y:S04]  /*28910*/  STL [R1+0x26c], R7 ;  /* 0x00026c0701007387 */ /* 0x000fe80000100800 */
[----:B-1----:R-:W2:Y:S04]  /*28920*/  LDL.LU R16, [R1+0xf0] ;  /* 0x0000f00001107983 */ /* 0x002ea80000300800 */
[----:B------:R-:W2:Y:S04]  /*28930*/  LDL.LU R17, [R1+0xf4] ;  /* 0x0000f40001117983 */ /* 0x000ea80000300800 */
[----:B------:R-:W3:Y:S04]  /*28940*/  LDL.LU R18, [R1+0xf8] ;  /* 0x0000f80001127983 */ /* 0x000ee80000300800 */
[----:B------:R-:W3:Y:S04]  /*28950*/  LDL.LU R19, [R1+0xfc] ;  /* 0x0000fc0001137983 */ /* 0x000ee80000300800 */
[----:B---3--:R-:W-:Y:S04]  /*28960*/  STL.64 [R1+0x14a0], R18 ;  /* 0x0014a01201007387 */ /* 0x008fe80000100a00 */
[----:B--2---:R0:W-:Y:S04]  /*28970*/  STL.64 [R1+0x1498], R16 ;  /* 0x0014981001007387 */ /* 0x0041e80000100a00 */
[----:B0-----:R-:W2:Y:S04]  /*28980*/  LDL.LU R16, [R1+0x150] ;  /* 0x0001500001107983 */ /* 0x001ea80000300800 */
[----:B------:R-:W2:Y:S04]  /*28990*/  LDL.LU R17, [R1+0x154] ;  /* 0x0001540001117983 */ /* 0x000ea80000300800 */
[----:B------:R-:W2:Y:S04]  /*289a0*/  LDL.LU R18, [R1+0x158] ;  /* 0x0001580001127983 */ /* 0x000ea80000300800 */
[----:B------:R-:W2:Y:S04]  /*289b0*/  LDL.LU R19, [R1+0x15c] ;  /* 0x00015c0001137983 */ /* 0x000ea80000300800 */
[----:B------:R-:W4:Y:S04]  /*289c0*/  LDL.LU R8, [R1+0x224] ;  /* 0x0002240001087983 */ /* 0x000f280000300800 */
[----:B------:R-:W4:Y:S04]  /*289d0*/  LDL.LU R9, [R1+0x22c] ;  /* 0x00022c0001097983 */ /* 0x000f280000300800 */
[----:B------:R-:W4:Y:S04]  /*289e0*/  LDL.LU R10, [R1+0x234] ;  /* 0x00023400010a7983 */ /* 0x000f280000300800 */
[----:B------:R-:W4:Y:S04]  /*289f0*/  LDL.LU R11, [R1+0x23c] ;  /* 0x00023c00010b7983 */ /* 0x000f280000300800 */
[----:B------:R-:W3:Y:S04]  /*28a00*/  LDL.LU R24, [R1+0x120] ;  /* 0x0001200001187983 */ /* 0x000ee80000300800 */
[----:B------:R-:W3:Y:S04]  /*28a10*/  LDL.LU R25, [R1+0x124] ;  /* 0x0001240001197983 */ /* 0x000ee80000300800 */
[----:B------:R-:W3:Y:S01]  /*28a20*/  LDL.LU R26, [R1+0x128] ;  /* 0x00012800011a7983 */ /* 0x000ee20000300800 */
[----:B------:R-:W-:Y:S01]  /*28a30*/  IMAD.MOV.U32 R29, RZ, RZ, R4 ;  /* 0x000000ffff1d7224 */ /* 0x000fe200078e0004 */
[----:B----4-:R-:W-:Y:S02]  /*28a40*/  HMMA.16816.F32 R8, R8, R2, R20 ;  /* 0x000000020808723c */ /* 0x010fe40000001814 */
[----:B------:R-:W0:-:S15]  /*28a50*/  LDSM.16.MT88.4 R20, [R14+UR7+0x28080] ;  /* 0x028080070e14783b */ /* 0x000e1e0008004200 */
[----:B------:R-:W-:Y:S02]  /*28a60*/  NOP ;  /* 0x0000000000007918 */ /* 0x000fe40000000000 */
[----:B------:R1:W-:Y:S04]  /*28a70*/  STL [R1+0x1450], R10 ;  /* 0x0014500a01007387 */ /* 0x0003e80000100800 */
[----:B-1----:R-:W4:Y:S04]  /*28a80*/  LDL R10, [R1+0x2f4] ;  /* 0x0002f400010a7983 */ /* 0x002f280000100800 */
[----:B------:R1:W-:Y:S04]  /*28a90*/  STL [R1+0x144c], R11 ;  /* 0x00144c0b01007387 */ /* 0x0003e80000100800 */
[----:B-1----:R-:W5:Y:S04]  /*28aa0*/  LDL R11, [R1+0x2f0] ;  /* 0x0002f000010b7983 */ /* 0x002f680000100800 */
[----:B0-----:R-:W-:Y:S01]  /*28ab0*/  STL [R1+0x284], R21 ;  /* 0x0002841501007387 */ /* 0x001fe20000100800 */
[----:B------:R-:W-:-:S03]  /*28ac0*/  IMAD.MOV.U32 R4, RZ, RZ, R20 ;  /* 0x000000ffff047224 */ /* 0x000fc600078e0014 */
[----:B------:R-:W-:Y:S01]  /*28ad0*/  STL [R1+0x28c], R23 ;  /* 0x00028c1701007387 */ /* 0x000fe20000100800 */
[----:B------:R-:W-:-:S03]  /*28ae0*/  IMAD.MOV.U32 R15, RZ, RZ, R22 ;  /* 0x000000ffff0f7224 */ /* 0x000fc600078e0016 */
[----:B------:R-:W0:Y:S04]  /*28af0*/  LDSM.16.MT88.4 R20, [R14+UR7+0x2a080] ;  /* 0x02a080070e14783b */ /* 0x000e280008004200 */
[----:B0-----:R0:W-:Y:S01]  /*28b00*/  STL [R1+0x2a4], R21 ;  /* 0x0002a41501007387 */ /* 0x0011e20000100800 */
[----:B------:R-:W-:-:S03]  /*28b10*/  MOV R12, R20 ;  /* 0x00000014000c7202 */ /* 0x000fc60000000f00 */
[----:B------:R1:W-:Y:S04]  /*28b20*/  STL [R1+0x2ac], R23 ;  /* 0x0002ac1701007387 */ /* 0x0003e80000100800 */
[----:B------:R-:W2:Y:S01]  /*28b30*/  LDL.LU R20, [R1+0x1a4] ;  /* 0x0001a40001147983 */ /* 0x000ea20000300800 */
[----:B------:R-:W-:-:S03]  /*28b40*/  IMAD.MOV.U32 R0, RZ, RZ, R22 ;  /* 0x000000ffff007224 */ /* 0x000fc600078e0016 */
[----:B0-----:R-:W2:Y:S04]  /*28b50*/  LDL.LU R21, [R1+0x1ac] ;  /* 0x0001ac0001157983 */ /* 0x001ea80000300800 */
[----:B------:R-:W2:Y:S04]  /*28b60*/  LDL.LU R22, [R1+0x1b4] ;  /* 0x0001b40001167983 */ /* 0x000ea80000300800 */
[----:B-1----:R-:W2:Y:S01]  /*28b70*/  LDL.LU R23, [R1+0x1bc] ;  /* 0x0001bc0001177983 */ /* 0x002ea20000300800 */
[----:B------:R-:W-:Y:S01]  /*28b80*/  MOV R27, R28 ;  /* 0x0000001c001b7202 */ /* 0x000fe20000000f00 */
[----:B--2---:R-:W-:Y:S02]  /*28b90*/  HMMA.16816.F32 R20, R20, R2, R16 ;  /* 0x000000021414723c */ /* 0x004fe40000001810 */
[----:B------:R-:W2:Y:S04]  /*28ba0*/  LDL.LU.64 R18, [R1+0x14a0] ;  /* 0x0014a00001127983 */ /* 0x000ea80000300a00 */
[----:B------:R-:W2:-:S13]  /*28bb0*/  LDL.LU.64 R16, [R1+0x1498] ;  /* 0x0014980001107983 */ /* 0x000e9a0000300a00 */
[----:B------:R-:W-:Y:S01]  /*28bc0*/  IMAD.MOV.U32 R28, RZ, RZ, R23 ;  /* 0x000000ffff1c7224 */ /* 0x000fe200078e0017 */
[----:B------:R0:W-:Y:S04]  /*28bd0*/  STL.64 [R1+0x10], R20 ;  /* 0x0000101401007387 */ /* 0x0001e80000100a00 */
[----:B------:R1:W-:Y:S04]  /*28be0*/  STL [R1+0x18], R22 ;  /* 0x0000181601007387 */ /* 0x0003e80000100800 */
[----:B------:R-:W-:Y:S04]  /*28bf0*/  STL [R1+0x1414], R28 ;  /* 0x0014141c01007387 */ /* 0x000fe80000100800 */
[----:B0-----:R-:W2:Y:S04]  /*28c00*/  LDL.LU R20, [R1+0x184] ;  /* 0x0001840001147983 */ /* 0x001ea80000300800 */
[----:B------:R-:W2:Y:S04]  /*28c10*/  LDL.LU R21, [R1+0x18c] ;  /* 0x00018c0001157983 */ /* 0x000ea80000300800 */
[----:B-1----:R-:W2:Y:S04]  /*28c20*/  LDL.LU R22, [R1+0x194] ;  /* 0x0001940001167983 */ /* 0x002ea80000300800 */
[----:B------:R-:W2:Y:S01]  /*28c30*/  LDL.LU R23, [R1+0x19c] ;  /* 0x00019c0001177983 */ /* 0x000ea20000300800 */
[----:B------:R-:W-:Y:S01]  /*28c40*/  IMAD.MOV.U32 R13, RZ, RZ, R6 ;  /* 0x000000ffff0d7224 */ /* 0x000fe200078e0006 */
[----:B--2---:R-:W-:Y:S02]  /*28c50*/  HMMA.16816.F32 R20, R20, R2, R16 ;  /* 0x000000021414723c */ /* 0x004fe40000001810 */
[----:B------:R-:W2:Y:S04]  /*28c60*/  LDL.LU R18, [R1+0x1490] ;  /* 0x0014900001127983 */ /* 0x000ea80000300800 */
[----:B------:R-:W3:-:S13]  /*28c70*/  LDL.LU.64 R16, [R1+0x1488] ;  /* 0x0014880001107983 */ /* 0x000eda0000300a00 */
[----:B------:R-:W-:Y:S04]  /*28c80*/  STL.64 [R1+0xe0], R20 ;  /* 0x0000e01401007387 */ /* 0x000fe80000100a00 */
[----:B------:R-:W-:Y:S04]  /*28c90*/  STL.64 [R1+0xe8], R22 ;  /* 0x0000e81601007387 */ /* 0x000fe80000100a00 */
[----:B------:R-:W0:Y:S04]  /*28ca0*/  LDSM.16.MT88.4 R20, [R14+UR7+0x28100] ;  /* 0x028100070e14783b */ /* 0x000e280008004200 */
[----:B0-----:R-:W-:Y:S01]  /*28cb0*/  STL [R1+0x224], R21 ;  /* 0x0002241501007387 */ /* 0x001fe20000100800 */
[----:B------:R-:W-:-:S03]  /*28cc0*/  MOV R5, R20 ;  /* 0x0000001400057202 */ /* 0x000fc60000000f00 */
[----:B------:R-:W-:Y:S01]  /*28cd0*/  STL [R1+0x22c], R23 ;  /* 0x00022c1701007387 */ /* 0x000fe20000100800 */
[----:B------:R-:W-:-:S03]  /*28ce0*/  IMAD.MOV.U32 R6, RZ, RZ, R22 ;  /* 0x000000ffff067224 */ /* 0x000fc600078e0016 */
[----:B------:R-:W0:Y:S01]  /*28cf0*/  LDSM.16.MT88.4 R20, [R14+UR7+0x2a100] ;  /* 0x02a100070e14783b */ /* 0x000e220008004200 */
[----:B-----5:R-:W-:Y:S02]  /*28d00*/  F2FP.F16.E4M3.UNPACK_B R2, R11 ;  /* 0x0000000bff02723e */ /* 0x020fe400020006ff */
[----:B----4-:R-:W-:Y:S01]  /*28d10*/  F2FP.F16.E4M3.UNPACK_B R3, R10 ;  /* 0x0000000aff03723e */ /* 0x010fe200020006ff */
[----:B0-----:R-:W-:Y:S01]  /*28d20*/  STL [R1+0x254], R21 ;  /* 0x0002541501007387 */ /* 0x001fe20000100800 */
[----:B------:R-:W-:-:S03]  /*28d30*/  IMAD.MOV.U32 R7, RZ, RZ, R20 ;  /* 0x000000ffff077224 */ /* 0x000fc600078e0014 */
[----:B------:R0:W-:Y:S01]  /*28d40*/  STL [R1+0x25c], R23 ;  /* 0x00025c1701007387 */ /* 0x0001e20000100800 */
[----:B------:R-:W-:Y:S02]  /*28d50*/  MOV R19, R22 ;  /* 0x0000001600137202 */ /* 0x000fe40000000f00 */
[----:B------:R-:W-:Y:S01]  /*28d60*/  MOV R22, R29 ;  /* 0x0000001d00167202 */ /* 0x000fe20000000f00 */
[----:B0-----:R-:W-:Y:S02]  /*28d70*/  IMAD.MOV.U32 R23, RZ, RZ, R13 ;  /* 0x000000ffff177224 */ /* 0x001fe400078e000d */
[----:B--2---:R-:W-:Y:S02]  /*28d80*/  IMAD.MOV.U32 R21, RZ, RZ, R18 ;  /* 0x000000ffff157224 */ /* 0x004fe400078e0012 */
[----:B---3--:R-:W-:Y:S02]  /*28d90*/  IMAD.MOV.U32 R20, RZ, RZ, R17 ;  /* 0x000000ffff147224 */ /* 0x008fe400078e0011 */
[----:B------:R-:W2:Y:S04]  /*28da0*/  LDL.LU R17, [R1+0x1480] ;  /* 0x0014800001117983 */ /* 0x000ea80000300800 */
[----:B------:R-:W2:Y:S04]  /*28db0*/  LDL.LU R18, [R1+0x147c] ;  /* 0x00147c0001127983 */ /* 0x000ea80000300800 */
[----:B------:R-:W3:Y:S01]  /*28dc0*/  LDL.LU R29, [R1+0x1478] ;  /* 0x00147800011d7983 */ /* 0x000ee20000300800 */
[----:B------:R-:W-:Y:S03]  /*28dd0*/  HMMA.16816.F32 R20, R20, R2, R24 ;  /* 0x000000021414723c */ /* 0x000fe60000001818 */
[----:B------:R-:W4:Y:S04]  /*28de0*/  LDL.LU.64 R26, [R1+0x1470] ;  /* 0x00147000011a7983 */ /* 0x000f280000300a00 */
[----:B------:R-:W4:-:S12]  /*28df0*/  LDL.LU.64 R24, [R1+0x1468] ;  /* 0x0014680001187983 */ /* 0x000f180000300a00 */
[----:B------:R-:W-:Y:S04]  /*28e00*/  STL.64 [R1+0x120], R20 ;  /* 0x0001201401007387 */ /* 0x000fe80000100a00 */
[----:B------:R-:W-:Y:S04]  /*28e10*/  STL.64 [R1+0x128], R22 ;  /* 0x0001281601007387 */ /* 0x000fe80000100a00 */
[----:B------:R-:W0:Y:S04]  /*28e20*/  LDSM.16.MT88.4 R20, [R14+UR7+0x28180] ;  /* 0x028180070e14783b */ /* 0x000e280008004200 */
[----:B0-----:R-:W-:Y:S01]  /*28e30*/  STL [R1+0x2b4], R21 ;  /* 0x0002b41501007387 */ /* 0x001fe20000100800 */
[----:B------:R-:W-:-:S03]  /*28e40*/  IMAD.MOV.U32 R10, RZ, RZ, R20 ;  /* 0x000000ffff0a7224 */ /* 0x000fc600078e0014 */
[----:B------:R-:W-:Y:S01]  /*28e50*/  STL [R1+0x2bc], R23 ;  /* 0x0002bc1701007387 */ /* 0x000fe20000100800 */
[----:B------:R-:W-:-:S03]  /*28e60*/  MOV R11, R22 ;  /* 0x00000016000b7202 */ /* 0x000fc60000000f00 */
[----:B------:R-:W0:Y:S04]  /*28e70*/  LDSM.16.MT88.4 R20, [R14+UR7+0x2a180] ;  /* 0x02a180070e14783b */ /* 0x000e280008004200 */
[----:B0-----:R0:W-:Y:S01]  /*28e80*/  STL [R1+0x2c4], R21 ;  /* 0x0002c41501007387 */ /* 0x0011e20000100800 */
[----:B------:R-:W-:-:S03]  /*28e90*/  IMAD.MOV.U32 R14, RZ, RZ, R20 ;  /* 0x000000ffff0e7224 */ /* 0x000fc600078e0014 */
[----:B------:R1:W-:Y:S01]  /*28ea0*/  STL [R1+0x2cc], R23 ;  /* 0x0002cc1701007387 */ /* 0x0003e20000100800 */
[----:B------:R-:W-:Y:S01]  /*28eb0*/  IMAD.MOV.U32 R13, RZ, RZ, R22 ;  /* 0x000000ffff0d7224 */ /* 0x000fe200078e0016 */
[----:B------:R-:W-:Y:S01]  /*28ec0*/  MOV R20, R4 ;  /* 0x0000000400147202 */ /* 0x000fe20000000f00 */
[----:B------:R-:W-:Y:S01]  /*28ed0*/  IMAD.MOV.U32 R22, RZ, RZ, R12 ;  /* 0x000000ffff167224 */ /* 0x000fe200078e000c */
[----:B------:R-:W5:Y:S01]  /*28ee0*/  LDL.LU R4, [R1+0x1464] ;  /* 0x0014640001047983 */ /* 0x000f620000300800 */
[----:B0-----:R-:W-:Y:S01]  /*28ef0*/  IMAD.MOV.U32 R21, RZ, RZ, R15 ;  /* 0x000000ffff157224 */ /* 0x001fe200078e000f */
[----:B-1----:R-:W-:-:S07]  /*28f00*/  MOV R23, R0 ;  /* 0x0000000000177202 */ /* 0x002fce0000000f00 */
[----:B----4-:R-:W-:Y:S01]  /*28f10*/  HMMA.16816.F32 R20, R20, R2, R24 ;  /* 0x000000021414723c */ /* 0x010fe20000001818 */
[----:B---3--:R-:W0:-:S15]  /*28f20*/  LDSM.16.MT88.4 R24, [R29+UR7+0x28000] ;  /* 0x028000071d18783b */ /* 0x008e1e0008004200 */
[----:B------:R-:W-:-:S03]  /*28f30*/  NOP ;  /* 0x0000000000007918 */ /* 0x000fc60000000000 */
[----:B------:R-:W-:Y:S04]  /*28f40*/  STL.64 [R1+0x180], R20 ;  /* 0x0001801401007387 */ /* 0x000fe80000100a00 */
[----:B------:R-:W-:Y:S04]  /*28f50*/  STL.64 [R1+0x188], R22 ;  /* 0x0001881601007387 */ /* 0x000fe80000100a00 */
[----:B------:R-:W1:Y:S04]  /*28f60*/  LDSM.16.MT88.4 R20, [R29+UR7+0x2a000] ;  /* 0x02a000071d14783b */ /* 0x000e680008004200 */
[----:B0-----:R-:W-:Y:S04]  /*28f70*/  STL [R1+0xf4], R25 ;  /* 0x0000f41901007387 */ /* 0x001fe80000100800 */
[----:B------:R-:W-:Y:S01]  /*28f80*/  STL [R1+0xfc], R27 ;  /* 0x0000fc1b01007387 */ /* 0x000fe20000100800 */
[----:B-1----:R-:W-:-:S03]  /*28f90*/  MOV R15, R20 ;  /* 0x00000014000f7202 */ /* 0x002fc60000000f00 */
[----:B------:R0:W-:Y:S04]  /*28fa0*/  STL [R1+0x114], R21 ;  /* 0x0001141501007387 */ /* 0x0001e80000100800 */
[----:B------:R1:W-:Y:S01]  /*28fb0*/  STL [R1+0x11c], R23 ;  /* 0x00011c1701007387 */ /* 0x0003e20000100800 */
[----:B------:R-:W-:Y:S02]  /*28fc0*/  IMAD.MOV.U32 R20, RZ, RZ, R5 ;  /* 0x000000ffff147224 */ /* 0x000fe400078e0005 */
[----:B------:R-:W-:Y:S01]  /*28fd0*/  IMAD.MOV.U32 R12, RZ, RZ, R22 ;  /* 0x000000ffff0c7224 */ /* 0x000fe200078e0016 */
[----:B------:R-:W5:Y:S01]  /*28fe0*/  LDL.LU R5, [R1+0x1460] ;  /* 0x0014600001057983 */ /* 0x000f620000300800 */
[----:B------:R-:W-:Y:S01]  /*28ff0*/  IMAD.MOV.U32 R22, RZ, RZ, R7 ;  /* 0x000000ffff167224 */ /* 0x000fe200078e0007 */
[----:B0-----:R-:W-:-:S02]  /*29000*/  MOV R21, R6 ;  /* 0x0000000600157202 */ /* 0x001fc40000000f00 */
[----:B------:R-:W5:Y:S04]  /*29010*/  LDL.LU R6, [R1+0x145c] ;  /* 0x00145c0001067983 */ /* 0x000f680000300800 */
[----:B------:R-:W5:Y:S01]  /*29020*/  LDL.LU R7, [R1+0x1458] ;  /* 0x0014580001077983 */ /* 0x000f620000300800 */
[----:B-1----:R-:W-:-:S03]  /*29030*/  IMAD.MOV.U32 R23, RZ, RZ, R19 ;  /* 0x000000ffff177224 */ /* 0x002fc600078e0013 */
[----:B------:R-:W2:Y:S01]  /*29040*/  LDL.LU R19, [R1+0x1454] ;  /* 0x0014540001137983 */ /* 0x000ea20000300800 */
[----:B------:R-:W-:-:S03]  /*29050*/  IMAD.MOV.U32 R0, RZ, RZ, R24 ;  /* 0x000000ffff007224 */ /* 0x000fc600078e0018 */
[----:B------:R-:W3:Y:S01]  /*29060*/  LDL.LU R24, [R1+0x20] ;  /* 0x0000200001187983 */ /* 0x000ee20000300800 */
[----:B------:R-:W-:-:S03]  /*29070*/  IMAD.MOV.U32 R28, RZ, RZ, R26 ;  /* 0x000000ffff1c7224 */ /* 0x000fc600078e001a */
[----:B------:R-:W3:Y:S04]  /*29080*/  LDL.LU R25, [R1+0x24] ;  /* 0x0000240001197983 */ /* 0x000ee80000300800 */
[----:B------:R-:W3:Y:S04]  /*29090*/  LDL.LU R26, [R1+0x28] ;  /* 0x00002800011a7983 */ /* 0x000ee80000300800 */
[----:B------:R-:W3:Y:S01]  /*290a0*/  LDL.LU R27, [R1+0x2c] ;  /* 0x00002c00011b7983 */ /* 0x000ee20000300800 */
[----:B-----5:R-:W-:Y:S03]  /*290b0*/  HMMA.16816.F32 R4, R20, R2, R4 ;  /* 0x000000021404723c */ /* 0x020fe60000001804 */
[----:B------:R-:W4:-:S15]  /*290c0*/  LDL.LU R20, [R1+0xa0] ;  /* 0x0000a00001147983 */ /* 0x000f1e0000300800 */
[----:B------:R-:W-:Y:S01]  /*290d0*/  NOP ;  /* 0x0000000000007918 */ /* 0x000fe20000000000 */
[----:B------:R0:W-:Y:S04]  /*290e0*/  STL.64 [R1+0x200], R4 ;  /* 0x0002000401007387 */ /* 0x0001e80000100a00 */
[----:B------:R1:W-:Y:S04]  /*290f0*/  STL.64 [R1+0x208], R6 ;  /* 0x0002080601007387 */ /* 0x0003e80000100a00 */
[----:B------:R-:W4:Y:S04]  /*29100*/  LDL.LU R21, [R1+0xa4] ;  /* 0x0000a40001157983 */ /* 0x000f280000300800 */
[----:B------:R-:W4:Y:S04]  /*29110*/  LDL.LU R22, [R1+0xa8] ;  /* 0x0000a80001167983 */ /* 0x000f280000300800 */
[----:B------:R-:W4:Y:S01]  /*29120*/  LDL.LU R23, [R1+0xac] ;  /* 0x0000ac0001177983 */ /* 0x000f220000300800 */
[----:B0-----:R-:W-:Y:S01]  /*29130*/  MOV R4, R10 ;  /* 0x0000000a00047202 */ /* 0x001fe20000000f00 */
[----:B------:R-:W-:-:S02]  /*29140*/  IMAD.MOV.U32 R5, RZ, RZ, R11 ;  /* 0x000000ffff057224 */ /* 0x000fc400078e000b */
[----:B-1----:R-:W-:Y:S01]  /*29150*/  IMAD.MOV.U32 R6, RZ, RZ, R14 ;  /* 0x000000ffff067224 */ /* 0x002fe200078e000e */
[----:B------:R-:W-:Y:S01]  /*29160*/  MOV R7, R13 ;  /* 0x0000000d00077202 */ /* 0x000fe20000000f00 */
[----:B------:R-:W5:Y:S04]  /*29170*/  LDL.LU R10, [R1+0x1450] ;  /* 0x00145000010a7983 */ /* 0x000f680000300800 */
[----:B------:R-:W5:Y:S02]  /*29180*/  LDL.LU R11, [R1+0x144c] ;  /* 0x00144c00010b7983 */ /* 0x000f640000300800 */
[----:B--2---:R-:W-:Y:S02]  /*29190*/  HMMA.16816.F32 R4, R4, R2, R16 ;  /* 0x000000020404723c */ /* 0x004fe40000001810 */
[----:B------:R-:W0:-:S15]  /*291a0*/  LDSM.16.MT88.4 R16, [R29+UR7+0x28080] ;  /* 0x028080071d10783b */ /* 0x000e1e0008004200 */
[----:B------:R-:W-:Y:S02]  /*291b0*/  NOP ;  /* 0x0000000000007918 */ /* 0x000fe40000000000 */
[----:B------:R1:W-:Y:S04]  /*291c0*/  STL.64 [R1+0x230], R4 ;  /* 0x0002300401007387 */ /* 0x0003e80000100a00 */
[----:B------:R2:W-:Y:S04]  /*291d0*/  STL.64 [R1+0x238], R6 ;  /* 0x0002380601007387 */ /* 0x0005e80000100a00 */
[----:B0-----:R-:W-:Y:S01]  /*291e0*/  STL [R1+0x104], R17 ;  /* 0x0001041101007387 */ /* 0x001fe20000100800 */
[----:B------:R-:W-:-:S03]  /*291f0*/  IMAD.MOV.U32 R14, RZ, RZ, R16 ;  /* 0x000000ffff0e7224 */ /* 0x000fc600078e0010 */
[----:B------:R-:W-:Y:S01]  /*29200*/  STL [R1+0x10c], R19 ;  /* 0x00010c1301007387 */ /* 0x000fe20000100800 */
[----:B------:R-:W-:-:S03]  /*29210*/  IMAD.MOV.U32 R13, RZ, RZ, R18 ;  /* 0x000000ffff0d7224 */ /* 0x000fc600078e0012 */
[----:B------:R-:W0:Y:S01]  /*29220*/  LDSM.16.MT88.4 R16, [R29+UR7+0x2a080] ;  /* 0x02a080071d10783b */ /* 0x000e220008004200 */
[----:B-1----:R-:W-:Y:S01]  /*29230*/  MOV R4, R0 ;  /* 0x0000000000047202 */ /* 0x002fe20000000f00 */
[----:B------:R-:W-:Y:S02]  /*29240*/  IMAD.MOV.U32 R5, RZ, RZ, R28 ;  /* 0x000000ffff057224 */ /* 0x000fe400078e001c */
[----:B--2---:R-:W-:Y:S01]  /*29250*/  IMAD.MOV.U32 R6, RZ, RZ, R15 ;  /* 0x000000ffff067224 */ /* 0x004fe200078e000f */
[----:B------:R-:W-:Y:S01]  /*29260*/  MOV R7, R12 ;  /* 0x0000000c00077202 */ /* 0x000fe20000000f00 */
[----:B------:R-:W2:Y:S01]  /*29270*/  LDL.LU R0, [R1+0x1448] ;  /* 0x0014480001007983 */ /* 0x000ea20000300800 */
[----:B0-----:R-:W-:-:S03]  /*29280*/  IMAD.MOV.U32 R12, RZ, RZ, R16 ;  /* 0x000000ffff0c7224 */ /* 0x001fc600078e0010 */
[----:B------:R-:W-:Y:S04]  /*29290*/  STL [R1+0x134], R17 ;  /* 0x0001341101007387 */ /* 0x000fe80000100800 */
[----:B------:R4:W-:Y:S01]  /*292a0*/  STL [R1+0x13c], R19 ;  /* 0x00013c1301007387 */ /* 0x0009e20000100800 */
[----:B------:R-:W-:Y:S02]  /*292b0*/  IMAD.MOV.U32 R28, RZ, RZ, R18 ;  /* 0x000000ffff1c7224 */ /* 0x000fe400078e0012 */
[----:B----4-:R-:W-:Y:S01]  /*292c0*/  HMMA.16816.F32 R16, R4, R2, R20 ;  /* 0x000000020410723c */ /* 0x010fe20000001814 */
[----:B------:R-:W-:Y:S01]  /*292d0*/  MOV R5, R14 ;  /* 0x0000000e00057202 */ /* 0x000fe20000000f00 */
[----:B------:R-:W-:Y:S02]  /*292e0*/  IMAD.MOV.U32 R6, RZ, RZ, R13 ;  /* 0x000000ffff067224 */ /* 0x000fe400078e000d */
[----:B------:R-:W-:-:S02]  /*292f0*/  IMAD.MOV.U32 R7, RZ, RZ, R12 ;  /* 0x000000ffff077224 */ /* 0x000fc400078e000c */
[----:B------:R-:W0:-:S13]  /*29300*/  LDSM.16.MT88.4 R12, [R29+UR7+0x28100] ;  /* 0x028100071d0c783b */ /* 0x000e1a0008004200 */
[----:B------:R-:W-:Y:S04]  /*29310*/  STL.64 [R1+0x80], R16 ;  /* 0x0000801001007387 */ /* 0x000fe80000100a00 */
[----:B------:R-:W-:Y:S04]  /*29320*/  STL.64 [R1+0x88], R18 ;  /* 0x0000881201007387 */ /* 0x000fe80000100a00 */
        /* <DEDUP_REMOVED lines=19> */
[----:B0-----:R-:W4:Y:S04]  /*29460*/  LDL.LU.64 R14, [R1+0x1440] ;  /* 0x00144000010e7983 */ /* 0x001f280000300a00 */
[----:B------:R-:W4:Y:S01]  /*29470*/  LDL.LU.64 R12, [R1+0x1438] ;  /* 0x00143800010c7983 */ /* 0x000f220000300a00 */
[----:B------:R-:W-:Y:S01]  /*29480*/  IMAD.MOV.U32 R4, RZ, RZ, R5 ;  /* 0x000000ffff047224 */ /* 0x000fe200078e0005 */
[----:B------:R-:W-:Y:S01]  /*29490*/  MOV R5, R6 ;  /* 0x0000000600057202 */ /* 0x000fe20000000f00 */
[----:B------:R-:W-:Y:S02]  /*294a0*/  IMAD.MOV.U32 R6, RZ, RZ, R7 ;  /* 0x000000ffff067224 */ /* 0x000fe400078e0007 */
[----:B------:R-:W-:-:S07]  /*294b0*/  IMAD.MOV.U32 R7, RZ, RZ, R28 ;  /* 0x000000ffff077224 */ /* 0x000fce00078e001c */
[----:B---3--:R-:W-:Y:S01]  /*294c0*/  HMMA.16816.F32 R24, R4, R2, R24 ;  /* 0x000000020418723c */ /* 0x008fe20000001818 */
[----:B------:R-:W-:Y:S01]  /*294d0*/  MOV R4, R23 ;  /* 0x0000001700047202 */ /* 0x000fe20000000f00 */
[----:B------:R-:W-:Y:S02]  /*294e0*/  IMAD.MOV.U32 R5, RZ, RZ, R22 ;  /* 0x000000ffff057224 */ /* 0x000fe400078e0016 */
[----:B------:R-:W-:Y:S01]  /*294f0*/  IMAD.MOV.U32 R6, RZ, RZ, R21 ;  /* 0x000000ffff067224 */ /* 0x000fe200078e0015 */
[----:B------:R-:W-:Y:S01]  /*29500*/  MOV R7, R20 ;  /* 0x0000001400077202 */ /* 0x000fe20000000f00 */
[----:B------:R-:W-:-:S13]  /*29510*/  STL [R1+0x1344], R29 ;  /* 0x0013441d01007387 */ /* 0x000fda0000100800 */
[----:B------:R-:W-:Y:S04]  /*29520*/  STL.64 [R1+0xd0], R24 ;  /* 0x0000d01801007387 */ /* 0x000fe80000100a00 */
[----:B------:R-:W-:Y:S04]  /*29530*/  STL.64 [R1+0xd8], R26 ;  /* 0x0000d81a01007387 */ /* 0x000fe80000100a00 */
[----:B------:R-:W3:Y:S01]  /*29540*/  LDL.LU R20, [R1+0x2d0] ;  /* 0x0002d00001147983 */ /* 0x000ee20000300800 */
[----:B----4-:R-:W-:-:S15]  /*29550*/  HMMA.16816.F32 R4, R4, R2, R12 ;  /* 0x000000020404723c */ /* 0x010fde000000180c */
[----:B------:R-:W-:-:S04]  /*29560*/  NOP ;  /* 0x0000000000007918 */ /* 0x000fc80000000000 */
[----:B------:R-:W-:Y:S04]  /*29570*/  STL.64 [R1+0x170], R4 ;  /* 0x0001700401007387 */ /* 0x000fe80000100a00 */
[----:B------:R0:W-:Y:S04]  /*29580*/  STL.64 [R1+0x178], R6 ;  /* 0x0001780601007387 */ /* 0x0001e80000100a00 */
[----:B------:R-:W3:Y:S04]  /*29590*/  LDL.LU R21, [R1+0x2d4] ;  /* 0x0002d40001157983 */ /* 0x000ee80000300800 */
[----:B------:R-:W4:Y:S04]  /*295a0*/  LDL.LU R22, [R1+0x2d8] ;  /* 0x0002d80001167983 */ /* 0x000f280000300800 */
[----:B------:R-:W4:Y:S01]  /*295b0*/  LDL.LU R23, [R1+0x2dc] ;  /* 0x0002dc0001177983 */ /* 0x000f220000300800 */
[----:B0-----:R-:W-:-:S03]  /*295c0*/  IMAD.MOV.U32 R7, RZ, RZ, R16 ;  /* 0x000000ffff077224 */ /* 0x001fc600078e0010 */
[----:B----4-:R-:W-:Y:S04]  /*295d0*/  STL.64 [R1+0x1428], R22 ;  /* 0x0014281601007387 */ /* 0x010fe80000100a00 */
[----:B---3--:R-:W-:Y:S04]  /*295e0*/  STL.64 [R1+0x1420], R20 ;  /* 0x0014201401007387 */ /* 0x008fe80000100a00 */
[----:B------:R-:W3:Y:S01]  /*295f0*/  LDL.LU R16, [R1+0x50] ;  /* 0x0000500001107983 */ /* 0x000ee20000300800 */
[----:B------:R-:W-:Y:S01]  /*29600*/  MOV R6, R17 ;  /* 0x0000001100067202 */ /* 0x000fe20000000f00 */
[----:B------:R-:W-:-:S02]  /*29610*/  IMAD.MOV.U32 R4, RZ, RZ, R19 ;  /* 0x000000ffff047224 */ /* 0x000fc400078e0013 */
[----:B------:R-:W-:Y:S02]  /*29620*/  IMAD.MOV.U32 R5, RZ, RZ, R18 ;  /* 0x000000ffff057224 */ /* 0x000fe400078e0012 */
[----:B--2---:R-:W-:Y:S01]  /*29630*/  IMAD.MOV.U32 R19, RZ, RZ, R0 ;  /* 0x000000ffff137224 */ /* 0x004fe200078e0000 */
[----:B---3--:R-:W-:Y:S04]  /*29640*/  STL [R1+0x1418], R16 ;  /* 0x0014181001007387 */ /* 0x008fe80000100800 */
[----:B------:R-:W2:Y:S04]  /*29650*/  LDL.LU R17, [R1+0x54] ;  /* 0x0000540001117983 */ /* 0x000ea80000300800 */
[----:B------:R-:W2:Y:S04]  /*29660*/  LDL.LU R18, [R1+0x58] ;  /* 0x0000580001127983 */ /* 0x000ea80000300800 */
[----:B------:R-:W3:Y:S01]  /*29670*/  LDL.LU R0, [R1+0x1430] ;  /* 0x0014300001007983 */ /* 0x000ee20000300800 */
[----:B-----5:R-:W-:Y:S03]  /*29680*/  HMMA.16816.F32 R4, R4, R2, R8 ;  /* 0x000000020404723c */ /* 0x020fe60000001808 */
[----:B------:R-:W4:-:S15]  /*29690*/  LDL.LU R12, [R1] ;  /* 0x00000000010c7983 */ /* 0x000f1e0000300800 */
[----:B------:R-:W-:Y:S01]  /*296a0*/  NOP ;  /* 0x0000000000007918 */ /* 0x000fe20000000000 */
[----:B------:R-:W-:Y:S04]  /*296b0*/  STL.64 [R1+0x1f0], R4 ;  /* 0x0001f00401007387 */ /* 0x000fe80000100a00 */
[----:B------:R-:W-:Y:S04]  /*296c0*/  STL.64 [R1+0x1f8], R6 ;  /* 0x0001f80601007387 */ /* 0x000fe80000100a00 */
[----:B------:R-:W4:Y:S04]  /*296d0*/  LDL.LU R13, [R1+0x4] ;  /* 0x00000400010d7983 */ /* 0x000f280000300800 */
[----:B------:R-:W4:Y:S04]  /*296e0*/  LDL.LU R14, [R1+0x8] ;  /* 0x00000800010e7983 */ /* 0x000f280000300800 */
[----:B------:R-:W4:Y:S04]  /*296f0*/  LDL.LU R15, [R1+0xc] ;  /* 0x00000c00010f7983 */ /* 0x000f280000300800 */
[----:B---3--:R-:W0:Y:S04]  /*29700*/  LDSM.16.MT88.4 R8, [R0+UR7+0x2a000] ;  /* 0x02a000070008783b */ /* 0x008e280008004200 */
[----:B------:R-:W-:Y:S04]  /*29710*/  LDSM.16.MT88.4 R20, [R0+UR7+0x28100] ;  /* 0x028100070014783b */ /* 0x000fe80008004200 */
        /* <DEDUP_REMOVED lines=11> */
[----:B0-----:R-:W-:Y:S04]  /*297d0*/  STL [R1+0xb4], R9 ;  /* 0x0000b40901007387 */ /* 0x001fe80000100800 */
[----:B------:R0:W-:Y:S01]  /*297e0*/  STL [R1+0xbc], R11 ;  /* 0x0000bc0b01007387 */ /* 0x0001e20000100800 */
[----:B------:R-:W-:-:S03]  /*297f0*/  IMAD.MOV.U32 R29, RZ, RZ, R10 ;  /* 0x000000ffff1d7224 */ /* 0x000fc600078e000a */
[----:B------:R-:W-:Y:S04]  /*29800*/  STL [R1+0x154], R21 ;  /* 0x0001541501007387 */ /* 0x000fe80000100800 */
[----:B------:R-:W-:Y:S01]  /*29810*/  STL [R1+0x15c], R23 ;  /* 0x00015c1701007387 */ /* 0x000fe20000100800 */
[----:B------:R-:W-:Y:S01]  /*29820*/  IMAD.MOV.U32 R10, RZ, RZ, R22 ;  /* 0x000000ffff0a7224 */ /* 0x000fe200078e0016 */
[----:B0-----:R-:W-:Y:S02]  /*29830*/  MOV R11, R20 ;  /* 0x00000014000b7202 */ /* 0x001fe40000000f00 */
[----:B------:R-:W0:Y:S01]  /*29840*/  LDSM.16.MT88.4 R20, [R0+UR7+0x2a100] ;  /* 0x02a100070014783b */ /* 0x000e220008004200 */
[----:B------:R-:W-:-:S03]  /*29850*/  IMAD.MOV.U32 R28, RZ, RZ, R8 ;  /* 0x000000ffff1c7224 */ /* 0x000fc600078e0008 */
[----:B0-----:R-:W-:Y:S04]  /*29860*/  STL [R1+0x1a4], R21 ;  /* 0x0001a41501007387 */ /* 0x001fe80000100800 */
[----:B------:R0:W-:Y:S01]  /*29870*/  STL [R1+0x1ac], R23 ;  /* 0x0001ac1701007387 */ /* 0x0001e20000100800 */
[----:B------:R-:W-:Y:S01]  /*29880*/  MOV R8, R22 ;  /* 0x0000001600087202 */ /* 0x000fe20000000f00 */
[----:B------:R-:W-:Y:S02]  /*29890*/  IMAD.MOV.U32 R9, RZ, RZ, R20 ;  /* 0x000000ffff097224 */ /* 0x000fe400078e0014 */
[----:B0-----:R-:W3:Y:S04]  /*298a0*/  LDL.LU.64 R22, [R1+0x1428] ;  /* 0x0014280001167983 */ /* 0x001ee80000300a00 */
[----:B------:R-:W3:Y:S01]  /*298b0*/  LDL.LU.64 R20, [R1+0x1420] ;  /* 0x0014200001147983 */ /* 0x000ee20000300a00 */
[----:B------:R-:W-:-:S02]  /*298c0*/  IMAD.MOV.U32 R4, RZ, RZ, R24 ;  /* 0x000000ffff047224 */ /* 0x000fc400078e0018 */
[----:B------:R-:W-:Y:S01]  /*298d0*/  IMAD.MOV.U32 R24, RZ, RZ, R5 ;  /* 0x000000ffff187224 */ /* 0x000fe200078e0005 */
[----:B------:R-:W-:Y:S01]  /*298e0*/  MOV R5, R26 ;  /* 0x0000001a00057202 */ /* 0x000fe20000000f00 */
[----:B------:R-:W-:Y:S02]  /*298f0*/  IMAD.MOV.U32 R26, RZ, RZ, R16 ;  /* 0x000000ffff1a7224 */ /* 0x000fe400078e0010 */
[----:B------:R-:W2:Y:S04]  /*29900*/  LDL.LU R16, [R1+0x1418] ;  /* 0x0014180001107983 */ /* 0x000ea80000300800 */
[----:B---3--:R-:W-:-:S15]  /*29910*/  HMMA.16816.F32 R4, R4, R2, R20 ;  /* 0x000000020404723c */ /* 0x008fde0000001814 */
[----:B------:R-:W-:-:S04]  /*29920*/  NOP ;  /* 0x0000000000007918 */ /* 0x000fc80000000000 */
[----:B------:R-:W-:Y:S01]  /*29930*/  IMAD.MOV.U32 R23, RZ, RZ, R4 ;  /* 0x000000ffff177224 */ /* 0x000fe200078e0004 */
[----:B------:R-:W-:Y:S01]  /*29940*/  MOV R22, R5 ;  /* 0x0000000500167202 */ /* 0x000fe20000000f00 */
[----:B------:R-:W-:Y:S02]  /*29950*/  IMAD.MOV.U32 R21, RZ, RZ, R6 ;  /* 0x000000ffff157224 */ /* 0x000fe400078e0006 */
[----:B------:R-:W-:Y:S02]  /*29960*/  IMAD.MOV.U32 R20, RZ, RZ, R7 ;  /* 0x000000ffff147224 */ /* 0x000fe400078e0007 */
[----:B------:R-:W-:Y:S01]  /*29970*/  IMAD.MOV.U32 R6, RZ, RZ, R28 ;  /* 0x000000ffff067224 */ /* 0x000fe200078e001c */
[----:B------:R-:W-:Y:S04]  /*29980*/  STL.64 [R1+0x1408], R22 ;  /* 0x0014081601007387 */ /* 0x000fe80000100a00 */
[----:B------:R-:W-:Y:S04]  /*29990*/  STL.64 [R1+0x1400], R20 ;  /* 0x0014001401007387 */ /* 0x000fe80000100a00 */
[----:B------:R-:W3:Y:S01]  /*299a0*/  LDL.LU R28, [R1+0x1414] ;  /* 0x00141400011c7983 */ /* 0x000ee20000300800 */
[----:B------:R-:W-:Y:S01]  /*299b0*/  MOV R4, R26 ;  /* 0x0000001a00047202 */ /* 0x000fe20000000f00 */
[----:B------:R-:W-:Y:S01]  /*299c0*/  IMAD.MOV.U32 R5, RZ, RZ, R24 ;  /* 0x000000ffff057224 */ /* 0x000fe200078e0018 */
[----:B------:R-:W-:-:S07]  /*299d0*/  MOV R7, R29 ;  /* 0x0000001d00077202 */ /* 0x000fce0000000f00 */
[----:B--2---:R-:W-:-:S15]  /*299e0*/  HMMA.16816.F32 R16, R4, R2, R16 ;  /* 0x000000020410723c */ /* 0x004fde0000001810 */
[----:B------:R-:W-:-:S04]  /*299f0*/  NOP ;  /* 0x0000000000007918 */ /* 0x000fc80000000000 */
[----:B------:R0:W-:Y:S04]  /*29a00*/  STL.64 [R1+0x70], R16 ;  /* 0x0000701001007387 */ /* 0x0001e80000100a00 */
[----:B------:R1:W-:Y:S04]  /*29a10*/  STL.64 [R1+0x78], R18 ;  /* 0x0000781201007387 */ /* 0x0003e80000100a00 */
[----:B0-----:R-:W2:Y:S04]  /*29a20*/  LDL.LU R16, [R1+0x10] ;  /* 0x0000100001107983 */ /* 0x001ea80000300800 */
[----:B------:R-:W2:Y:S04]  /*29a30*/  LDL.LU R17, [R1+0x14] ;  /* 0x0000140001117983 */ /* 0x000ea80000300800 */
[----:B-1----:R-:W2:Y:S01]  /*29a40*/  LDL.LU R18, [R1+0x18] ;  /* 0x0000180001127983 */ /* 0x002ea20000300800 */
[----:B------:R-:W-:-:S02]  /*29a50*/  IMAD.MOV.U32 R4, RZ, RZ, R11 ;  /* 0x000000ffff047224 */ /* 0x000fc400078e000b */
[----:B------:R-:W-:Y:S02]  /*29a60*/  IMAD.MOV.U32 R5, RZ, RZ, R10 ;  /* 0x000000ffff057224 */ /* 0x000fe400078e000a */
[----:B------:R-:W-:Y:S02]  /*29a70*/  IMAD.MOV.U32 R6, RZ, RZ, R9 ;  /* 0x000000ffff067224 */ /* 0x000fe400078e0009 */
[----:B------:R-:W-:Y:S01]  /*29a80*/  IMAD.MOV.U32 R7, RZ, RZ, R8 ;  /* 0x000000ffff077224 */ /* 0x000fe200078e0008 */
[----:B---3--:R-:W-:Y:S02]  /*29a90*/  MOV R19, R28 ;  /* 0x0000001c00137202 */ /* 0x008fe40000000f00 */
[----:B------:R-:W3:Y:S04]  /*29aa0*/  LDL.LU R28, [R1+0x1410] ;  /* 0x00141000011c7983 */ /* 0x000ee80000300800 */
[----:B----4-:R-:W-:Y:S01]  /*29ab0*/  HMMA.16816.F32 R8, R4, R2, R12 ;  /* 0x000000020408723c */ /* 0x010fe2000000180c */
[----:B------:R-:W0:-:S15]  /*29ac0*/  LDSM.16.MT88.4 R4, [R0+UR7+0x28180] ;  /* 0x028180070004783b */ /* 0x000e1e0008004200 */
[----:B------:R-:W-:-:S03]  /*29ad0*/  NOP ;  /* 0x0000000000007918 */ /* 0x000fc60000000000 */
[----:B------:R-:W-:Y:S01]  /*29ae0*/  MOV R26, R11 ;  /* 0x0000000b001a7202 */ /* 0x000fe20000000f00 */
[----:B------:R-:W-:Y:S04]  /*29af0*/  STL.64 [R1+0xc0], R8 ;  /* 0x0000c00801007387 */ /* 0x000fe80000100a00 */
[----:B------:R-:W-:Y:S04]  /*29b00*/  STL [R1+0xc8], R10 ;  /* 0x0000c80a01007387 */ /* 0x000fe80000100800 */
[----:B------:R-:W-:Y:S04]  /*29b10*/  STL [R1+0x1390], R26 ;  /* 0x0013901a01007387 */ /* 0x000fe80000100800 */
[----:B0-----:R-:W-:Y:S01]  /*29b20*/  STL [R1+0x1b4], R5 ;  /* 0x0001b40501007387 */ /* 0x001fe20000100800 */
[----:B------:R-:W-:-:S03]  /*29b30*/  IMAD.MOV.U32 R12, RZ, RZ, R4 ;  /* 0x000000ffff0c7224 */ /* 0x000fc600078e0004 */
[----:B------:R-:W-:Y:S01]  /*29b40*/  STL [R1+0x1bc], R7 ;  /* 0x0001bc0701007387 */ /* 0x000fe20000100800 */
[----:B------:R-:W-:-:S03]  /*29b50*/  IMAD.MOV.U32 R13, RZ, RZ, R6 ;  /* 0x000000ffff0d7224 */ /* 0x000fc600078e0006 */
[----:B------:R-:W0:Y:S04]  /*29b60*/  LDSM.16.MT88.4 R4, [R0+UR7+0x2a180] ;  /* 0x02a180070004783b */ /* 0x000e280008004200 */
[----:B0-----:R-:W-:Y:S04]  /*29b70*/  STL [R1+0x1c4], R5 ;  /* 0x0001c40501007387 */ /* 0x001fe80000100800 */
[----:B------:R-:W-:Y:S04]  /*29b80*/  STL [R1+0x1cc], R7 ;  /* 0x0001cc0701007387 */ /* 0x000fe80000100800 */
[----:B------:R-:W-:Y:S01]  /*29b90*/  STL [R1+0x1328], R0 ;  /* 0x0013280001007387 */ /* 0x000fe20000100800 */
[----:B------:R-:W-:Y:S01]  /*29ba0*/  MOV R14, R4 ;  /* 0x00000004000e7202 */ /* 0x000fe20000000f00 */
[----:B------:R-:W-:-:S07]  /*29bb0*/  IMAD.MOV.U32 R15, RZ, RZ, R6 ;  /* 0x000000ffff0f7224 */ /* 0x000fce00078e0006 */
[----:B--2---:R-:W-:Y:S01]  /*29bc0*/  HMMA.16816.F32 R16, R12, R2, R16 ;  /* 0x000000020c10723c */ /* 0x004fe20000001810 */
[----:B---3--:R-:W0:Y:S04]  /*29bd0*/  LDSM.16.MT88.4 R8, [R28+UR7+0x2a000] ;  /* 0x02a000071c08783b */ /* 0x008e280008004200 */
[----:B------:R-:W1:Y:S04]  /*29be0*/  LDSM.16.MT88.4 R20, [R28+UR7+0x28080] ;  /* 0x028080071c14783b */ /* 0x000e680008004200 */
[----:B------:R-:W-:Y:S04]  /*29bf0*/  LDSM.16.MT88.4 R4, [R28+UR7+0x28000] ;  /* 0x028000071c04783b */ /* 0x000fe80008004200 */
[----:B0-----:R-:W-:Y:S04]  /*29c00*/  STL [R1+0x13d4], R9 ;  /* 0x0013d40901007387 */ /* 0x001fe80000100800 */
[----:B------:R0:W-:Y:S04]  /*29c10*/  STL [R1+0x13d0], R11 ;  /* 0x0013d00b01007387 */ /* 0x0001e80000100800 */
[----:B-1----:R-:W-:Y:S01]  /*29c20*/  STL [R1+0x44], R21 ;  /* 0x0000441501007387 */ /* 0x002fe20000100800 */
[----:B------:R-:W-:-:S03]  /*29c30*/  IMAD.MOV.U32 R29, RZ, RZ, R20 ;  /* 0x000000ffff1d7224 */ /* 0x000fc600078e0014 */
[----:B------:R-:W-:Y:S01]  /*29c40*/  STL [R1+0x4c], R23 ;  /* 0x00004c1701007387 */ /* 0x000fe20000100800 */
[----:B0-----:R-:W-:-:S03]  /*29c50*/  MOV R11, R22 ;  /* 0x00000016000b7202 */ /* 0x001fc60000000f00 */
[----:B------:R-:W0:Y:S02]  /*29c60*/  LDSM.16.MT88.4 R20, [R28+UR7+0x2a080] ;  /* 0x02a080071c14783b */ /* 0x000e240008004200 */
[----:B0-----:R-:W-:Y:S01]  /*29c70*/  MOV R26, R21 ;  /* 0x00000015001a7202 */ /* 0x001fe20000000f00 */
[----:B------:R-:W-:Y:S02]  /*29c80*/  IMAD.MOV.U32 R24, RZ, RZ, R23 ;  /* 0x000000ffff187224 */ /* 0x000fe400078e0017 */
[----:B------:R-:W-:Y:S02]  /*29c90*/  IMAD.MOV.U32 R0, RZ, RZ, R22 ;  /* 0x000000ffff007224 */ /* 0x000fe400078e0016 */
[----:B------:R-:W-:Y:S01]  /*29ca0*/  IMAD.MOV.U32 R9, RZ, RZ, R20 ;  /* 0x000000ffff097224 */ /* 0x000fe200078e0014 */
[----:B------:R-:W2:Y:S04]  /*29cb0*/  LDL.LU.64 R22, [R1+0x1408] ;  /* 0x0014080001167983 */ /* 0x000ea80000300a00 */
[----:B------:R-:W3:Y:S04]  /*29cc0*/  LDL.LU.64 R20, [R1+0x1400] ;  /* 0x0014000001147983 */ /* 0x000ee80000300a00 */
[----:B------:R-:W-:Y:S04]  /*29cd0*/  STL.64 [R1+0x13a8], R26 ;  /* 0x0013a81a01007387 */ /* 0x000fe80000100a00 */
[----:B------:R0:W-:Y:S04]  /*29ce0*/  STL.64 [R1+0x13a0], R24 ;  /* 0x0013a01801007387 */ /* 0x0001e80000100a00 */
[----:B0-----:R-:W4:Y:S04]  /*29cf0*/  LDL.LU R24, [R1+0x140] ;  /* 0x0001400001187983 */ /* 0x001f280000300800 */
[----:B------:R-:W4:Y:S04]  /*29d00*/  LDL.LU R25, [R1+0x144] ;  /* 0x0001440001197983 */ /* 0x000f280000300800 */
[----:B------:R-:W4:Y:S04]  /*29d10*/  LDL.LU R26, [R1+0x148] ;  /* 0x00014800011a7983 */ /* 0x000f280000300800 */
[----:B------:R-:W4:Y:S04]  /*29d20*/  LDL.LU R27, [R1+0x14c] ;  /* 0x00014c00011b7983 */ /* 0x000f280000300800 */
[----:B------:R-:W5:Y:S04]  /*29d30*/  LDL.LU R12, [R1+0x2e0] ;  /* 0x0002e000010c7983 */ /* 0x000f680000300800 */
[----:B------:R0:W-:Y:S04]  /*29d40*/  STL.64 [R1+0x160], R16 ;  /* 0x0001601001007387 */ /* 0x0001e80000100a00 */
[----:B------:R1:W-:Y:S04]  /*29d50*/  STL.64 [R1+0x168], R18 ;  /* 0x0001681201007387 */ /* 0x0003e80000100a00 */
[----:B------:R-:W5:Y:S04]  /*29d60*/  LDL.LU R13, [R1+0x2e4] ;  /* 0x0002e400010d7983 */ /* 0x000f680000300800 */
[----:B------:R-:W5:Y:S04]  /*29d70*/  LDL.LU R14, [R1+0x2e8] ;  /* 0x0002e800010e7983 */ /* 0x000f680000300800 */
[----:B------:R-:W5:Y:S01]  /*29d80*/  LDL.LU R15, [R1+0x2ec] ;  /* 0x0002ec00010f7983 */ /* 0x000f620000300800 */
[----:B0-----:R-:W-:Y:S01]  /*29d90*/  IMAD.MOV.U32 R16, RZ, RZ, R4 ;  /* 0x000000ffff107224 */ /* 0x001fe200078e0004 */
[----:B------:R-:W-:Y:S01]  /*29da0*/  MOV R17, R6 ;  /* 0x0000000600117202 */ /* 0x000fe20000000f00 */
[----:B-1----:R-:W-:-:S02]  /*29db0*/  IMAD.MOV.U32 R18, RZ, RZ, R8 ;  /* 0x000000ffff127224 */ /* 0x002fc400078e0008 */
[----:B------:R-:W-:Y:S01]  /*29dc0*/  IMAD.MOV.U32 R19, RZ, RZ, R10 ;  /* 0x000000ffff137224 */ /* 0x000fe200078e000a */
[----:B------:R-:W-:Y:S04]  /*29dd0*/  STL [R1+0x1398], R7 ;  /* 0x0013980701007387 */ /* 0x000fe80000100800 */
[----:B------:R-:W-:Y:S02]  /*29de0*/  STL [R1+0x1394], R5 ;  /* 0x0013940501007387 */ /* 0x000fe40000100800 */
[-C--:B-----5:R-:W-:Y:S01]  /*29df0*/  HMMA.16816.F32 R16, R16, R2.reuse, R12 ;  /* 0x000000021010723c */ /* 0x0a0fe2000000180c */
[----:B------:R-:W-:Y:S01]  /*29e00*/  MOV R12, R29 ;  /* 0x0000001d000c7202 */ /* 0x000fe20000000f00 */
[----:B------:R-:W-:Y:S02]  /*29e10*/  IMAD.MOV.U32 R13, RZ, RZ, R11 ;  /* 0x000000ffff0d7224 */ /* 0x000fe400078e000b */
[----:B------:R-:W-:Y:S01]  /*29e20*/  IMAD.MOV.U32 R14, RZ, RZ, R9 ;  /* 0x000000ffff0e7224 */ /* 0x000fe200078e0009 */
[----:B------:R-:W-:Y:S01]  /*29e30*/  MOV R15, R0 ;  /* 0x00000000000f7202 */ /* 0x000fe20000000f00 */
[----:B------:R-:W0:Y:S06]  /*29e40*/  LDSM.16.MT88.4 R8, [R28+UR7+0x28100] ;  /* 0x028100071c08783b */ /* 0x000e2c0008004200 */
[----:B----4-:R-:W-:Y:S07]  /*29e50*/  HMMA.16816.F32 R12, R12, R2, R24 ;  /* 0x000000020c0c723c */ /* 0x010fee0000001818 */
[----:B------:R-:W-:Y:S04]  /*29e60*/  STL.64 [R1+0x13b8], R18 ;  /* 0x0013b81201007387 */ /* 0x000fe80000100a00 */
[----:B------:R-:W-:Y:S08]  /*29e70*/  STL.64 [R1+0x13b0], R16 ;  /* 0x0013b01001007387 */ /* 0x000ff00000100a00 */
[----:B------:R-:W-:Y:S04]  /*29e80*/  STL.64 [R1+0x13c8], R14 ;  /* 0x0013c80e01007387 */ /* 0x000fe80000100a00 */
[----:B------:R1:W-:Y:S04]  /*29e90*/  STL.64 [R1+0x13c0], R12 ;  /* 0x0013c00c01007387 */ /* 0x0003e80000100a00 */
[----:B-1----:R-:W4:Y:S04]  /*29ea0*/  LDL.LU R12, [R1+0xe0] ;  /* 0x0000e000010c7983 */ /* 0x002f280000300800 */
[----:B------:R-:W4:Y:S04]  /*29eb0*/  LDL.LU R13, [R1+0xe4] ;  /* 0x0000e400010d7983 */ /* 0x000f280000300800 */
[----:B------:R-:W5:Y:S04]  /*29ec0*/  LDL.LU R14, [R1+0xe8] ;  /* 0x0000e800010e7983 */ /* 0x000f680000300800 */
[----:B------:R-:W5:Y:S04]  /*29ed0*/  LDL.LU R15, [R1+0xec] ;  /* 0x0000ec00010f7983 */ /* 0x000f680000300800 */
[----:B-----5:R-:W-:Y:S04]  /*29ee0*/  STL.64 [R1+0x13e8], R14 ;  /* 0x0013e80e01007387 */ /* 0x020fe80000100a00 */
[----:B----4-:R1:W-:Y:S04]  /*29ef0*/  STL.64 [R1+0x13e0], R12 ;  /* 0x0013e00c01007387 */ /* 0x0103e80000100a00 */
[----:B-1----:R-:W4:Y:S04]  /*29f00*/  LDL.LU R12, [R1+0x210] ;  /* 0x00021000010c7983 */ /* 0x002f280000300800 */
[----:B------:R-:W4:Y:S04]  /*29f10*/  LDL.LU R13, [R1+0x214] ;  /* 0x00021400010d7983 */ /* 0x000f280000300800 */
[----:B------:R-:W5:Y:S04]  /*29f20*/  LDL.LU R14, [R1+0x218] ;  /* 0x00021800010e7983 */ /* 0x000f680000300800 */
[----:B------:R-:W5:Y:S04]  /*29f30*/  LDL.LU R15, [R1+0x21c] ;  /* 0x00021c00010f7983 */ /* 0x000f680000300800 */
[----:B-----5:R-:W-:Y:S04]  /*29f40*/  STL.64 [R1+0x13f8], R14 ;  /* 0x0013f80e01007387 */ /* 0x020fe80000100a00 */
[----:B----4-:R-:W-:Y:S04]  /*29f50*/  STL.64 [R1+0x13f0], R12 ;  /* 0x0013f00c01007387 */ /* 0x010fe80000100a00 */
[----:B------:R-:W4:Y:S04]  /*29f60*/  LDL.LU R0, [R1+0x2f4] ;  /* 0x0002f40001007983 */ /* 0x000f280000300800 */
[----:B------:R-:W1:Y:S01]  /*29f70*/  LDSM.16.MT88.4 R12, [R28+UR7+0x2a100] ;  /* 0x02a100071c0c783b */ /* 0x000e620008004200 */
[----:B---3--:R-:W-:Y:S01]  /*29f80*/  MOV R6, R21 ;  /* 0x0000001500067202 */ /* 0x008fe20000000f00 */
[----:B------:R-:W-:-:S02]  /*29f90*/  IMAD.MOV.U32 R7, RZ, RZ, R20 ;  /* 0x000000ffff077224 */ /* 0x000fc400078e0014 */
[----:B0-----:R-:W-:Y:S01]  /*29fa0*/  IMAD.MOV.U32 R20, RZ, RZ, R8 ;  /* 0x000000ffff147224 */ /* 0x001fe200078e0008 */
[----:B------:R-:W-:Y:S01]  /*29fb0*/  MOV R21, R10 ;  /* 0x0000000a00157202 */ /* 0x000fe20000000f00 */
[----:B-1----:R-:W-:Y:S02]  /*29fc0*/  IMAD.MOV.U32 R10, RZ, RZ, R12 ;  /* 0x000000ffff0a7224 */ /* 0x002fe400078e000c */
[----:B------:R-:W-:Y:S01]  /*29fd0*/  IMAD.MOV.U32 R8, RZ, RZ, R14 ;  /* 0x000000ffff087224 */ /* 0x000fe200078e000e */
[----:B----4-:R-:W-:Y:S04]  /*29fe0*/  STL [R1+0x13d8], R0 ;  /* 0x0013d80001007387 */ /* 0x010fe80000100800 */
        /* <DEDUP_REMOVED lines=8> */
[----:B------:R-:W-:Y:S04]  /*2a070*/  STL [R1+0x54], R9 ;  /* 0x0000540901007387 */ /* 0x000fe80000100800 */
[----:B------:R-:W-:Y:S04]  /*2a080*/  STL [R1+0x5c], R11 ;  /* 0x00005c0b01007387 */ /* 0x000fe80000100800 */
        /* <DEDUP_REMOVED lines=8> */
[----:B0-----:R-:W-:Y:S04]  /*2a110*/  STL [R1+0x194], R13 ;  /* 0x0001940d01007387 */ /* 0x001fe80000100800 */
[----:B------:R0:W-:Y:S01]  /*2a120*/  STL [R1+0x19c], R15 ;  /* 0x00019c0f01007387 */ /* 0x0001e20000100800 */
[----:B------:R-:W-:Y:S01]  /*2a130*/  MOV R29, R14 ;  /* 0x0000000e001d7202 */ /* 0x000fe20000000f00 */
[----:B------:R-:W-:-:S02]  /*2a140*/  IMAD.MOV.U32 R11, RZ, RZ, R12 ;  /* 0x000000ffff0b7224 */ /* 0x000fc400078e000c */
[----:B0-----:R-:W5:Y:S04]  /*2a150*/  LDL.LU.64 R14, [R1+0x13f8] ;  /* 0x0013f800010e7983 */ /* 0x001f680000300a00 */
[----:B------:R-:W5:Y:S01]  /*2a160*/  LDL.LU.64 R12, [R1+0x13f0] ;  /* 0x0013f000010c7983 */ /* 0x000f620000300a00 */
[----:B--2---:R-:W-:Y:S02]  /*2a170*/  IMAD.MOV.U32 R4, RZ, RZ, R23 ;  /* 0x000000ffff047224 */ /* 0x004fe400078e0017 */
[----:B------:R-:W-:Y:S02]  /*2a180*/  IMAD.MOV.U32 R5, RZ, RZ, R22 ;  /* 0x000000ffff057224 */ /* 0x000fe400078e0016 */
[----:B------:R-:W-:Y:S02]  /*2a190*/  IMAD.MOV.U32 R22, RZ, RZ, R10 ;  /* 0x000000ffff167224 */ /* 0x000fe400078e000a */
[----:B------:R-:W-:Y:S01]  /*2a1a0*/  IMAD.MOV.U32 R23, RZ, RZ, R8 ;  /* 0x000000ffff177224 */ /* 0x000fe200078e0008 */
[----:B------:R0:W-:Y:S04]  /*2a1b0*/  STL [R1+0x1310], R28 ;  /* 0x0013101c01007387 */ /* 0x0001e80000100800 */
[----:B0-----:R-:W2:Y:S02]  /*2a1c0*/  LDL.LU R28, [R1+0x2f0] ;  /* 0x0002f000011c7983 */ /* 0x001ea40000300800 */
[----:B-----5:R-:W-:Y:S02]  /*2a1d0*/  HMMA.16816.F32 R20, R20, R2, R12 ;  /* 0x000000021414723c */ /* 0x020fe4000000180c */
[----:B------:R-:W5:Y:S04]  /*2a1e0*/  LDL.LU.64 R14, [R1+0x13e8] ;  /* 0x0013e800010e7983 */ /* 0x000f680000300a00 */
[----:B------:R-:W5:-:S13]  /*2a1f0*/  LDL.LU.64 R12, [R1+0x13e0] ;  /* 0x0013e000010c7983 */ /* 0x000f5a0000300a00 */
[----:B------:R0:W-:Y:S01]  /*2a200*/  STL [R1+0x14], R21 ;  /* 0x0000141501007387 */ /* 0x0001e20000100800 */
[----:B------:R-:W-:-:S03]  /*2a210*/  MOV R8, R20 ;  /* 0x0000001400087202 */ /* 0x000fc60000000f00 */
[----:B------:R1:W-:Y:S01]  /*2a220*/  STL [R1+0x1c], R23 ;  /* 0x00001c1701007387 */ /* 0x0003e20000100800 */
[----:B------:R-:W-:Y:S02]  /*2a230*/  IMAD.MOV.U32 R10, RZ, RZ, R22 ;  /* 0x000000ffff0a7224 */ /* 0x000fe400078e0016 */
[----:B------:R-:W-:Y:S02]  /*2a240*/  IMAD.MOV.U32 R20, RZ, RZ, R0 ;  /* 0x000000ffff147224 */ /* 0x000fe400078e0000 */
[----:B------:R-:W-:Y:S01]  /*2a250*/  IMAD.MOV.U32 R22, RZ, RZ, R11 ;  /* 0x000000ffff167224 */ /* 0x000fe200078e000b */
[----:B------:R-:W2:Y:S01]  /*2a260*/  LDL.LU R0, [R1+0x13d8] ;  /* 0x0013d80001007983 */ /* 0x000ea20000300800 */
[----:B0-----:R-:W-:Y:S01]  /*2a270*/  MOV R21, R9 ;  /* 0x0000000900157202 */ /* 0x001fe20000000f00 */
[----:B-1----:R-:W-:Y:S02]  /*2a280*/  IMAD.MOV.U32 R23, RZ, RZ, R29 ;  /* 0x000000ffff177224 */ /* 0x002fe400078e001d */
[----:B------:R-:W2:Y:S04]  /*2a290*/  LDL.LU R9, [R1+0x13d4] ;  /* 0x0013d40001097983 */ /* 0x000ea80000300800 */
[----:B------:R-:W2:Y:S01]  /*2a2a0*/  LDL.LU R11, [R1+0x13d0] ;  /* 0x0013d000010b7983 */ /* 0x000ea20000300800 */
[----:B-----5:R-:W-:Y:S03]  /*2a2b0*/  HMMA.16816.F32 R20, R20, R2, R12 ;  /* 0x000000021414723c */ /* 0x020fe6000000180c */
[----:B------:R-:W5:Y:S04]  /*2a2c0*/  LDL.LU.64 R14, [R1+0x13c8] ;  /* 0x0013c800010e7983 */ /* 0x000f680000300a00 */
[----:B------:R-:W5:-:S12]  /*2a2d0*/  LDL.LU.64 R12, [R1+0x13c0] ;  /* 0x0013c000010c7983 */ /* 0x000f580000300a00 */
[----:B------:R0:W-:Y:S04]  /*2a2e0*/  STL.64 [R1+0xe0], R20 ;  /* 0x0000e01401007387 */ /* 0x0001e80000100a00 */
[----:B------:R1:W-:Y:S01]  /*2a2f0*/  STL [R1+0xe8], R22 ;  /* 0x0000e81601007387 */ /* 0x0003e20000100800 */
[----:B------:R-:W-:-:S03]  /*2a300*/  MOV R29, R23 ;  /* 0x00000017001d7202 */ /* 0x000fc60000000f00 */
[----:B0-----:R-:W3:Y:S04]  /*2a310*/  LDL.LU R20, [R1+0x244] ;  /* 0x0002440001147983 */ /* 0x001ee80000300800 */
[----:B------:R-:W3:Y:S04]  /*2a320*/  LDL.LU R21, [R1+0x24c] ;  /* 0x00024c0001157983 */ /* 0x000ee80000300800 */
[----:B-1----:R-:W3:Y:S04]  /*2a330*/  LDL.LU R22, [R1+0x264] ;  /* 0x0002640001167983 */ /* 0x002ee80000300800 */
[----:B------:R-:W3:Y:S01]  /*2a340*/  LDL.LU R23, [R1+0x26c] ;  /* 0x00026c0001177983 */ /* 0x000ee20000300800 */
[----:B--2---:R-:W-:-:S02]  /*2a350*/  F2FP.F16.E4M3.UNPACK_B R2, R28.H1 ;  /* 0x0000001cff02723e */ /* 0x004fc400030006ff */
[----:B------:R-:W-:-:S07]  /*2a360*/  F2FP.F16.E4M3.UNPACK_B R3, R0.H1 ;  /* 0x00000000ff03723e */ /* 0x000fce00030006ff */
[----:B---3--:R-:W-:Y:S01]  /*2a370*/  HMMA.16816.F32 R20, R20, R2, R16 ;  /* 0x000000021414723c */ /* 0x008fe20000001810 */
[----:B------:R-:W2:Y:S04]  /*2a380*/  LDL.LU.64 R18, [R1+0x13b8] ;  /* 0x0013b80001127983 */ /* 0x000ea80000300a00 */
[----:B------:R-:W2:-:S14]  /*2a390*/  LDL.LU.64 R16, [R1+0x13b0] ;  /* 0x0013b00001107983 */ /* 0x000e9c0000300a00 */
[----:B------:R0:W-:Y:S04]  /*2a3a0*/  STL.64 [R1+0x120], R20 ;  /* 0x0001201401007387 */ /* 0x0001e80000100a00 */
[----:B------:R1:W-:Y:S04]  /*2a3b0*/  STL.64 [R1+0x128], R22 ;  /* 0x0001281601007387 */ /* 0x0003e80000100a00 */
[----:B0-----:R-:W4:Y:S04]  /*2a3c0*/  LDL.LU R20, [R1+0xf4] ;  /* 0x0000f40001147983 */ /* 0x001f280000300800 */
[----:B------:R-:W4:Y:S04]  /*2a3d0*/  LDL.LU R21, [R1+0xfc] ;  /* 0x0000fc0001157983 */ /* 0x000f280000300800 */
[----:B-1----:R-:W4:Y:S04]  /*2a3e0*/  LDL.LU R22, [R1+0x114] ;  /* 0x0001140001167983 */ /* 0x002f280000300800 */
[----:B------:R-:W4:Y:S02]  /*2a3f0*/  LDL.LU R23, [R1+0x11c] ;  /* 0x00011c0001177983 */ /* 0x000f240000300800 */
[----:B----4-:R-:W-:Y:S02]  /*2a400*/  HMMA.16816.F32 R20, R20, R2, R24 ;  /* 0x000000021414723c */ /* 0x010fe40000001818 */
[----:B------:R-:W3:Y:S04]  /*2a410*/  LDL.LU.64 R26, [R1+0x13a8] ;  /* 0x0013a800011a7983 */ /* 0x000ee80000300a00 */
[----:B------:R-:W4:-:S13]  /*2a420*/  LDL.LU.64 R24, [R1+0x13a0] ;  /* 0x0013a00001187983 */ /* 0x000f1a0000300a00 */
[----:B------:R-:W-:Y:S04]  /*2a430*/  STL.64 [R1+0x80], R20 ;  /* 0x0000801401007387 */ /* 0x000fe80000100a00 */
[----:B------:R0:W-:Y:S04]  /*2a440*/  STL.64 [R1+0x88], R22 ;  /* 0x0000881601007387 */ /* 0x0001e80000100a00 */
[----:B0-----:R-:W2:Y:S04]  /*2a450*/  LDL.LU R22, [R1+0x34] ;  /* 0x0000340001167983 */ /* 0x001ea80000300800 */
[----:B------:R-:W2:Y:S01]  /*2a460*/  LDL.LU R23, [R1+0x3c] ;  /* 0x00003c0001177983 */ /* 0x000ea20000300800 */
[----:B---3--:R-:W-:-:S02]  /*2a470*/  IMAD.MOV.U32 R21, RZ, RZ, R27 ;  /* 0x000000ffff157224 */ /* 0x008fc400078e001b */
[----:B----4-:R-:W-:-:S07]  /*2a480*/  IMAD.MOV.U32 R20, RZ, RZ, R25 ;  /* 0x000000ffff147224 */ /* 0x010fce00078e0019 */
[----:B--2---:R-:W-:Y:S01]  /*2a490*/  HMMA.16816.F32 R20, R20, R2, R4 ;  /* 0x000000021414723c */ /* 0x004fe20000001804 */
[----:B------:R-:W2:Y:S04]  /*2a4a0*/  LDL.LU R7, [R1+0x1398] ;  /* 0x0013980001077983 */ /* 0x000ea80000300800 */
[----:B------:R-:W3:Y:S01]  /*2a4b0*/  LDL.LU R5, [R1+0x1394] ;  /* 0x0013940001057983 */ /* 0x000ee20000300800 */
[----:B------:R-:W-:-:S13]  /*2a4c0*/  IMAD.MOV.U32 R6, RZ, RZ, R9 ;  /* 0x000000ffff067224 */ /* 0x000fda00078e0009 */
[----:B------:R0:W-:Y:S04]  /*2a4d0*/  STL.64 [R1+0x110], R20 ;  /* 0x0001101401007387 */ /* 0x0001e80000100a00 */
[----:B------:R1:W-:Y:S04]  /*2a4e0*/  STL.64 [R1+0x118], R22 ;  /* 0x0001181601007387 */ /* 0x0003e80000100a00 */
[----:B0-----:R-:W4:Y:S04]  /*2a4f0*/  LDL.LU R20, [R1+0x180] ;  /* 0x0001800001147983 */ /* 0x001f280000300800 */
[----:B------:R-:W4:Y:S04]  /*2a500*/  LDL.LU R21, [R1+0x184] ;  /* 0x0001840001157983 */ /* 0x000f280000300800 */
[----:B-1----:R-:W4:Y:S04]  /*2a510*/  LDL.LU R22, [R1+0x188] ;  /* 0x0001880001167983 */ /* 0x002f280000300800 */
[----:B------:R-:W4:Y:S01]  /*2a520*/  LDL.LU R23, [R1+0x18c] ;  /* 0x00018c0001177983 */ /* 0x000f220000300800 */
[----:B---3--:R-:W-:Y:S01]  /*2a530*/  MOV R4, R5 ;  /* 0x0000000500047202 */ /* 0x008fe20000000f00 */
[----:B--2---:R-:W-:Y:S01]  /*2a540*/  IMAD.MOV.U32 R5, RZ, RZ, R7 ;  /* 0x000000ffff057224 */ /* 0x004fe200078e0007 */
[----:B------:R-:W-:-:S07]  /*2a550*/  MOV R7, R11 ;  /* 0x0000000b00077202 */ /* 0x000fce0000000f00 */
[----:B------:R-:W-:-:S15]  /*2a560*/  HMMA.16816.F32 R16, R4, R2, R16 ;  /* 0x000000020410723c */ /* 0x000fde0000001810 */
[----:B------:R-:W-:-:S04]  /*2a570*/  NOP ;  /* 0x0000000000007918 */ /* 0x000fc80000000000 */
[----:B------:R0:W-:Y:S04]  /*2a580*/  STL.64 [R1+0x2e0], R16 ;  /* 0x0002e01001007387 */ /* 0x0001e80000100a00 */
[----:B------:R1:W-:Y:S01]  /*2a590*/  STL [R1+0x2e8], R18 ;  /* 0x0002e81201007387 */ /* 0x0003e20000100800 */
[----:B------:R-:W-:-:S03]  /*2a5a0*/  IMAD.MOV.U32 R28, RZ, RZ, R19 ;  /* 0x000000ffff1c7224 */ /* 0x000fc600078e0013 */
[----:B0-----:R-:W2:Y:S04]  /*2a5b0*/  LDL.LU R16, [R1+0x70] ;  /* 0x0000700001107983 */ /* 0x001ea80000300800 */
[----:B------:R-:W2:Y:S04]  /*2a5c0*/  LDL.LU R17, [R1+0x74] ;  /* 0x0000740001117983 */ /* 0x000ea80000300800 */
[----:B-1----:R-:W2:Y:S04]  /*2a5d0*/  LDL.LU R18, [R1+0x78] ;  /* 0x0000780001127983 */ /* 0x002ea80000300800 */
[----:B------:R-:W2:Y:S04]  /*2a5e0*/  LDL.LU R19, [R1+0x7c] ;  /* 0x00007c0001137983 */ /* 0x000ea80000300800 */
[----:B------:R-:W-:Y:S04]  /*2a5f0*/  STL [R1+0x1314], R28 ;  /* 0x0013141c01007387 */ /* 0x000fe80000100800 */
[----:B------:R-:W4:Y:S04]  /*2a600*/  LDL.LU R4, [R1+0x284] ;  /* 0x0002840001047983 */ /* 0x000f280000300800 */
[----:B------:R-:W4:Y:S04]  /*2a610*/  LDL.LU R5, [R1+0x28c] ;  /* 0x00028c0001057983 */ /* 0x000f280000300800 */
[----:B------:R-:W4:Y:S04]  /*2a620*/  LDL.LU R6, [R1+0x2a4] ;  /* 0x0002a40001067983 */ /* 0x000f280000300800 */
[----:B------:R-:W4:Y:S02]  /*2a630*/  LDL.LU R7, [R1+0x2ac] ;  /* 0x0002ac0001077983 */ /* 0x000f240000300800 */
[----:B----4-:R-:W-:-:S15]  /*2a640*/  HMMA.16816.F32 R4, R4, R2, R20 ;  /* 0x000000020404723c */ /* 0x010fde0000001814 */
[----:B------:R-:W-:-:S04]  /*2a650*/  NOP ;  /* 0x0000000000007918 */ /* 0x000fc80000000000 */
[----:B------:R-:W-:Y:S01]  /*2a660*/  IMAD.MOV.U32 R23, RZ, RZ, R4 ;  /* 0x000000ffff177224 */ /* 0x000fe200078e0004 */
[----:B------:R-:W-:Y:S01]  /*2a670*/  MOV R22, R5 ;  /* 0x0000000500167202 */ /* 0x000fe20000000f00 */
[----:B------:R-:W-:Y:S02]  /*2a680*/  IMAD.MOV.U32 R21, RZ, RZ, R6 ;  /* 0x000000ffff157224 */ /* 0x000fe400078e0006 */
[----:B------:R-:W-:Y:S02]  /*2a690*/  IMAD.MOV.U32 R20, RZ, RZ, R7 ;  /* 0x000000ffff147224 */ /* 0x000fe400078e0007 */
[----:B------:R-:W-:Y:S04]  /*2a6a0*/  STL.64 [R1+0x1388], R22 ;  /* 0x0013881601007387 */ /* 0x000fe80000100a00 */
[----:B------:R0:W-:Y:S04]  /*2a6b0*/  STL.64 [R1+0x1380], R20 ;  /* 0x0013801401007387 */ /* 0x0001e80000100a00 */
[----:B0-----:R-:W3:Y:S04]  /*2a6c0*/  LDL.LU R20, [R1+0xd0] ;  /* 0x0000d00001147983 */ /* 0x001ee80000300800 */
[----:B------:R-:W3:Y:S04]  /*2a6d0*/  LDL.LU R21, [R1+0xd4] ;  /* 0x0000d40001157983 */ /* 0x000ee80000300800 */
[----:B------:R-:W3:Y:S04]  /*2a6e0*/  LDL.LU R22, [R1+0xd8] ;  /* 0x0000d80001167983 */ /* 0x000ee80000300800 */
[----:B------:R-:W3:Y:S04]  /*2a6f0*/  LDL.LU R23, [R1+0xdc] ;  /* 0x0000dc0001177983 */ /* 0x000ee80000300800 */
[----:B------:R-:W3:Y:S04]  /*2a700*/  LDL.LU R4, [R1+0x104] ;  /* 0x0001040001047983 */ /* 0x000ee80000300800 */
        /* <DEDUP_REMOVED lines=11> */
[----:B--2---:R-:W-:-:S15]  /*2a7c0*/  HMMA.16816.F32 R16, R4, R2, R16 ;  /* 0x000000020410723c */ /* 0x004fde0000001810 */
[----:B------:R-:W-:-:S04]  /*2a7d0*/  NOP ;  /* 0x0000000000007918 */ /* 0x000fc80000000000 */
[----:B------:R0:W-:Y:S04]  /*2a7e0*/  STL.64 [R1+0x70], R16 ;  /* 0x0000701001007387 */ /* 0x0001e80000100a00 */
[----:B------:R1:W-:Y:S01]  /*2a7f0*/  STL [R1+0x78], R18 ;  /* 0x0000781201007387 */ /* 0x0003e20000100800 */
[----:B------:R-:W-:-:S03]  /*2a800*/  MOV R0, R19 ;  /* 0x0000001300007202 */ /* 0x000fc60000000f00 */
[----:B0-----:R-:W2:Y:S04]  /*2a810*/  LDL.LU R16, [R1+0x170] ;  /* 0x0001700001107983 */ /* 0x001ea80000300800 */
[----:B------:R-:W2:Y:S04]  /*2a820*/  LDL.LU R17, [R1+0x174] ;  /* 0x0001740001117983 */ /* 0x000ea80000300800 */
[----:B-1----:R-:W2:Y:S04]  /*2a830*/  LDL.LU R18, [R1+0x178] ;  /* 0x0001780001127983 */ /* 0x002ea80000300800 */
[----:B------:R-:W2:Y:S04]  /*2a840*/  LDL.LU R19, [R1+0x17c] ;  /* 0x00017c0001137983 */ /* 0x000ea80000300800 */
[----:B------:R-:W-:Y:S04]  /*2a850*/  STL [R1+0x1340], R0 ;  /* 0x0013400001007387 */ /* 0x000fe80000100800 */
[----:B------:R-:W5:Y:S04]  /*2a860*/  LDL.LU R4, [R1+0x44] ;  /* 0x0000440001047983 */ /* 0x000f680000300800 */
[----:B------:R-:W5:Y:S01]  /*2a870*/  LDL.LU R5, [R1+0x4c] ;  /* 0x00004c0001057983 */ /* 0x000f620000300800 */
[----:B------:R-:W-:-:S03]  /*2a880*/  IMAD.MOV.U32 R6, RZ, RZ, R26 ;  /* 0x000000ffff067224 */ /* 0x000fc600078e001a */
[----:B------:R-:W3:Y:S01]  /*2a890*/  LDL.LU R26, [R1+0x1390] ;  /* 0x00139000011a7983 */ /* 0x000ee20000300800 */
[----:B------:R-:W-:-:S07]  /*2a8a0*/  IMAD.MOV.U32 R7, RZ, RZ, R24 ;  /* 0x000000ffff077224 */ /* 0x000fce00078e0018 */
[----:B-----5:R-:W-:Y:S01]  /*2a8b0*/  HMMA.16816.F32 R4, R4, R2, R12 ;  /* 0x000000020404723c */ /* 0x020fe2000000180c */
[----:B------:R-:W4:Y:S01]  /*2a8c0*/  LDL.LU R12, [R1+0x200] ;  /* 0x00020000010c7983 */ /* 0x000f220000300800 */
[----:B---3--:R-:W-:-:S15]  /*2a8d0*/  MOV R23, R26 ;  /* 0x0000001a00177202 */ /* 0x008fde0000000f00 */
[----:B------:R-:W-:Y:S02]  /*2a8e0*/  NOP ;  /* 0x0000000000007918 */ /* 0x000fe40000000000 */
[----:B------:R-:W-:Y:S04]  /*2a8f0*/  STL.64 [R1+0x2d0], R4 ;  /* 0x0002d00401007387 */ /* 0x000fe80000100a00 */
[----:B------:R-:W-:Y:S04]  /*2a900*/  STL.64 [R1+0x2d8], R6 ;  /* 0x0002d80601007387 */ /* 0x000fe80000100a00 */
        /* <DEDUP_REMOVED lines=9> */
[----:B------:R-:W4:Y:S04]  /*2a9a0*/  LDL.LU R27, [R1+0x25c] ;  /* 0x00025c00011b7983 */ /* 0x000f280000300800 */
[----:B------:R-:W5:Y:S04]  /*2a9b0*/  LDL.LU R9, [R1+0x14] ;  /* 0x0000140001097983 */ /* 0x000f680000300800 */
[----:B------:R-:W5:Y:S01]  /*2a9c0*/  LDL.LU R11, [R1+0x1c] ;  /* 0x00001c00010b7983 */ /* 0x000f620000300800 */
[----:B----4-:R-:W-:-:S15]  /*2a9d0*/  HMMA.16816.F32 R24, R24, R2, R12 ;  /* 0x000000021818723c */ /* 0x010fde000000180c */
[----:B------:R-:W-:-:S04]  /*2a9e0*/  NOP ;  /* 0x0000000000007918 */ /* 0x000fc80000000000 */
[----:B------:R0:W-:Y:S04]  /*2a9f0*/  STL [R1+0x1364], R24 ;  /* 0x0013641801007387 */ /* 0x0001e80000100800 */
[----:B------:R1:W-:Y:S04]  /*2aa00*/  STL [R1+0x1360], R25 ;  /* 0x0013601901007387 */ /* 0x0003e80000100800 */
[----:B------:R4:W-:Y:S04]  /*2aa10*/  STL [R1+0x134c], R26 ;  /* 0x00134c1a01007387 */ /* 0x0009e80000100800 */
[----:B------:R2:W-:Y:S04]  /*2aa20*/  STL [R1+0x1348], R27 ;  /* 0x0013481b01007387 */ /* 0x0005e80000100800 */
[----:B0-----:R-:W3:Y:S04]  /*2aa30*/  LDL.LU R24, [R1+0x230] ;  /* 0x0002300001187983 */ /* 0x001ee80000300800 */
[----:B-1----:R-:W3:Y:S04]  /*2aa40*/  LDL.LU R25, [R1+0x234] ;  /* 0x0002340001197983 */ /* 0x002ee80000300800 */
[----:B----4-:R-:W4:Y:S04]  /*2aa50*/  LDL.LU R26, [R1+0x238] ;  /* 0x00023800011a7983 */ /* 0x010f280000300800 */
[----:B--2---:R-:W4:Y:S04]  /*2aa60*/  LDL.LU R27, [R1+0x23c] ;  /* 0x00023c00011b7983 */ /* 0x004f280000300800 */
[----:B------:R-:W2:Y:S04]  /*2aa70*/  LDL.LU R12, [R1+0x1d4] ;  /* 0x0001d400010c7983 */ /* 0x000ea80000300800 */
        /* <DEDUP_REMOVED lines=10> */
[----:B0-----:R-:W2:Y:S04]  /*2ab20*/  LDL R13, [R1+0x330] ;  /* 0x00033000010d7983 */ /* 0x001ea80000100800 */
[----:B------:R-:W3:Y:S04]  /*2ab30*/  LDL.LU R4, [R1+0x154] ;  /* 0x0001540001047983 */ /* 0x000ee80000300800 */
[----:B------:R-:W3:Y:S04]  /*2ab40*/  LDL.LU R5, [R1+0x15c] ;  /* 0x00015c0001057983 */ /* 0x000ee80000300800 */
[----:B------:R-:W3:Y:S04]  /*2ab50*/  LDL.LU R6, [R1+0x1a4] ;  /* 0x0001a40001067983 */ /* 0x000ee80000300800 */
[----:B------:R-:W3:Y:S02]  /*2ab60*/  LDL.LU R7, [R1+0x1ac] ;  /* 0x0001ac0001077983 */ /* 0x000ee40000300800 */
[----:B---3--:R-:W-:Y:S02]  /*2ab70*/  HMMA.16816.F32 R4, R4, R2, R20 ;  /* 0x000000020404723c */ /* 0x008fe40000001814 */
[----:B------:R-:W3:Y:S04]  /*2ab80*/  LDL.LU.64 R22, [R1+0x1388] ;  /* 0x0013880001167983 */ /* 0x000ee80000300a00 */
[----:B------:R-:W2:-:S13]  /*2ab90*/  LDL.LU.64 R20, [R1+0x1380] ;  /* 0x0013800001147983 */ /* 0x000e9a0000300a00 */
[----:B------:R-:W-:Y:S01]  /*2aba0*/  IMAD.MOV.U32 R28, RZ, RZ, R5 ;  /* 0x000000ffff1c7224 */ /* 0x000fe200078e0005 */
[----:B------:R0:W-:Y:S04]  /*2abb0*/  STL [R1+0x40], R4 ;  /* 0x0000400401007387 */ /* 0x0001e80000100800 */
[----:B------:R1:W-:Y:S04]  /*2abc0*/  STL.64 [R1+0x48], R6 ;  /* 0x0000480601007387 */ /* 0x0003e80000100a00 */
[----:B------:R-:W-:Y:S04]  /*2abd0*/  STL [R1+0x1368], R28 ;  /* 0x0013681c01007387 */ /* 0x000fe80000100800 */
[----:B0-----:R-:W5:Y:S04]  /*2abe0*/  LDL.LU R4, [R1+0x54] ;  /* 0x0000540001047983 */ /* 0x001f680000300800 */
[----:B------:R-:W5:Y:S04]  /*2abf0*/  LDL.LU R5, [R1+0x5c] ;  /* 0x00005c0001057983 */ /* 0x000f680000300800 */
[----:B-1----:R-:W5:Y:S04]  /*2ac00*/  LDL.LU R6, [R1+0xa4] ;  /* 0x0000a40001067983 */ /* 0x002f680000300800 */
[----:B------:R-:W5:Y:S02]  /*2ac10*/  LDL.LU R7, [R1+0xac] ;  /* 0x0000ac0001077983 */ /* 0x000f640000300800 */
[----:B-----5:R-:W-:Y:S02]  /*2ac20*/  HMMA.16816.F32 R4, R4, R2, R8 ;  /* 0x000000020404723c */ /* 0x020fe40000001808 */
[----:B------:R-:W4:-:S15]  /*2ac30*/  LDL.LU R8, [R1+0x2b4] ;  /* 0x0002b40001087983 */ /* 0x000f1e0000300800 */
[----:B------:R-:W-:Y:S02]  /*2ac40*/  NOP ;  /* 0x0000000000007918 */ /* 0x000fe40000000000 */
[----:B------:R-:W-:Y:S04]  /*2ac50*/  STL.64 [R1+0x200], R4 ;  /* 0x0002000401007387 */ /* 0x000fe80000100a00 */
[----:B------:R-:W-:Y:S04]  /*2ac60*/  STL.64 [R1+0x208], R6 ;  /* 0x0002080601007387 */ /* 0x000fe80000100a00 */
[----:B------:R-:W4:Y:S04]  /*2ac70*/  LDL.LU R9, [R1+0x2bc] ;  /* 0x0002bc0001097983 */ /* 0x000f280000300800 */
[----:B------:R-:W4:Y:S04]  /*2ac80*/  LDL.LU R10, [R1+0x2c4] ;  /* 0x0002c400010a7983 */ /* 0x000f280000300800 */
[----:B------:R-:W4:Y:S04]  /*2ac90*/  LDL.LU R11, [R1+0x2cc] ;  /* 0x0002cc00010b7983 */ /* 0x000f280000300800 */
[----:B--2---:R-:W0:Y:S02]  /*2aca0*/  LDSM.16.MT88.4 R4, [R13+UR7+0x2c000] ;  /* 0x02c000070d04783b */ /* 0x004e240008004200 */
[----:B0-----:R-:W-:Y:S01]  /*2acb0*/  IMAD.MOV.U32 R28, RZ, RZ, R6 ;  /* 0x000000ffff1c7224 */ /* 0x001fe200078e0006 */
[----:B----4-:R-:W-:-:S15]  /*2acc0*/  HMMA.16816.F32 R8, R8, R2, R24 ;  /* 0x000000020808723c */ /* 0x010fde0000001818 */
[----:B------:R-:W-:-:S04]  /*2acd0*/  NOP ;  /* 0x0000000000007918 */ /* 0x000fc80000000000 */
[----:B------:R-:W-:Y:S04]  /*2ace0*/  STL.64 [R1+0x1358], R10 ;  /* 0x0013580a01007387 */ /* 0x000fe80000100a00 */
[----:B------:R-:W-:Y:S04]  /*2acf0*/  STL.64 [R1+0x1350], R8 ;  /* 0x0013500801007387 */ /* 0x000fe80000100a00 */
[----:B------:R-:W-:Y:S04]  /*2ad00*/  STL.64 [R1+0x210], R4 ;  /* 0x0002100401007387 */ /* 0x000fe80000100a00 */
[----:B------:R-:W-:Y:S04]  /*2ad10*/  STL [R1+0x21c], R7 ;  /* 0x00021c0701007387 */ /* 0x000fe80000100800 */
[----:B------:R-:W0:Y:S04]  /*2ad20*/  LDSM.16.MT88.4 R4, [R13+UR7+0x2e000] ;  /* 0x02e000070d04783b */ /* 0x000e280008004200 */
[----:B------:R-:W1:Y:S04]  /*2ad30*/  LDSM.16.MT88.4 R8, [R13+UR7+0x2c080] ;  /* 0x02c080070d08783b */ /* 0x000e680008004200 */
[----:B0-----:R0:W-:Y:S01]  /*2ad40*/  STL [R1+0x244], R5 ;  /* 0x0002440501007387 */ /* 0x0011e20000100800 */
[----:B------:R-:W-:-:S03]  /*2ad50*/  MOV R24, R4 ;  /* 0x0000000400187202 */ /* 0x000fc60000000f00 */
[----:B------:R2:W-:Y:S04]  /*2ad60*/  STL [R1+0x24c], R7 ;  /* 0x00024c0701007387 */ /* 0x0005e80000100800 */
[----:B------:R-:W4:Y:S01]  /*2ad70*/  LDL.LU R4, [R1+0x274] ;  /* 0x0002740001047983 */ /* 0x000f220000300800 */
[----:B------:R-:W-:-:S03]  /*2ad80*/  IMAD.MOV.U32 R25, RZ, RZ, R6 ;  /* 0x000000ffff197224 */ /* 0x000fc600078e0006 */
[----:B0-----:R-:W4:Y:S04]  /*2ad90*/  LDL.LU R5, [R1+0x27c] ;  /* 0x00027c0001057983 */ /* 0x001f280000300800 */
[----:B------:R-:W4:Y:S04]  /*2ada0*/  LDL.LU R6, [R1+0x294] ;  /* 0x0002940001067983 */ /* 0x000f280000300800 */
[----:B--2---:R-:W4:Y:S01]  /*2adb0*/  LDL.LU R7, [R1+0x29c] ;  /* 0x00029c0001077983 */ /* 0x004f220000300800 */
[----:B-1----:R-:W-:Y:S01]  /*2adc0*/  IMAD.MOV.U32 R26, RZ, RZ, R8 ;  /* 0x000000ffff1a7224 */ /* 0x002fe200078e0008 */
[----:B------:R-:W-:Y:S01]  /*2add0*/  MOV R27, R10 ;  /* 0x0000000a001b7202 */ /* 0x000fe20000000f00 */
[----:B----4-:R-:W-:-:S15]  /*2ade0*/  HMMA.16816.F32 R4, R4, R2, R16 ;  /* 0x000000020404723c */ /* 0x010fde0000001810 */
[----:B------:R-:W-:-:S04]  /*2adf0*/  NOP ;  /* 0x0000000000007918 */ /* 0x000fc80000000000 */
[----:B------:R-:W-:Y:S04]  /*2ae00*/  STL.64 [R1+0x1320], R6 ;  /* 0x0013200601007387 */ /* 0x000fe80000100a00 */
[----:B------:R0:W-:Y:S04]  /*2ae10*/  STL.64 [R1+0x1318], R4 ;  /* 0x0013180401007387 */ /* 0x0001e80000100a00 */
[----:B0-----:R-:W2:Y:S04]  /*2ae20*/  LDL.LU R4, [R1+0x160] ;  /* 0x0001600001047983 */ /* 0x001ea80000300800 */
[----:B------:R-:W2:Y:S04]  /*2ae30*/  LDL.LU R5, [R1+0x164] ;  /* 0x0001640001057983 */ /* 0x000ea80000300800 */
[----:B------:R-:W2:Y:S04]  /*2ae40*/  LDL.LU R6, [R1+0x168] ;  /* 0x0001680001067983 */ /* 0x000ea80000300800 */
[----:B------:R-:W2:Y:S04]  /*2ae50*/  LDL.LU R7, [R1+0x16c] ;  /* 0x00016c0001077983 */ /* 0x000ea80000300800 */
[----:B------:R-:W-:Y:S04]  /*2ae60*/  STL [R1+0x264], R9 ;  /* 0x0002640901007387 */ /* 0x000fe80000100800 */
[----:B------:R-:W-:Y:S04]  /*2ae70*/  STL [R1+0x26c], R11 ;  /* 0x00026c0b01007387 */ /* 0x000fe80000100800 */
[----:B------:R-:W0:Y:S04]  /*2ae80*/  LDSM.16.MT88.4 R8, [R13+UR7+0x2e080] ;  /* 0x02e080070d08783b */ /* 0x000e280008004200 */
[----:B------:R-:W-:Y:S04]  /*2ae90*/  STL.64 [R1+0x1378], R26 ;  /* 0x0013781a01007387 */ /* 0x000fe80000100a00 */
[----:B------:R1:W-:Y:S04]  /*2aea0*/  STL.64 [R1+0x1370], R24 ;  /* 0x0013701801007387 */ /* 0x0003e80000100a00 */
[----:B-1----:R-:W4:Y:S04]  /*2aeb0*/  LDL.LU R24, [R1+0xe0] ;  /* 0x0000e00001187983 */ /* 0x002f280000300800 */
[----:B------:R-:W4:Y:S04]  /*2aec0*/  LDL.LU R25, [R1+0xe4] ;  /* 0x0000e40001197983 */ /* 0x000f280000300800 */
[----:B------:R-:W4:Y:S04]  /*2aed0*/  LDL.LU R26, [R1+0xe8] ;  /* 0x0000e800011a7983 */ /* 0x000f280000300800 */
[----:B0-----:R0:W-:Y:S04]  /*2aee0*/  STL [R1+0x274], R9 ;  /* 0x0002740901007387 */ /* 0x0011e80000100800 */
        /* <DEDUP_REMOVED lines=8> */
[----:B------:R-:W5:Y:S04]  /*2af70*/  LDL.LU R8, [R1+0x120] ;  /* 0x0001200001087983 */ /* 0x000f680000300800 */
[----:B0-----:R-:W5:Y:S04]  /*2af80*/  LDL.LU R9, [R1+0x124] ;  /* 0x0001240001097983 */ /* 0x001f680000300800 */
[----:B------:R-:W5:Y:S04]  /*2af90*/  LDL.LU R10, [R1+0x128] ;  /* 0x00012800010a7983 */ /* 0x000f680000300800 */
[----:B-1----:R-:W5:Y:S01]  /*2afa0*/  LDL.LU R11, [R1+0x12c] ;  /* 0x00012c00010b7983 */ /* 0x002f620000300800 */
[----:B--2---:R-:W-:-:S15]  /*2afb0*/  HMMA.16816.F32 R16, R16, R2, R4 ;  /* 0x000000021010723c */ /* 0x004fde0000001804 */
[----:B------:R-:W-:-:S04]  /*2afc0*/  NOP ;  /* 0x0000000000007918 */ /* 0x000fc80000000000 */
[----:B------:R0:W-:Y:S04]  /*2afd0*/  STL.64 [R1+0x12f8], R18 ;  /* 0x0012f81201007387 */ /* 0x0001e80000100a00 */
[----:B------:R3:W-:Y:S01]  /*2afe0*/  STL.64 [R1+0x12f0], R16 ;  /* 0x0012f01001007387 */ /* 0x0007e20000100a00 */
[----:B0-----:R-:W-:Y:S01]  /*2aff0*/  MOV R18, R21 ;  /* 0x0000001500127202 */ /* 0x001fe20000000f00 */
[----:B---3--:R-:W-:Y:S02]  /*2b000*/  IMAD.MOV.U32 R16, RZ, RZ, R23 ;  /* 0x000000ffff107224 */ /* 0x008fe400078e0017 */
[----:B------:R-:W-:Y:S02]  /*2b010*/  IMAD.MOV.U32 R17, RZ, RZ, R22 ;  /* 0x000000ffff117224 */ /* 0x000fe400078e0016 */
[----:B------:R-:W-:-:S02]  /*2b020*/  IMAD.MOV.U32 R19, RZ, RZ, R20 ;  /* 0x000000ffff137224 */ /* 0x000fc400078e0014 */
        /* <DEDUP_REMOVED lines=8> */
[----:B------:R1:W-:Y:S04]  /*2b0b0*/  STL [R1+0x29c], R23 ;  /* 0x00029c1701007387 */ /* 0x0003e80000100800 */
[----:B------:R-:W4:Y:S01]  /*2b0c0*/  LDL.LU R20, [R1+0x144] ;  /* 0x0001440001147983 */ /* 0x000f220000300800 */
[----:B------:R-:W-:-:S03]  /*2b0d0*/  IMAD.MOV.U32 R4, RZ, RZ, R22 ;  /* 0x000000ffff047224 */ /* 0x000fc600078e0016 */
[----:B0-----:R-:W4:Y:S04]  /*2b0e0*/  LDL.LU R21, [R1+0x14c] ;  /* 0x00014c0001157983 */ /* 0x001f280000300800 */
[----:B------:R-:W4:Y:S04]  /*2b0f0*/  LDL.LU R22, [R1+0x194] ;  /* 0x0001940001167983 */ /* 0x000f280000300800 */
[----:B-1----:R-:W4:Y:S02]  /*2b100*/  LDL.LU R23, [R1+0x19c] ;  /* 0x00019c0001177983 */ /* 0x002f240000300800 */
[----:B----4-:R-:W-:Y:S02]  /*2b110*/  HMMA.16816.F32 R20, R20, R2, R24 ;  /* 0x000000021414723c */ /* 0x010fe40000001818 */
[----:B------:R-:W2:Y:S04]  /*2b120*/  LDL.LU.64 R26, [R1+0x1378] ;  /* 0x00137800011a7983 */ /* 0x000ea80000300a00 */
[----:B------:R-:W3:Y:S04]  /*2b130*/  LDL.LU.64 R24, [R1+0x1370] ;  /* 0x0013700001187983 */ /* 0x000ee80000300a00 */
[----:B------:R-:W4:Y:S04]  /*2b140*/  LDL R2, [R1+0x2f8] ;  /* 0x0002f80001027983 */ /* 0x000f280000100800 */
[----:B------:R-:W2:Y:S05]  /*2b150*/  LDL R3, [R1+0x2fc] ;  /* 0x0002fc0001037983 */ /* 0x000eaa0000100800 */
        /* <DEDUP_REMOVED lines=11> */
[----:B------:R-:W5:Y:S01]  /*2b210*/  LDL.LU R20, [R1+0x210] ;  /* 0x0002100001147983 */ /* 0x000f620000300800 */
[----:B------:R-:W-:Y:S01]  /*2b220*/  MOV R12, R22 ;  /* 0x00000016000c7202 */ /* 0x000fe20000000f00 */
[----:B0-----:R-:W-:Y:S02]  /*2b230*/  IMAD.MOV.U32 R21, RZ, RZ, R28 ;  /* 0x000000ffff157224 */ /* 0x001fe400078e001c */
[----:B------:R-:W5:Y:S01]  /*2b240*/  LDL.LU R28, [R1+0x1368] ;  /* 0x00136800011c7983 */ /* 0x000f620000300800 */
[----:B---3--:R-:W-:Y:S01]  /*2b250*/  IMAD.MOV.U32 R22, RZ, RZ, R24 ;  /* 0x000000ffff167224 */ /* 0x008fe200078e0018 */
[----:B-1----:R-:W-:-:S02]  /*2b260*/  MOV R23, R25 ;  /* 0x0000001900177202 */ /* 0x002fc40000000f00 */
[----:B----4-:R-:W-:Y:S02]  /*2b270*/  F2FP.F16.E4M3.UNPACK_B R2, R2 ;  /* 0x00000002ff02723e */ /* 0x010fe400020006ff */
[----:B--2---:R-:W-:Y:S01]  /*2b280*/  F2FP.F16.E4M3.UNPACK_B R3, R3 ;  /* 0x00000003ff03723e */ /* 0x004fe200020006ff */
[----:B------:R-:W2:Y:S04]  /*2b290*/  LDL.LU R24, [R1+0x1364] ;  /* 0x0013640001187983 */ /* 0x000ea80000300800 */
[----:B------:R-:W2:Y:S02]  /*2b2a0*/  LDL.LU R25, [R1+0x1360] ;  /* 0x0013600001197983 */ /* 0x000ea40000300800 */
[----:B-----5:R-:W-:Y:S02]  /*2b2b0*/  HMMA.16816.F32 R20, R20, R2, R8 ;  /* 0x000000021414723c */ /* 0x020fe40000001808 */
[----:B------:R-:W3:Y:S04]  /*2b2c0*/  LDL.LU.64 R10, [R1+0x1358] ;  /* 0x00135800010a7983 */ /* 0x000ee80000300a00 */
[----:B------:R-:W3:-:S13]  /*2b2d0*/  LDL.LU.64 R8, [R1+0x1350] ;  /* 0x0013500001087983 */ /* 0x000eda0000300a00 */
[----:B------:R0:W-:Y:S04]  /*2b2e0*/  STL.64 [R1+0x120], R20 ;  /* 0x0001201401007387 */ /* 0x0001e80000100a00 */
[----:B------:R1:W-:Y:S01]  /*2b2f0*/  STL.64 [R1+0x128], R22 ;  /* 0x0001281601007387 */ /* 0x0003e20000100a00 */
[----:B0-----:R-:W-:Y:S02]  /*2b300*/  IMAD.MOV.U32 R20, RZ, RZ, R26 ;  /* 0x000000ffff147224 */ /* 0x001fe400078e001a */
[----:B------:R-:W-:Y:S01]  /*2b310*/  IMAD.MOV.U32 R21, RZ, RZ, R27 ;  /* 0x000000ffff157224 */ /* 0x000fe200078e001b */
[----:B------:R-:W2:Y:S04]  /*2b320*/  LDL.LU R26, [R1+0x134c] ;  /* 0x00134c00011a7983 */ /* 0x000ea80000300800 */
[----:B------:R-:W2:Y:S01]  /*2b330*/  LDL.LU R27, [R1+0x1348] ;  /* 0x00134800011b7983 */ /* 0x000ea20000300800 */
[----:B-1----:R-:W-:-:S03]  /*2b340*/  MOV R22, R29 ;  /* 0x0000001d00167202 */ /* 0x002fc60000000f00 */
[----:B------:R-:W4:Y:S01]  /*2b350*/  LDL.LU R29, [R1+0x1344] ;  /* 0x00134400011d7983 */ /* 0x000f220000300800 */
[----:B------:R-:W-:-:S03]  /*2b360*/  IMAD.MOV.U32 R23, RZ, RZ, R0 ;  /* 0x000000ffff177224 */ /* 0x000fc600078e0000 */
[----:B------:R-:W5:Y:S04]  /*2b370*/  LDL.LU R0, [R1+0x1340] ;  /* 0x0013400001007983 */ /* 0x000f680000300800 */
[----:B------:R-:W-:Y:S01]  /*2b380*/  HMMA.16816.F32 R16, R20, R2, R16 ;  /* 0x000000021410723c */ /* 0x000fe20000001810 */
[----:B------:R-:W-:Y:S01]  /*2b390*/  IMAD.MOV.U32 R20, RZ, RZ, R7 ;  /* 0x000000ffff147224 */ /* 0x000fe200078e0007 */
[----:B------:R-:W-:Y:S01]  /*2b3a0*/  MOV R21, R6 ;  /* 0x0000000600157202 */ /* 0x000fe20000000f00 */
[----:B------:R-:W-:Y:S02]  /*2b3b0*/  IMAD.MOV.U32 R22, RZ, RZ, R5 ;  /* 0x000000ffff167224 */ /* 0x000fe400078e0005 */
[----:B------:R-:W-:-:S14]  /*2b3c0*/  IMAD.MOV.U32 R23, RZ, RZ, R4 ;  /* 0x000000ffff177224 */ /* 0x000fdc00078e0004 */
[----:B------:R-:W-:Y:S04]  /*2b3d0*/  STL.64 [R1+0x170], R16 ;  /* 0x0001701001007387 */ /* 0x000fe80000100a00 */
[----:B------:R-:W-:Y:S04]  /*2b3e0*/  STL.64 [R1+0x178], R18 ;  /* 0x0001781201007387 */ /* 0x000fe80000100a00 */
[----:B----4-:R-:W0:Y:S01]  /*2b3f0*/  LDSM.16.MT88.4 R16, [R29+UR7+0x2c000] ;  /* 0x02c000071d10783b */ /* 0x010e220008004200 */
[----:B--2---:R-:W-:-:S15]  /*2b400*/  HMMA.16816.F32 R20, R20, R2, R24 ;  /* 0x000000021414723c */ /* 0x004fde0000001818 */
[----:B------:R-:W-:-:S04]  /*2b410*/  NOP ;  /* 0x0000000000007918 */ /* 0x000fc80000000000 */
[----:B------:R1:W-:Y:S04]  /*2b420*/  STL.64 [R1+0x1e0], R20 ;  /* 0x0001e01401007387 */ /* 0x0003e80000100a00 */
[----:B------:R2:W-:Y:S04]  /*2b430*/  STL.64 [R1+0x1e8], R22 ;  /* 0x0001e81601007387 */ /* 0x0005e80000100a00 */
[----:B0-----:R-:W-:Y:S01]  /*2b440*/  STL [R1+0xa4], R17 ;  /* 0x0000a41101007387 */ /* 0x001fe20000100800 */
[----:B------:R-:W-:-:S03]  /*2b450*/  MOV R7, R16 ;  /* 0x0000001000077202 */ /* 0x000fc60000000f00 */
[----:B------:R-:W-:Y:S01]  /*2b460*/  STL [R1+0xac], R19 ;  /* 0x0000ac1301007387 */ /* 0x000fe20000100800 */
[----:B------:R-:W-:-:S03]  /*2b470*/  IMAD.MOV.U32 R6, RZ, RZ, R18 ;  /* 0x000000ffff067224 */ /* 0x000fc600078e0012 */
[----:B------:R-:W0:Y:S01]  /*2b480*/  LDSM.16.MT88.4 R16, [R29+UR7+0x2e000] ;  /* 0x02e000071d10783b */ /* 0x000e220008004200 */
[----:B-1----:R-:W-:Y:S02]  /*2b490*/  IMAD.MOV.U32 R20, RZ, RZ, R15 ;  /* 0x000000ffff147224 */ /* 0x002fe400078e000f */
[----:B------:R-:W-:Y:S01]  /*2b4a0*/  IMAD.MOV.U32 R21, RZ, RZ, R14 ;  /* 0x000000ffff157224 */ /* 0x000fe200078e000e */
[----:B--2---:R-:W-:Y:S01]  /*2b4b0*/  MOV R22, R13 ;  /* 0x0000000d00167202 */ /* 0x004fe20000000f00 */
[----:B------:R-:W-:-:S07]  /*2b4c0*/  IMAD.MOV.U32 R23, RZ, RZ, R12 ;  /* 0x000000ffff177224 */ /* 0x000fce00078e000c */
[----:B---3--:R-:W-:Y:S01]  /*2b4d0*/  HMMA.16816.F32 R12, R20, R2, R8 ;  /* 0x00000002140c723c */ /* 0x008fe20000001808 */
[----:B------:R-:W-:Y:S01]  /*2b4e0*/  IMAD.MOV.U32 R8, RZ, RZ, R7 ;  /* 0x000000ffff087224 */ /* 0x000fe200078e0007 */
[----:B------:R-:W-:Y:S01]  /*2b4f0*/  MOV R9, R6 ;  /* 0x0000000600097202 */ /* 0x000fe20000000f00 */
[----:B0-----:R-:W-:Y:S01]  /*2b500*/  IMAD.MOV.U32 R5, RZ, RZ, R16 ;  /* 0x000000ffff057224 */ /* 0x001fe200078e0010 */
[----:B------:R-:W-:-:S03]  /*2b510*/  MOV R4, R18 ;  /* 0x0000001200047202 */ /* 0x000fc60000000f00 */
[----:B------:R-:W-:Y:S02]  /*2b520*/  IMAD.MOV.U32 R10, RZ, RZ, R5 ;  /* 0x000000ffff0a7224 */ /* 0x000fe400078e0005 */
[----:B------:R-:W-:Y:S02]  /*2b530*/  IMAD.MOV.U32 R11, RZ, RZ, R4 ;  /* 0x000000ffff0b7224 */ /* 0x000fe400078e0004 */
[----:B------:R-:W0:Y:S04]  /*2b540*/  LDSM.16.MT88.4 R4, [R29+UR7+0x2c080] ;  /* 0x02c080071d04783b */ /* 0x000e280008004200 */
[----:B------:R-:W-:Y:S04]  /*2b550*/  STL [R1+0xe4], R17 ;  /* 0x0000e41101007387 */ /* 0x000fe80000100800 */
[----:B------:R1:W-:Y:S04]  /*2b560*/  STL [R1+0xec], R19 ;  /* 0x0000ec1301007387 */ /* 0x0003e80000100800 */
[----:B------:R-:W2:Y:S04]  /*2b570*/  LDL.LU R24, [R1+0x20] ;  /* 0x0000200001187983 */ /* 0x000ea80000300800 */
[----:B------:R-:W2:Y:S04]  /*2b580*/  LDL.LU R25, [R1+0x24] ;  /* 0x0000240001197983 */ /* 0x000ea80000300800 */
[----:B------:R-:W2:Y:S04]  /*2b590*/  LDL.LU R26, [R1+0x28] ;  /* 0x00002800011a7983 */ /* 0x000ea80000300800 */
[----:B------:R-:W2:Y:S04]  /*2b5a0*/  LDL.LU R27, [R1+0x2c] ;  /* 0x00002c00011b7983 */ /* 0x000ea80000300800 */
[----:B------:R-:W-:Y:S04]  /*2b5b0*/  STL.64 [R1+0x250], R12 ;  /* 0x0002500c01007387 */ /* 0x000fe80000100a00 */
[----:B------:R-:W-:Y:S04]  /*2b5c0*/  STL.64 [R1+0x258], R14 ;  /* 0x0002580e01007387 */ /* 0x000fe80000100a00 */
[----:B------:R-:W3:Y:S04]  /*2b5d0*/  LDL.LU R20, [R1+0x80] ;  /* 0x0000800001147983 */ /* 0x000ee80000300800 */
[----:B------:R-:W3:Y:S04]  /*2b5e0*/  LDL.LU R21, [R1+0x84] ;  /* 0x0000840001157983 */ /* 0x000ee80000300800 */
[----:B------:R-:W3:Y:S04]  /*2b5f0*/  LDL.LU R22, [R1+0x88] ;  /* 0x0000880001167983 */ /* 0x000ee80000300800 */
[----:B------:R-:W3:Y:S04]  /*2b600*/  LDL.LU R23, [R1+0x8c] ;  /* 0x00008c0001177983 */ /* 0x000ee80000300800 */
[----:B------:R-:W-:Y:S04]  /*2b610*/  LDSM.16.MT88.4 R12, [R29+UR7+0x2c100] ;  /* 0x02c100071d0c783b */ /* 0x000fe80008004200 */
[----:B0-----:R-:W-:Y:S01]  /*2b620*/  STL [R1+0x134], R5 ;  /* 0x0001340501007387 */ /* 0x001fe20000100800 */
[----:B-1----:R-:W-:-:S03]  /*2b630*/  MOV R19, R4 ;  /* 0x0000000400137202 */ /* 0x002fc60000000f00 */
[----:B------:R-:W-:Y:S01]  /*2b640*/  STL [R1+0x13c], R7 ;  /* 0x00013c0701007387 */ /* 0x000fe20000100800 */
[----:B------:R-:W-:-:S03]  /*2b650*/  IMAD.MOV.U32 R18, RZ, RZ, R6 ;  /* 0x000000ffff127224 */ /* 0x000fc600078e0006 */
[----:B------:R-:W0:Y:S04]  /*2b660*/  LDSM.16.MT88.4 R4, [R29+UR7+0x2e080] ;  /* 0x02e080071d04783b */ /* 0x000e280008004200 */
[----:B0-----:R-:W-:Y:S04]  /*2b670*/  STL [R1+0x144], R5 ;  /* 0x0001440501007387 */ /* 0x001fe80000100800 */
[----:B------:R0:W-:Y:S01]  /*2b680*/  STL [R1+0x14c], R7 ;  /* 0x00014c0701007387 */ /* 0x0001e20000100800 */
[----:B------:R-:W-:-:S03]  /*2b690*/  MOV R16, R6 ;  /* 0x0000000600107202 */ /* 0x000fc60000000f00 */
[----:B------:R-:W-:Y:S04]  /*2b6a0*/  STL [R1+0x1d4], R13 ;  /* 0x0001d40d01007387 */ /* 0x000fe80000100800 */
[----:B------:R-:W-:Y:S01]  /*2b6b0*/  STL [R1+0x1dc], R15 ;  /* 0x0001dc0f01007387 */ /* 0x000fe20000100800 */
[----:B------:R-:W-:Y:S02]  /*2b6c0*/  IMAD.MOV.U32 R6, RZ, RZ, R14 ;  /* 0x000000ffff067224 */ /* 0x000fe400078e000e */
[----:B0-----:R-:W-:Y:S02]  /*2b6d0*/  IMAD.MOV.U32 R7, RZ, RZ, R12 ;  /* 0x000000ffff077224 */ /* 0x001fe400078e000c */
[----:B------:R-:W0:Y:S01]  /*2b6e0*/  LDSM.16.MT88.4 R12, [R29+UR7+0x2e100] ;  /* 0x02e100071d0c783b */ /* 0x000e220008004200 */
[----:B------:R-:W-:-:S03]  /*2b6f0*/  IMAD.MOV.U32 R17, RZ, RZ, R4 ;  /* 0x000000ffff117224 */ /* 0x000fc600078e0004 */
[----:B0-----:R-:W-:Y:S04]  /*2b700*/  STL [R1+0x1f4], R13 ;  /* 0x0001f40d01007387 */ /* 0x001fe80000100800 */
[----:B------:R0:W-:Y:S01]  /*2b710*/  STL [R1+0x1fc], R15 ;  /* 0x0001fc0f01007387 */ /* 0x0001e20000100800 */
[----:B------:R-:W-:Y:S01]  /*2b720*/  IMAD.MOV.U32 R4, RZ, RZ, R14 ;  /* 0x000000ffff047224 */ /* 0x000fe200078e000e */
[----:B------:R-:W-:Y:S02]  /*2b730*/  MOV R5, R12 ;  /* 0x0000000c00057202 */ /* 0x000fe40000000f00 */
[----:B0-----:R-:W4:Y:S04]  /*2b740*/  LDL.LU.64 R14, [R1+0x1338] ;  /* 0x00133800010e7983 */ /* 0x001f280000300a00 */
[----:B------:R-:W4:Y:S01]  /*2b750*/  LDL.LU.64 R12, [R1+0x1330] ;  /* 0x00133000010c7983 */ /* 0x000f220000300a00 */
[----:B---3--:R-:W-:-:S15]  /*2b760*/  HMMA.16816.F32 R8, R8, R2, R20 ;  /* 0x000000020808723c */ /* 0x008fde0000001814 */
[----:B------:R-:W-:-:S04]  /*2b770*/  NOP ;  /* 0x0000000000007918 */ /* 0x000fc80000000000 */
[----:B------:R-:W-:Y:S01]  /*2b780*/  IMAD.MOV.U32 R23, RZ, RZ, R8 ;  /* 0x000000ffff177224 */ /* 0x000fe200078e0008 */
[----:B------:R-:W-:Y:S01]  /*2b790*/  MOV R22, R9 ;  /* 0x0000000900167202 */ /* 0x000fe20000000f00 */
[----:B------:R-:W-:Y:S02]  /*2b7a0*/  IMAD.MOV.U32 R21, RZ, RZ, R10 ;  /* 0x000000ffff157224 */ /* 0x000fe400078e000a */
[----:B------:R-:W-:Y:S01]  /*2b7b0*/  IMAD.MOV.U32 R20, RZ, RZ, R11 ;  /* 0x000000ffff147224 */ /* 0x000fe200078e000b */
[----:B------:R-:W-:Y:S01]  /*2b7c0*/  MOV R8, R19 ;  /* 0x0000001300087202 */ /* 0x000fe20000000f00 */
[----:B------:R-:W-:Y:S02]  /*2b7d0*/  IMAD.MOV.U32 R9, RZ, RZ, R18 ;  /* 0x000000ffff097224 */ /* 0x000fe400078e0012 */
[----:B------:R-:W-:Y:S01]  /*2b7e0*/  IMAD.MOV.U32 R10, RZ, RZ, R17 ;  /* 0x000000ffff0a7224 */ /* 0x000fe200078e0011 */
[----:B------:R-:W-:Y:S01]  /*2b7f0*/  MOV R11, R16 ;  /* 0x00000010000b7202 */ /* 0x000fe20000000f00 */
[----:B------:R-:W-:Y:S04]  /*2b800*/  STL.64 [R1+0x1308], R22 ;  /* 0x0013081601007387 */ /* 0x000fe80000100a00 */
[----:B------:R2:W-:Y:S04]  /*2b810*/  STL.64 [R1+0x1300], R20 ;  /* 0x0013001401007387 */ /* 0x0005e80000100a00 */
[----:B------:R-:W3:Y:S04]  /*2b820*/  LDL.LU R16, [R1+0x110] ;  /* 0x0001100001107983 */ /* 0x000ee80000300800 */
[----:B------:R-:W3:Y:S04]  /*2b830*/  LDL.LU R17, [R1+0x114] ;  /* 0x0001140001117983 */ /* 0x000ee80000300800 */
[----:B------:R-:W3:Y:S04]  /*2b840*/  LDL.LU R18, [R1+0x118] ;  /* 0x0001180001127983 */ /* 0x000ee80000300800 */
[----:B------:R-:W3:Y:S01]  /*2b850*/  LDL.LU R19, [R1+0x11c] ;  /* 0x00011c0001137983 */ /* 0x000ee20000300800 */
[----:B--2---:R-:W-:Y:S01]  /*2b860*/  HMMA.16816.F32 R20, R8, R2, R24 ;  /* 0x000000020814723c */ /* 0x004fe20000001818 */
[----:B------:R-:W-:-:S02]  /*2b870*/  IMAD.MOV.U32 R8, RZ, RZ, R7 ;  /* 0x000000ffff087224 */ /* 0x000fc400078e0007 */
[----:B------:R-:W-:Y:S01]  /*2b880*/  IMAD.MOV.U32 R9, RZ, RZ, R6 ;  /* 0x000000ffff097224 */ /* 0x000fe200078e0006 */
[----:B------:R-:W-:Y:S01]  /*2b890*/  MOV R10, R5 ;  /* 0x00000005000a7202 */ /* 0x000fe20000000f00 */
[----:B------:R-:W-:-:S14]  /*2b8a0*/  IMAD.MOV.U32 R11, RZ, RZ, R4 ;  /* 0x000000ffff0b7224 */ /* 0x000fdc00078e0004 */
[----:B------:R0:W-:Y:S04]  /*2b8b0*/  STL.64 [R1+0xc0], R20 ;  /* 0x0000c01401007387 */ /* 0x0001e80000100a00 */
[----:B------:R5:W-:Y:S04]  /*2b8c0*/  STL.64 [R1+0xc8], R22 ;  /* 0x0000c81601007387 */ /* 0x000be80000100a00 */
[----:B0-----:R-:W2:Y:S01]  /*2b8d0*/  LDL.LU R20, [R1+0x70] ;  /* 0x0000700001147983 */ /* 0x001ea20000300800 */
[----:B-----5:R-:W-:Y:S01]  /*2b8e0*/  IMAD.MOV.U32 R23, RZ, RZ, R0 ;  /* 0x000000ffff177224 */ /* 0x020fe200078e0000 */
[----:B----4-:R-:W-:-:S15]  /*2b8f0*/  HMMA.16816.F32 R4, R8, R2, R12 ;  /* 0x000000020804723c */ /* 0x010fde000000180c */
[----:B------:R-:W-:-:S04]  /*2b900*/  NOP ;  /* 0x0000000000007918 */ /* 0x000fc80000000000 */
[----:B------:R-:W-:Y:S04]  /*2b910*/  STL.64 [R1+0x160], R4 ;  /* 0x0001600401007387 */ /* 0x000fe80000100a00 */
[----:B------:R-:W-:Y:S04]  /*2b920*/  STL.64 [R1+0x168], R6 ;  /* 0x0001680601007387 */ /* 0x000fe80000100a00 */
[----:B------:R-:W2:Y:S04]  /*2b930*/  LDL.LU R21, [R1+0x74] ;  /* 0x0000740001157983 */ /* 0x000ea80000300800 */
[----:B------:R-:W2:Y:S04]  /*2b940*/  LDL.LU R22, [R1+0x78] ;  /* 0x0000780001167983 */ /* 0x000ea80000300800 */
[----:B------:R-:W4:Y:S04]  /*2b950*/  LDL.LU R0, [R1+0x1328] ;  /* 0x0013280001007983 */ /* 0x000f280000300800 */
        /* <DEDUP_REMOVED lines=10> */
[----:B------:R-:W-:Y:S04]  /*2ba00*/  STL [R1+0x1270], R29 ;  /* 0x0012701d01007387 */ /* 0x000fe80000100800 */
[----:B----4-:R-:W0:Y:S04]  /*2ba10*/  LDSM.16.MT88.4 R4, [R0+UR7+0x2c000] ;  /* 0x02c000070004783b */ /* 0x010e280008004200 */
[----:B0-----:R-:W-:Y:S01]  /*2ba20*/  STL [R1+0x14], R5 ;  /* 0x0000140501007387 */ /* 0x001fe20000100800 */
[----:B------:R-:W-:-:S03]  /*2ba30*/  IMAD.MOV.U32 R24, RZ, RZ, R4 ;  /* 0x000000ffff187224 */ /* 0x000fc600078e0004 */
[----:B------:R-:W-:Y:S01]  /*2ba40*/  STL [R1+0x1c], R7 ;  /* 0x00001c0701007387 */ /* 0x000fe20000100800 */
[----:B------:R-:W-:-:S03]  /*2ba50*/  IMAD.MOV.U32 R25, RZ, RZ, R6 ;  /* 0x000000ffff197224 */ /* 0x000fc600078e0006 */
        /* <DEDUP_REMOVED lines=13> */
[----:B------:R-:W-:Y:S02]  /*2bb30*/  IMAD.MOV.U32 R12, RZ, RZ, R6 ;  /* 0x000000ffff0c7224 */ /* 0x000fe400078e0006 */
[----:B------:R-:W-:Y:S01]  /*2bb40*/  IMAD.MOV.U32 R13, RZ, RZ, R4 ;  /* 0x000000ffff0d7224 */ /* 0x000fe200078e0004 */
[----:B0-----:R-:W4:Y:S04]  /*2bb50*/  LDL.LU.64 R6, [R1+0x1320] ;  /* 0x0013200001067983 */ /* 0x001f280000300a00 */
[----:B------:R-:W4:Y:S01]  /*2bb60*/  LDL.LU.64 R4, [R1+0x1318] ;  /* 0x0013180001047983 */ /* 0x000f220000300a00 */
[----:B---3--:R-:W-:Y:S01]  /*2bb70*/  HMMA.16816.F32 R24, R24, R2, R16 ;  /* 0x000000021818723c */ /* 0x008fe20000001810 */
[----:B------:R-:W-:-:S07]  /*2bb80*/  MOV R17, R28 ;  /* 0x0000001c00117202 */ /* 0x000fce0000000f00 */
[----:B----4-:R-:W-:-:S15]  /*2bb90*/  HMMA.16816.F32 R4, R8, R2, R4 ;  /* 0x000000020804723c */ /* 0x010fde0000001804 */
[----:B------:R-:W-:-:S04]  /*2bba0*/  NOP ;  /* 0x0000000000007918 */ /* 0x000fc80000000000 */
[----:B------:R0:W-:Y:S04]  /*2bbb0*/  STL.64 [R1+0x1c0], R4 ;  /* 0x0001c00401007387 */ /* 0x0001e80000100a00 */
[----:B------:R1:W-:Y:S04]  /*2bbc0*/  STL.64 [R1+0x1c8], R6 ;  /* 0x0001c80601007387 */ /* 0x0003e80000100a00 */
[----:B------:R-:W3:Y:S04]  /*2bbd0*/  LDL.LU R16, [R1+0x40] ;  /* 0x0000400001107983 */ /* 0x000ee80000300800 */
[----:B------:R-:W4:Y:S04]  /*2bbe0*/  LDL.LU R28, [R1+0x1314] ;  /* 0x00131400011c7983 */ /* 0x000f280000300800 */
[----:B------:R-:W3:Y:S04]  /*2bbf0*/  LDL.LU R18, [R1+0x48] ;  /* 0x0000480001127983 */ /* 0x000ee80000300800 */
[----:B------:R-:W3:Y:S04]  /*2bc00*/  LDL.LU R19, [R1+0x4c] ;  /* 0x00004c0001137983 */ /* 0x000ee80000300800 */
[----:B------:R-:W5:Y:S04]  /*2bc10*/  LDL.LU R8, [R1+0x2e0] ;  /* 0x0002e00001087983 */ /* 0x000f680000300800 */
[----:B------:R-:W5:Y:S04]  /*2bc20*/  LDL.LU R9, [R1+0x2e4] ;  /* 0x0002e40001097983 */ /* 0x000f680000300800 */
[----:B------:R-:W5:Y:S01]  /*2bc30*/  LDL.LU R10, [R1+0x2e8] ;  /* 0x0002e800010a7983 */ /* 0x000f620000300800 */
[----:B0-----:R-:W-:Y:S01]  /*2bc40*/  IMAD.MOV.U32 R4, RZ, RZ, R15 ;  /* 0x000000ffff047224 */ /* 0x001fe200078e000f */
[----:B------:R-:W-:Y:S01]  /*2bc50*/  MOV R5, R14 ;  /* 0x0000000e00057202 */ /* 0x000fe20000000f00 */
[----:B-1----:R-:W-:-:S02]  /*2bc60*/  IMAD.MOV.U32 R6, RZ, RZ, R13 ;  /* 0x000000ffff067224 */ /* 0x002fc400078e000d */
[----:B------:R-:W-:Y:S02]  /*2bc70*/  IMAD.MOV.U32 R7, RZ, RZ, R12 ;  /* 0x000000ffff077224 */ /* 0x000fe400078e000c */
[----:B------:R-:W0:Y:S05]  /*2bc80*/  LDSM.16.MT88.4 R12, [R0+UR7+0x2c100] ;  /* 0x02c10007000c783b */ /* 0x000e2a0008004200 */
[----:B--2---:R-:W-:Y:S01]  /*2bc90*/  HMMA.16816.F32 R20, R4, R2, R20 ;  /* 0x000000020414723c */ /* 0x004fe20000001814 */
[----:B0-----:R-:W-:Y:S01]  /*2bca0*/  MOV R4, R12 ;  /* 0x0000000c00047202 */ /* 0x001fe20000000f00 */
[----:B------:R-:W-:Y:S02]  /*2bcb0*/  IMAD.MOV.U32 R5, RZ, RZ, R14 ;  /* 0x000000ffff057224 */ /* 0x000fe400078e000e */
[----:B----4-:R-:W-:-:S02]  /*2bcc0*/  IMAD.MOV.U32 R11, RZ, RZ, R28 ;  /* 0x000000ffff0b7224 */ /* 0x010fc400078e001c */
[----:B------:R-:W2:Y:S04]  /*2bcd0*/  LDL.LU R28, [R1+0x1310] ;  /* 0x00131000011c7983 */ /* 0x000ea80000300800 */
[----:B------:R-:W-:Y:S04]  /*2bce0*/  STL.64 [R1+0x1298], R26 ;  /* 0x0012981a01007387 */ /* 0x000fe80000100a00 */
[----:B------:R-:W-:Y:S05]  /*2bcf0*/  STL.64 [R1+0x1290], R24 ;  /* 0x0012901801007387 */ /* 0x000fea0000100a00 */
[----:B------:R-:W-:Y:S04]  /*2bd00*/  STL.64 [R1+0x60], R20 ;  /* 0x0000601401007387 */ /* 0x000fe80000100a00 */
[----:B------:R-:W-:Y:S04]  /*2bd10*/  STL.64 [R1+0x68], R22 ;  /* 0x0000681601007387 */ /* 0x000fe80000100a00 */
[----:B------:R-:W-:Y:S04]  /*2bd20*/  STL [R1+0x104], R13 ;  /* 0x0001040d01007387 */ /* 0x000fe80000100800 */
[----:B------:R-:W-:Y:S04]  /*2bd30*/  STL [R1+0x10c], R15 ;  /* 0x00010c0f01007387 */ /* 0x000fe80000100800 */
        /* <DEDUP_REMOVED lines=15> */
[----:B------:R-:W-:Y:S01]  /*2be30*/  IMAD.MOV.U32 R24, RZ, RZ, R14 ;  /* 0x000000ffff187224 */ /* 0x000fe200078e000e */
[----:B---3--:R-:W-:Y:S01]  /*2be40*/  HMMA.16816.F32 R4, R4, R2, R16 ;  /* 0x000000020404723c */ /* 0x008fe20000001810 */
[----:B--2---:R-:W0:Y:S04]  /*2be50*/  LDSM.16.MT88.4 R20, [R28+UR7+0x2c000] ;  /* 0x02c000071c14783b */ /* 0x004e280008004200 */
[----:B0-----:R-:W-:Y:S01]  /*2be60*/  STL [R1+0x4], R21 ;  /* 0x0000041501007387 */ /* 0x001fe20000100800 */
[----:B------:R-:W-:-:S03]  /*2be70*/  IMAD.MOV.U32 R12, RZ, RZ, R20 ;  /* 0x000000ffff0c7224 */ /* 0x000fc600078e0014 */
[----:B------:R-:W-:Y:S01]  /*2be80*/  STL [R1+0xc], R23 ;  /* 0x00000c1701007387 */ /* 0x000fe20000100800 */
[----:B------:R-:W-:-:S03]  /*2be90*/  MOV R13, R22 ;  /* 0x00000016000d7202 */ /* 0x000fc60000000f00 */
[----:B------:R-:W0:Y:S02]  /*2bea0*/  LDSM.16.MT88.4 R20, [R28+UR7+0x2e000] ;  /* 0x02e000071c14783b */ /* 0x000e240008004200 */
[----:B0-----:R-:W-:Y:S01]  /*2beb0*/  MOV R0, R23 ;  /* 0x0000001700007202 */ /* 0x001fe20000000f00 */
[----:B------:R-:W-:Y:S01]  /*2bec0*/  IMAD.MOV.U32 R15, RZ, RZ, R22 ;  /* 0x000000ffff0f7224 */ /* 0x000fe200078e0016 */
[----:B------:R0:W-:Y:S01]  /*2bed0*/  STL [R1+0x24], R21 ;  /* 0x0000241501007387 */ /* 0x0001e20000100800 */
[----:B------:R-:W-:-:S03]  /*2bee0*/  IMAD.MOV.U32 R14, RZ, RZ, R20 ;  /* 0x000000ffff0e7224 */ /* 0x000fc600078e0014 */
[----:B------:R-:W2:Y:S04]  /*2bef0*/  LDL.LU.64 R22, [R1+0x1308] ;  /* 0x0013080001167983 */ /* 0x000ea80000300a00 */
[----:B0-----:R-:W3:Y:S04]  /*2bf00*/  LDL.LU.64 R20, [R1+0x1300] ;  /* 0x0013000001147983 */ /* 0x001ee80000300a00 */
[----:B------:R-:W-:Y:S04]  /*2bf10*/  STL [R1+0x12c0], R0 ;  /* 0x0012c00001007387 */ /* 0x000fe80000100800 */
[----:B------:R-:W4:Y:S04]  /*2bf20*/  LDL.LU.64 R18, [R1+0x12f8] ;  /* 0x0012f80001127983 */ /* 0x000f280000300a00 */
[----:B------:R-:W4:Y:S04]  /*2bf30*/  LDL.LU.64 R16, [R1+0x12f0] ;  /* 0x0012f00001107983 */ /* 0x000f280000300a00 */
[----:B------:R0:W-:Y:S04]  /*2bf40*/  STL.64 [R1+0xb0], R4 ;  /* 0x0000b00401007387 */ /* 0x0001e80000100a00 */
[----:B------:R1:W-:Y:S01]  /*2bf50*/  STL.64 [R1+0xb8], R6 ;  /* 0x0000b80601007387 */ /* 0x0003e20000100a00 */
[----:B-----5:R-:W-:Y:S03]  /*2bf60*/  HMMA.16816.F32 R12, R12, R2, R8 ;  /* 0x000000020c0c723c */ /* 0x020fe60000001808 */
[----:B------:R-:W-:Y:S01]  /*2bf70*/  LDSM.16.MT88.4 R8, [R28+UR7+0x2e080] ;  /* 0x02e080071c08783b */ /* 0x000fe20008004200 */
[----:B0-----:R-:W-:-:S02]  /*2bf80*/  IMAD.MOV.U32 R4, RZ, RZ, R27 ;  /* 0x000000ffff047224 */ /* 0x001fc400078e001b */
[----:B------:R-:W-:Y:S01]  /*2bf90*/  IMAD.MOV.U32 R5, RZ, RZ, R26 ;  /* 0x000000ffff057224 */ /* 0x000fe200078e001a */
[----:B-1----:R-:W-:Y:S01]  /*2bfa0*/  MOV R6, R25 ;  /* 0x0000001900067202 */ /* 0x002fe20000000f00 */
[----:B------:R-:W-:-:S07]  /*2bfb0*/  IMAD.MOV.U32 R7, RZ, RZ, R24 ;  /* 0x000000ffff077224 */ /* 0x000fce00078e0018 */
[----:B----4-:R-:W-:Y:S01]  /*2bfc0*/  HMMA.16816.F32 R4, R4, R2, R16 ;  /* 0x000000020404723c */ /* 0x010fe20000001810 */
[----:B---3--:R-:W-:Y:S02]  /*2bfd0*/  IMAD.MOV.U32 R26, RZ, RZ, R21 ;  /* 0x000000ffff1a7224 */ /* 0x008fe400078e0015 */
[----:B------:R-:W-:Y:S02]  /*2bfe0*/  IMAD.MOV.U32 R27, RZ, RZ, R20 ;  /* 0x000000ffff1b7224 */ /* 0x000fe400078e0014 */
[----:B--2---:R-:W-:Y:S01]  /*2bff0*/  IMAD.MOV.U32 R24, RZ, RZ, R23 ;  /* 0x000000ffff187224 */ /* 0x004fe200078e0017 */
[----:B------:R-:W-:Y:S01]  /*2c000*/  MOV R25, R22 ;  /* 0x0000001600197202 */ /* 0x000fe20000000f00 */
[----:B------:R-:W0:-:S12]  /*2c010*/  LDSM.16.MT88.4 R16, [R28+UR7+0x2c100] ;  /* 0x02c100071c10783b */ /* 0x000e180008004200 */
[----:B------:R-:W-:Y:S04]  /*2c020*/  STL.64 [R1+0x150], R4 ;  /* 0x0001500401007387 */ /* 0x000fe80000100a00 */
[----:B------:R-:W-:Y:S04]  /*2c030*/  STL.64 [R1+0x158], R6 ;  /* 0x0001580601007387 */ /* 0x000fe80000100a00 */
[----:B------:R-:W-:Y:S04]  /*2c040*/  STL.64 [R1+0x12a8], R14 ;  /* 0x0012a80e01007387 */ /* 0x000fe80000100a00 */
[----:B------:R-:W-:Y:S04]  /*2c050*/  STL.64 [R1+0x12a0], R12 ;  /* 0x0012a00c01007387 */ /* 0x000fe80000100a00 */
[----:B------:R-:W-:Y:S04]  /*2c060*/  STL.64 [R1+0x12b8], R26 ;  /* 0x0012b81a01007387 */ /* 0x000fe80000100a00 */
[----:B------:R1:W-:Y:S04]  /*2c070*/  STL.64 [R1+0x12b0], R24 ;  /* 0x0012b01801007387 */ /* 0x0003e80000100a00 */
[----:B------:R-:W-:Y:S04]  /*2c080*/  LDSM.16.MT88.4 R4, [R28+UR7+0x2c080] ;  /* 0x02c080071c04783b */ /* 0x000fe80008004200 */
        /* <DEDUP_REMOVED lines=16> */
[----:B------:R-:W3:Y:S04]  /*2c190*/  LDL.LU R12, [R1+0x120] ;  /* 0x00012000010c7983 */ /* 0x000ee80000300800 */
[----:B---3--:R-:W-:Y:S04]  /*2c1a0*/  STL [R1+0x12c4], R12 ;  /* 0x0012c40c01007387 */ /* 0x008fe80000100800 */
[----:B------:R-:W3:Y:S04]  /*2c1b0*/  LDL.LU R13, [R1+0x124] ;  /* 0x00012400010d7983 */ /* 0x000ee80000300800 */
[----:B---3--:R-:W-:Y:S04]  /*2c1c0*/  STL [R1+0x12c8], R13 ;  /* 0x0012c80d01007387 */ /* 0x008fe80000100800 */
[----:B------:R-:W3:Y:S01]  /*2c1d0*/  LDL.LU R14, [R1+0x128] ;  /* 0x00012800010e7983 */ /* 0x000ee20000300800 */
[----:B0-----:R-:W-:Y:S01]  /*2c1e0*/  MOV R20, R16 ;  /* 0x0000001000147202 */ /* 0x001fe20000000f00 */
[----:B------:R-:W-:-:S02]  /*2c1f0*/  IMAD.MOV.U32 R21, RZ, RZ, R18 ;  /* 0x000000ffff157224 */ /* 0x000fc400078e0012 */
[----:B---3--:R-:W-:Y:S04]  /*2c200*/  STL [R1+0x12cc], R14 ;  /* 0x0012cc0e01007387 */ /* 0x008fe80000100800 */
[----:B------:R-:W3:Y:S04]  /*2c210*/  LDL.LU R15, [R1+0x12c] ;  /* 0x00012c00010f7983 */ /* 0x000ee80000300800 */
        /* <DEDUP_REMOVED lines=21> */
[----:B-1----:R-:W-:Y:S01]  /*2c370*/  MOV R19, R10 ;  /* 0x0000000a00137202 */ /* 0x002fe20000000f00 */
[----:B------:R-:W-:Y:S04]  /*2c380*/  STL [R1+0x11f0], R28 ;  /* 0x0011f01c01007387 */ /* 0x000fe80000100800 */
        /* <DEDUP_REMOVED lines=8> */
[----:B------:R-:W-:Y:S02]  /*2c410*/  IMAD.MOV.U32 R29, RZ, RZ, R21 ;  /* 0x000000ffff1d7224 */ /* 0x000fe400078e0015 */
[----:B------:R-:W-:Y:S01]  /*2c420*/  IMAD.MOV.U32 R10, RZ, RZ, R22 ;  /* 0x000000ffff0a7224 */ /* 0x000fe200078e0016 */
[----:B------:R0:W-:Y:S01]  /*2c430*/  STL [R1+0x40], R20 ;  /* 0x0000401401007387 */ /* 0x0001e20000100800 */
[----:B------:R-:W-:Y:S01]  /*2c440*/  MOV R8, R23 ;  /* 0x0000001700087202 */ /* 0x000fe20000000f00 */
[----:B------:R-:W-:Y:S01]  /*2c450*/  IMAD.MOV.U32 R21, RZ, RZ, R13 ;  /* 0x000000ffff157224 */ /* 0x000fe200078e000d */
[----:B------:R-:W-:Y:S01]  /*2c460*/  MOV R22, R12 ;  /* 0x0000000c00167202 */ /* 0x000fe20000000f00 */
[----:B------:R-:W-:Y:S02]  /*2c470*/  IMAD.MOV.U32 R23, RZ, RZ, R0 ;  /* 0x000000ffff177224 */ /* 0x000fe400078e0000 */
[----:B0-----:R-:W-:Y:S02]  /*2c480*/  IMAD.MOV.U32 R20, RZ, RZ, R14 ;  /* 0x000000ffff147224 */ /* 0x001fe400078e000e */
        /* <DEDUP_REMOVED lines=8> */
[----:B------:R1:W-:Y:S01]  /*2c510*/  STL [R1+0xf8], R22 ;  /* 0x0000f81601007387 */ /* 0x0003e20000100800 */
[----:B------:R-:W-:-:S03]  /*2c520*/  IMAD.MOV.U32 R28, RZ, RZ, R23 ;  /* 0x000000ffff1c7224 */ /* 0x000fc600078e0017 */
[----:B0-----:R-:W3:Y:S04]  /*2c530*/  LDL.LU R20, [R1+0x214] ;  /* 0x0002140001147983 */ /* 0x001ee80000300800 */
[----:B------:R-:W3:Y:S04]  /*2c540*/  LDL.LU R21, [R1+0x21c] ;  /* 0x00021c0001157983 */ /* 0x000ee80000300800 */
[----:B-1----:R-:W3:Y:S04]  /*2c550*/  LDL.LU R22, [R1+0x244] ;  /* 0x0002440001167983 */ /* 0x002ee80000300800 */
[----:B------:R-:W3:Y:S01]  /*2c560*/  LDL.LU R23, [R1+0x24c] ;  /* 0x00024c0001177983 */ /* 0x000ee20000300800 */
[----:B-----5:R-:W-:-:S02]  /*2c570*/  F2FP.F16.E4M3.UNPACK_B R2, R6.H1 ;  /* 0x00000006ff02723e */ /* 0x020fc400030006ff */
[----:B----4-:R-:W-:-:S07]  /*2c580*/  F2FP.F16.E4M3.UNPACK_B R3, R4.H1 ;  /* 0x00000004ff03723e */ /* 0x010fce00030006ff */
[----:B---3--:R-:W-:Y:S01]  /*2c590*/  HMMA.16816.F32 R20, R20, R2, R12 ;  /* 0x000000021414723c */ /* 0x008fe2000000180c */
[----:B------:R-:W3:Y:S04]  /*2c5a0*/  LDL.LU.64 R14, [R1+0x12a8] ;  /* 0x0012a800010e7983 */ /* 0x000ee80000300a00 */
[----:B------:R-:W3:-:S14]  /*2c5b0*/  LDL.LU.64 R12, [R1+0x12a0] ;  /* 0x0012a000010c7983 */ /* 0x000edc0000300a00 */
        /* <DEDUP_REMOVED lines=21> */
[----:B------:R-:W3:Y:S01]  /*2c710*/  LDL.LU R22, [R1+0x24] ;  /* 0x0000240001167983 */ /* 0x000ee20000300800 */
[----:B------:R-:W-:-:S07]  /*2c720*/  MOV R23, R0 ;  /* 0x0000000000177202 */ /* 0x000fce0000000f00 */
[----:B---3--:R-:W-:Y:S01]  /*2c730*/  HMMA.16816.F32 R20, R20, R2, R12 ;  /* 0x000000021414723c */ /* 0x008fe2000000180c */
        /* <DEDUP_REMOVED lines=26> */
[----:B------:R-:W3:Y:S02]  /*2c8e0*/  LDL.LU R15, [R1+0x14c] ;  /* 0x00014c00010f7983 */ /* 0x000ee40000300800 */
[----:B---3--:R-:W-:Y:S02]  /*2c8f0*/  HMMA.16816.F32 R20, R12, R2, R20 ;  /* 0x000000020c14723c */ /* 0x008fe40000001814 */
[----:B------:R-:W2:-:S15]  /*2c900*/  LDL.LU R12, [R1+0x94] ;  /* 0x00009400010c7983 */ /* 0x000e9e0000300800 */
[----:B------:R-:W-:Y:S02]  /*2c910*/  NOP ;  /* 0x0000000000007918 */ /* 0x000fe40000000000 */
[----:B------:R0:W-:Y:S04]  /*2c920*/  STL.64 [R1+0x20], R20 ;  /* 0x0000201401007387 */ /* 0x0001e80000100a00 */
[----:B------:R1:W-:Y:S04]  /*2c930*/  STL.64 [R1+0x28], R22 ;  /* 0x0000281601007387 */ /* 0x0003e80000100a00 */
[----:B------:R-:W2:Y:S04]  /*2c940*/  LDL.LU R13, [R1+0x9c] ;  /* 0x00009c00010d7983 */ /* 0x000ea80000300800 */
[----:B------:R-:W2:Y:S04]  /*2c950*/  LDL.LU R14, [R1+0xd4] ;  /* 0x0000d400010e7983 */ /* 0x000ea80000300800 */
[----:B------:R-:W2:Y:S01]  /*2c960*/  LDL.LU R15, [R1+0xdc] ;  /* 0x0000dc00010f7983 */ /* 0x000ea20000300800 */
[----:B------:R-:W-:Y:S01]  /*2c970*/  IMAD.MOV.U32 R4, RZ, RZ, R5 ;  /* 0x000000ffff047224 */ /* 0x000fe200078e0005 */
[----:B------:R-:W-:Y:S01]  /*2c980*/  MOV R5, R7 ;  /* 0x0000000700057202 */ /* 0x000fe20000000f00 */
[----:B------:R-:W-:-:S02]  /*2c990*/  IMAD.MOV.U32 R6, RZ, RZ, R9 ;  /* 0x000000ffff067224 */ /* 0x000fc400078e0009 */
[----:B------:R-:W-:Y:S01]  /*2c9a0*/  IMAD.MOV.U32 R7, RZ, RZ, R11 ;  /* 0x000000ffff077224 */ /* 0x000fe200078e000b */
[----:B0-----:R-:W3:Y:S04]  /*2c9b0*/  LDL.LU R20, [R1+0x160] ;  /* 0x0001600001147983 */ /* 0x001ee80000300800 */
[----:B------:R-:W3:Y:S04]  /*2c9c0*/  LDL.LU R21, [R1+0x164] ;  /* 0x0001640001157983 */ /* 0x000ee80000300800 */
[----:B-1----:R-:W3:Y:S01]  /*2c9d0*/  LDL.LU R22, [R1+0x168] ;  /* 0x0001680001167983 */ /* 0x002ee20000300800 */
[-C--:B------:R-:W-:Y:S03]  /*2c9e0*/  HMMA.16816.F32 R16, R4, R2.reuse, R16 ;  /* 0x000000020410723c */ /* 0x080fe60000001810 */
[----:B------:R-:W3:Y:S05]  /*2c9f0*/  LDL.LU R23, [R1+0x16c] ;  /* 0x00016c0001177983 */ /* 0x000eea0000300800 */
[----:B--2---:R-:W-:-:S15]  /*2ca00*/  HMMA.16816.F32 R12, R12, R2, R24 ;  /* 0x000000020c0c723c */ /* 0x004fde0000001818 */
[----:B------:R-:W-:-:S04]  /*2ca10*/  NOP ;  /* 0x0000000000007918 */ /* 0x000fc80000000000 */
[----:B------:R0:W-:Y:S04]  /*2ca20*/  STL.64 [R1+0x50], R12 ;  /* 0x0000500c01007387 */ /* 0x0001e80000100a00 */
[----:B------:R1:W-:Y:S01]  /*2ca30*/  STL [R1+0x5c], R15 ;  /* 0x00005c0f01007387 */ /* 0x0003e20000100800 */
[----:B------:R-:W-:-:S03]  /*2ca40*/  IMAD.MOV.U32 R0, RZ, RZ, R14 ;  /* 0x000000ffff007224 */ /* 0x000fc600078e000e */
[----:B0-----:R-:W2:Y:S04]  /*2ca50*/  LDL.LU R12, [R1+0x1e0] ;  /* 0x0001e000010c7983 */ /* 0x001ea80000300800 */
[----:B------:R-:W2:Y:S04]  /*2ca60*/  LDL.LU R13, [R1+0x1e4] ;  /* 0x0001e400010d7983 */ /* 0x000ea80000300800 */
[----:B------:R-:W2:Y:S04]  /*2ca70*/  LDL.LU R14, [R1+0x1e8] ;  /* 0x0001e800010e7983 */ /* 0x000ea80000300800 */
[----:B-1----:R-:W2:Y:S04]  /*2ca80*/  LDL.LU R15, [R1+0x1ec] ;  /* 0x0001ec00010f7983 */ /* 0x002ea80000300800 */
[----:B------:R-:W-:Y:S04]  /*2ca90*/  STL [R1+0x1228], R0 ;  /* 0x0012280001007387 */ /* 0x000fe80000100800 */
[----:B------:R-:W2:Y:S04]  /*2caa0*/  LDL.LU R4, [R1+0x284] ;  /* 0x0002840001047983 */ /* 0x000ea80000300800 */
[----:B------:R0:W-:Y:S04]  /*2cab0*/  STL.64 [R1+0x130], R16 ;  /* 0x0001301001007387 */ /* 0x0001e80000100a00 */
[----:B------:R1:W-:Y:S04]  /*2cac0*/  STL.64 [R1+0x138], R18 ;  /* 0x0001381201007387 */ /* 0x0003e80000100a00 */
[----:B------:R-:W2:Y:S04]  /*2cad0*/  LDL.LU R5, [R1+0x28c] ;  /* 0x00028c0001057983 */ /* 0x000ea80000300800 */
[----:B------:R-:W4:Y:S04]  /*2cae0*/  LDL R27, [R1+0x330] ;  /* 0x00033000011b7983 */ /* 0x000f280000100800 */
[----:B------:R-:W2:Y:S04]  /*2caf0*/  LDL.LU R6, [R1+0x294] ;  /* 0x0002940001067983 */ /* 0x000ea80000300800 */
[----:B------:R-:W2:Y:S04]  /*2cb00*/  LDL.LU R7, [R1+0x29c] ;  /* 0x00029c0001077983 */ /* 0x000ea80000300800 */
[----:B0-----:R-:W5:Y:S01]  /*2cb10*/  LDL.LU R16, [R1+0x40] ;  /* 0x0000400001107983 */ /* 0x001f620000300800 */
[----:B------:R-:W-:-:S03]  /*2cb20*/  MOV R17, R29 ;  /* 0x0000001d00117202 */ /* 0x000fc60000000f00 */
[----:B------:R-:W3:Y:S01]  /*2cb30*/  LDL.LU R29, [R1+0x1288] ;  /* 0x00128800011d7983 */ /* 0x000ee20000300800 */
[----:B-1----:R-:W-:Y:S02]  /*2cb40*/  IMAD.MOV.U32 R19, RZ, RZ, R8 ;  /* 0x000000ffff137224 */ /* 0x002fe400078e0008 */
[----:B------:R-:W-:Y:S01]  /*2cb50*/  IMAD.MOV.U32 R18, RZ, RZ, R10 ;  /* 0x000000ffff127224 */ /* 0x000fe200078e000a */
        /* <DEDUP_REMOVED lines=8> */
[----:B--2---:R-:W2:Y:S04]  /*2cbe0*/  LDL.LU R6, [R1+0x258] ;  /* 0x0002580001067983 */ /* 0x004ea80000300800 */
[----:B------:R-:W2:Y:S04]  /*2cbf0*/  LDL.LU R7, [R1+0x25c] ;  /* 0x00025c0001077983 */ /* 0x000ea80000300800 */
        /* <DEDUP_REMOVED lines=15> */
[----:B------:R-:W3:Y:S04]  /*2ccf0*/  LDL.LU R15, [R1+0x11c] ;  /* 0x00011c00010f7983 */ /* 0x000ee80000300800 */
[----:B------:R-:W2:Y:S04]  /*2cd00*/  LDL.LU R20, [R1+0x1c0] ;  /* 0x0001c00001147983 */ /* 0x000ea80000300800 */
[----:B------:R-:W2:Y:S04]  /*2cd10*/  LDL.LU R21, [R1+0x1c4] ;  /* 0x0001c40001157983 */ /* 0x000ea80000300800 */
[----:B------:R-:W2:Y:S04]  /*2cd20*/  LDL.LU R22, [R1+0x1c8] ;  /* 0x0001c80001167983 */ /* 0x000ea80000300800 */
[----:B------:R-:W2:Y:S01]  /*2cd30*/  LDL.LU R23, [R1+0x1cc] ;  /* 0x0001cc0001177983 */ /* 0x000ea20000300800 */
[----:B---3--:R-:W-:Y:S03]  /*2cd40*/  HMMA.16816.F32 R8, R12, R2, R8 ;  /* 0x000000020c08723c */ /* 0x008fe60000001808 */
[----:B------:R-:W5:-:S15]  /*2cd50*/  LDL.LU R12, [R1+0x74] ;  /* 0x00007400010c7983 */ /* 0x000f5e0000300800 */
[----:B------:R-:W-:Y:S01]  /*2cd60*/  NOP ;  /* 0x0000000000007918 */ /* 0x000fe20000000000 */
[----:B------:R-:W-:Y:S04]  /*2cd70*/  STL.64 [R1], R8 ;  /* 0x0000000801007387 */ /* 0x000fe80000100a00 */
[----:B------:R5:W-:Y:S04]  /*2cd80*/  STL.64 [R1+0x8], R10 ;  /* 0x0000080a01007387 */ /* 0x000be80000100a00 */
[----:B------:R-:W5:Y:S04]  /*2cd90*/  LDL.LU R13, [R1+0x7c] ;  /* 0x00007c00010d7983 */ /* 0x000f680000300800 */
[----:B------:R-:W5:Y:S01]  /*2cda0*/  LDL.LU R14, [R1+0x84] ;  /* 0x00008400010e7983 */ /* 0x000f620000300800 */
[----:B------:R-:W-:Y:S01]  /*2cdb0*/  MOV R15, R29 ;  /* 0x0000001d000f7202 */ /* 0x000fe20000000f00 */
[----:B------:R-:W0:Y:S01]  /*2cdc0*/  S2R R26, SR_TID.X ;  /* 0x00000000001a7919 */ /* 0x000e220000002100 */
[----:B------:R-:W1:Y:S01]  /*2cdd0*/  S2R R29, SR_TID.X ;  /* 0x00000000001d7919 */ /* 0x000e620000002100 */
[----:B------:R-:W3:Y:S04]  /*2cde0*/  S2R R25, SR_TID.X ;  /* 0x0000000000197919 */ /* 0x000ee80000002100 */
[----:B-----5:R-:W-:-:S15]  /*2cdf0*/  HMMA.16816.F32 R8, R12, R2, R16 ;  /* 0x000000020c08723c */ /* 0x020fde0000001810 */
[----:B------:R-:W-:-:S04]  /*2ce00*/  NOP ;  /* 0x0000000000007918 */ /* 0x000fc80000000000 */
[----:B------:R-:W-:Y:S04]  /*2ce10*/  STL.64 [R1+0x210], R8 ;  /* 0x0002100801007387 */ /* 0x000fe80000100a00 */
[----:B------:R-:W-:Y:S04]  /*2ce20*/  STL.64 [R1+0x218], R10 ;  /* 0x0002180a01007387 */ /* 0x000fe80000100a00 */
[----:B------:R-:W2:Y:S04]  /*2ce30*/  LDL.LU R16, [R1+0x2a4] ;  /* 0x0002a40001107983 */ /* 0x000ea80000300800 */
[----:B------:R-:W2:Y:S04]  /*2ce40*/  LDL.LU R17, [R1+0x2ac] ;  /* 0x0002ac0001117983 */ /* 0x000ea80000300800 */
[----:B------:R-:W2:Y:S04]  /*2ce50*/  LDL.LU R18, [R1+0x2b4] ;  /* 0x0002b40001127983 */ /* 0x000ea80000300800 */
[----:B------:R-:W2:Y:S01]  /*2ce60*/  LDL.LU R19, [R1+0x2bc] ;  /* 0x0002bc0001137983 */ /* 0x000ea20000300800 */
[----:B0-----:R-:W-:-:S02]  /*2ce70*/  LOP3.LUT R26, R26, 0x7, RZ, 0xc0, !PT ;  /* 0x000000071a1a7812 */ /* 0x001fc400078ec0ff */
[----:B-1----:R-:W-:Y:S01]  /*2ce80*/  LOP3.LUT R29, R29, 0xe0, RZ, 0xc0, !PT ;  /* 0x000000e01d1d7812 */ /* 0x002fe200078ec0ff */
[----:B---3--:R-:W-:-:S04]  /*2ce90*/  IMAD.SHL.U32 R25, R25, 0x2, RZ ;  /* 0x0000000219197824 */ /* 0x008fc800078e00ff */
[----:B------:R-:W-:-:S05]  /*2cea0*/  IMAD R29, R29, 0x8, R26 ;  /* 0x000000081d1d7824 */ /* 0x000fca00078e021a */
[----:B------:R-:W-:-:S04]  /*2ceb0*/  SHF.L.U32 R29, R29, 0x4, RZ ;  /* 0x000000041d1d7819 */ /* 0x000fc800000006ff */
[----:B------:R-:W-:-:S05]  /*2cec0*/  LOP3.LUT R29, R29, 0x30, R25, 0x78, !PT ;  /* 0x000000301d1d7812 */ /* 0x000fca00078e7819 */
[----:B------:R-:W-:-:S05]  /*2ced0*/  IMAD R29, R26, 0x200, R29 ;  /* 0x000002001a1d7824 */ /* 0x000fca00078e021d */
[----:B------:R-:W0:Y:S01]  /*2cee0*/  LDSM.16.M88.4 R8, [R29+UR7+0x40180] ;  /* 0x040180071d08783b */ /* 0x000e220008000200 */
[----:B--2---:R-:W-:-:S15]  /*2cef0*/  HMMA.16816.F32 R16, R16, R2, R4 ;  /* 0x000000021010723c */ /* 0x004fde0000001804 */
[----:B------:R-:W-:-:S04]  /*2cf00*/  NOP ;  /* 0x0000000000007918 */ /* 0x000fc80000000000 */
[----:B------:R-:W-:Y:S04]  /*2cf10*/  STL [R1+0x1234], R19 ;  /* 0x0012341301007387 */ /* 0x000fe80000100800 */
[----:B0-----:R-:W-:Y:S04]  /*2cf20*/  STL.64 [R1+0x2f0], R8 ;  /* 0x0002f00801007387 */ /* 0x001fe80000100a00 */
[----:B------:R-:W-:Y:S04]  /*2cf30*/  STL.64 [R1+0x2f8], R10 ;  /* 0x0002f80a01007387 */ /* 0x000fe80000100a00 */
[----:B----4-:R-:W0:Y:S04]  /*2cf40*/  LDSM.16.MT88.4 R8, [R27+UR7+0x30000] ;  /* 0x030000071b08783b */ /* 0x010e280008004200 */
[----:B------:R-:W-:Y:S04]  /*2cf50*/  STL [R1+0x1280], R18 ;  /* 0x0012801201007387 */ /* 0x000fe80000100800 */
[----:B------:R-:W-:Y:S04]  /*2cf60*/  STL.64 [R1+0x1278], R16 ;  /* 0x0012781001007387 */ /* 0x000fe80000100a00 */
[----:B0-----:R-:W-:Y:S01]  /*2cf70*/  STL [R1+0x244], R9 ;  /* 0x0002440901007387 */ /* 0x001fe20000100800 */
[----:B------:R-:W-:-:S03]  /*2cf80*/  IMAD.MOV.U32 R4, RZ, RZ, R8 ;  /* 0x000000ffff047224 */ /* 0x000fc600078e0008 */
[----:B------:R-:W-:Y:S01]  /*2cf90*/  STL [R1+0x24c], R11 ;  /* 0x00024c0b01007387 */ /* 0x000fe20000100800 */
[----:B------:R-:W-:-:S03]  /*2cfa0*/  MOV R29, R10 ;  /* 0x0000000a001d7202 */ /* 0x000fc60000000f00 */
[----:B------:R-:W0:Y:S04]  /*2cfb0*/  LDSM.16.MT88.4 R8, [R27+UR7+0x32000] ;  /* 0x032000071b08783b */ /* 0x000e280008004200 */
[----:B------:R-:W-:Y:S04]  /*2cfc0*/  STL [R1+0x1284], R4 ;  /* 0x0012840401007387 */ /* 0x000fe80000100800 */
[----:B------:R-:W1:Y:S04]  /*2cfd0*/  LDSM.16.MT88.4 R4, [R27+UR7+0x30080] ;  /* 0x030080071b04783b */ /* 0x000e680008004200 */
[----:B0-----:R-:W-:Y:S04]  /*2cfe0*/  STL [R1+0x274], R9 ;  /* 0x0002740901007387 */ /* 0x001fe80000100800 */
        /* <DEDUP_REMOVED lines=8> */
[----:B------:R-:W3:Y:S01]  /*2d070*/  LDL.LU R15, [R1+0x23c] ;  /* 0x00023c00010f7983 */ /* 0x000ee20000300800 */
[----:B-1----:R-:W-:Y:S01]  /*2d080*/  MOV R24, R4 ;  /* 0x0000000400187202 */ /* 0x002fe20000000f00 */
[----:B0-----:R-:W-:-:S02]  /*2d090*/  IMAD.MOV.U32 R11, RZ, RZ, R6 ;  /* 0x000000ffff0b7224 */ /* 0x001fc400078e0006 */
[----:B------:R-:W-:Y:S02]  /*2d0a0*/  IMAD.MOV.U32 R26, RZ, RZ, R8 ;  /* 0x000000ffff1a7224 */ /* 0x000fe400078e0008 */
[----:B------:R-:W-:Y:S01]  /*2d0b0*/  IMAD.MOV.U32 R25, RZ, RZ, R10 ;  /* 0x000000ffff197224 */ /* 0x000fe200078e000a */
[----:B---3--:R-:W-:-:S15]  /*2d0c0*/  HMMA.16816.F32 R12, R12, R2, R20 ;  /* 0x000000020c0c723c */ /* 0x008fde0000001814 */
[----:B------:R-:W-:-:S04]  /*2d0d0*/  NOP ;  /* 0x0000000000007918 */ /* 0x000fc80000000000 */
[----:B------:R0:W-:Y:S04]  /*2d0e0*/  STL [R1+0x1230], R14 ;  /* 0x0012300e01007387 */ /* 0x0001e80000100800 */
[----:B------:R1:W-:Y:S04]  /*2d0f0*/  STL [R1+0x122c], R15 ;  /* 0x00122c0f01007387 */ /* 0x0003e80000100800 */
[----:B------:R-:W-:Y:S04]  /*2d100*/  STL [R1+0x294], R5 ;  /* 0x0002940501007387 */ /* 0x000fe80000100800 */
[----:B------:R-:W-:Y:S04]  /*2d110*/  STL [R1+0x29c], R7 ;  /* 0x00029c0701007387 */ /* 0x000fe80000100800 */
[----:B------:R-:W3:Y:S04]  /*2d120*/  LDSM.16.MT88.4 R4, [R27+UR7+0x32080] ;  /* 0x032080071b04783b */ /* 0x000ee80008004200 */
[----:B0-----:R-:W4:Y:S04]  /*2d130*/  LDL R14, [R1+0x2f4] ;  /* 0x0002f400010e7983 */ /* 0x001f280000100800 */
[----:B-1----:R-:W5:Y:S04]  /*2d140*/  LDL R15, [R1+0x2f0] ;  /* 0x0002f000010f7983 */ /* 0x002f680000100800 */
[----:B------:R-:W2:Y:S04]  /*2d150*/  LDL.LU R20, [R1+0x1a4] ;  /* 0x0001a40001147983 */ /* 0x000ea80000300800 */
[----:B------:R-:W2:Y:S04]  /*2d160*/  LDL.LU R21, [R1+0x1ac] ;  /* 0x0001ac0001157983 */ /* 0x000ea80000300800 */
[----:B------:R-:W2:Y:S04]  /*2d170*/  LDL.LU R22, [R1+0x1b4] ;  /* 0x0001b40001167983 */ /* 0x000ea80000300800 */
[----:B------:R-:W2:Y:S01]  /*2d180*/  LDL.LU R23, [R1+0x1bc] ;  /* 0x0001bc0001177983 */ /* 0x000ea20000300800 */
[----:B---3--:R-:W-:-:S03]  /*2d190*/  IMAD.MOV.U32 R8, RZ, RZ, R4 ;  /* 0x000000ffff087224 */ /* 0x008fc600078e0004 */
[----:B------:R-:W-:Y:S04]  /*2d1a0*/  STL [R1+0x264], R5 ;  /* 0x0002640501007387 */ /* 0x000fe80000100800 */
[----:B------:R-:W-:Y:S04]  /*2d1b0*/  STL [R1+0x26c], R7 ;  /* 0x00026c0701007387 */ /* 0x000fe80000100800 */
[----:B------:R-:W3:Y:S04]  /*2d1c0*/  LDL.LU R4, [R1+0x1284] ;  /* 0x0012840001047983 */ /* 0x000ee80000300800 */
[----:B------:R-:W-:Y:S04]  /*2d1d0*/  STL [R1+0x125c], R11 ;  /* 0x00125c0b01007387 */ /* 0x000fe80000100800 */
[----:B------:R0:W-:Y:S04]  /*2d1e0*/  STL [R1+0x1258], R8 ;  /* 0x0012580801007387 */ /* 0x0001e80000100800 */
[----:B0-----:R-:W3:Y:S04]  /*2d1f0*/  LDL.LU R8, [R1+0x120] ;  /* 0x0001200001087983 */ /* 0x001ee80000300800 */
[----:B------:R-:W3:Y:S04]  /*2d200*/  LDL.LU R9, [R1+0x124] ;  /* 0x0001240001097983 */ /* 0x000ee80000300800 */
[----:B------:R-:W3:Y:S04]  /*2d210*/  LDL.LU R10, [R1+0x128] ;  /* 0x00012800010a7983 */ /* 0x000ee80000300800 */
[----:B------:R-:W3:Y:S01]  /*2d220*/  LDL.LU R11, [R1+0x12c] ;  /* 0x00012c00010b7983 */ /* 0x000ee20000300800 */
[----:B--2---:R-:W-:Y:S03]  /*2d230*/  HMMA.16816.F32 R20, R20, R2, R16 ;  /* 0x000000021414723c */ /* 0x004fe60000001810 */
[----:B---3--:R0:W-:Y:S04]  /*2d240*/  STL.64 [R1+0x1268], R10 ;  /* 0x0012680a01007387 */ /* 0x0081e80000100a00 */
[----:B------:R1:W-:Y:S01]  /*2d250*/  STL.64 [R1+0x1260], R8 ;  /* 0x0012600801007387 */ /* 0x0003e20000100a00 */
[----:B0-----:R-:W-:-:S03]  /*2d260*/  IMAD.MOV.U32 R11, RZ, RZ, R28 ;  /* 0x000000ffff0b7224 */ /* 0x001fc600078e001c */
[----:B-1----:R-:W2:Y:S04]  /*2d270*/  LDL.LU R8, [R1+0xf0] ;  /* 0x0000f00001087983 */ /* 0x002ea80000300800 */
[----:B------:R-:W2:Y:S04]  /*2d280*/  LDL.LU R9, [R1+0xf4] ;  /* 0x0000f40001097983 */ /* 0x000ea80000300800 */
[----:B------:R-:W2:Y:S01]  /*2d290*/  LDL.LU R10, [R1+0xf8] ;  /* 0x0000f800010a7983 */ /* 0x000ea20000300800 */
[----:B------:R-:W-:-:S03]  /*2d2a0*/  IMAD.MOV.U32 R28, RZ, RZ, R23 ;  /* 0x000000ffff1c7224 */ /* 0x000fc600078e0017 */
[----:B------:R-:W3:Y:S04]  /*2d2b0*/  LDL.LU R18, [R1+0x1280] ;  /* 0x0012800001127983 */ /* 0x000ee80000300800 */
[----:B------:R-:W3:Y:S04]  /*2d2c0*/  LDL.LU.64 R16, [R1+0x1278] ;  /* 0x0012780001107983 */ /* 0x000ee80000300a00 */
[----:B------:R0:W-:Y:S04]  /*2d2d0*/  STL.64 [R1+0x10], R20 ;  /* 0x0000101401007387 */ /* 0x0001e80000100a00 */
[----:B------:R1:W-:Y:S04]  /*2d2e0*/  STL [R1+0x18], R22 ;  /* 0x0000181601007387 */ /* 0x0003e80000100800 */
[----:B------:R-:W-:Y:S04]  /*2d2f0*/  STL [R1+0x11f4], R28 ;  /* 0x0011f41c01007387 */ /* 0x000fe80000100800 */
[----:B0-----:R-:W2:Y:S04]  /*2d300*/  LDL.LU R20, [R1+0x184] ;  /* 0x0001840001147983 */ /* 0x001ea80000300800 */
[----:B------:R-:W2:Y:S04]  /*2d310*/  LDL.LU R21, [R1+0x18c] ;  /* 0x00018c0001157983 */ /* 0x000ea80000300800 */
[----:B-1----:R-:W2:Y:S04]  /*2d320*/  LDL.LU R22, [R1+0x194] ;  /* 0x0001940001167983 */ /* 0x002ea80000300800 */
[----:B------:R-:W2:Y:S01]  /*2d330*/  LDL.LU R23, [R1+0x19c] ;  /* 0x00019c0001177983 */ /* 0x000ea20000300800 */
[----:B------:R-:W-:Y:S01]  /*2d340*/  MOV R0, R6 ;  /* 0x0000000600007202 */ /* 0x000fe20000000f00 */
[----:B--2---:R-:W-:Y:S02]  /*2d350*/  HMMA.16816.F32 R20, R20, R2, R8 ;  /* 0x000000021414723c */ /* 0x004fe40000001808 */
[----:B------:R-:W0:-:S15]  /*2d360*/  LDSM.16.MT88.4 R8, [R27+UR7+0x30100] ;  /* 0x030100071b08783b */ /* 0x000e1e0008004200 */
[----:B------:R-:W-:Y:S02]  /*2d370*/  NOP ;  /* 0x0000000000007918 */ /* 0x000fe40000000000 */
[----:B------:R1:W-:Y:S04]  /*2d380*/  STL.64 [R1+0xe0], R20 ;  /* 0x0000e01401007387 */ /* 0x0003e80000100a00 */
[----:B------:R-:W-:Y:S04]  /*2d390*/  STL.64 [R1+0xe8], R22 ;  /* 0x0000e81601007387 */ /* 0x000fe80000100a00 */
[----:B0-----:R-:W-:Y:S01]  /*2d3a0*/  STL [R1+0x224], R9 ;  /* 0x0002240901007387 */ /* 0x001fe20000100800 */
[----:B------:R-:W-:-:S03]  /*2d3b0*/  MOV R5, R8 ;  /* 0x0000000800057202 */ /* 0x000fc60000000f00 */
[----:B------:R-:W-:Y:S01]  /*2d3c0*/  STL [R1+0x22c], R11 ;  /* 0x00022c0b01007387 */ /* 0x000fe20000100800 */
[----:B------:R-:W-:-:S03]  /*2d3d0*/  IMAD.MOV.U32 R6, RZ, RZ, R10 ;  /* 0x000000ffff067224 */ /* 0x000fc600078e000a */
[----:B------:R-:W0:Y:S01]  /*2d3e0*/  LDSM.16.MT88.4 R8, [R27+UR7+0x32100] ;  /* 0x032100071b08783b */ /* 0x000e220008004200 */
[----:B-1----:R-:W-:-:S03]  /*2d3f0*/  IMAD.MOV.U32 R20, RZ, RZ, R4 ;  /* 0x000000ffff147224 */ /* 0x002fc600078e0004 */
[----:B0-----:R-:W-:Y:S01]  /*2d400*/  STL [R1+0x254], R9 ;  /* 0x0002540901007387 */ /* 0x001fe20000100800 */
[----:B------:R-:W-:-:S03]  /*2d410*/  IMAD.MOV.U32 R7, RZ, RZ, R8 ;  /* 0x000000ffff077224 */ /* 0x000fc600078e0008 */
[----:B------:R-:W-:Y:S01]  /*2d420*/  STL [R1+0x25c], R11 ;  /* 0x00025c0b01007387 */ /* 0x000fe20000100800 */
[----:B------:R-:W-:-:S03]  /*2d430*/  MOV R19, R10 ;  /* 0x0000000a00137202 */ /* 0x000fc60000000f00 */
[----:B------:R-:W2:Y:S04]  /*2d440*/  LDL.LU R4, [R1+0x1274] ;  /* 0x0012740001047983 */ /* 0x000ea80000300800 */
[----:B------:R-:W0:Y:S01]  /*2d450*/  LDSM.16.MT88.4 R8, [R27+UR7+0x30180] ;  /* 0x030180071b08783b */ /* 0x000e220008004200 */
[----:B------:R-:W-:-:S03]  /*2d460*/  IMAD.MOV.U32 R21, RZ, RZ, R29 ;  /* 0x000000ffff157224 */ /* 0x000fc600078e001d */
[----:B------:R-:W2:Y:S01]  /*2d470*/  LDL.LU R29, [R1+0x1270] ;  /* 0x00127000011d7983 */ /* 0x000ea20000300800 */
[----:B-----5:R-:W-:Y:S02]  /*2d480*/  F2FP.F16.E4M3.UNPACK_B R2, R15 ;  /* 0x0000000fff02723e */ /* 0x020fe400020006ff */
[----:B----4-:R-:W-:Y:S01]  /*2d490*/  F2FP.F16.E4M3.UNPACK_B R3, R14 ;  /* 0x0000000eff03723e */ /* 0x010fe200020006ff */
[----:B0-----:R-:W-:Y:S04]  /*2d4a0*/  STL [R1+0x2c4], R9 ;  /* 0x0002c40901007387 */ /* 0x001fe80000100800 */
[----:B------:R0:W-:Y:S01]  /*2d4b0*/  STL [R1+0x2cc], R11 ;  /* 0x0002cc0b01007387 */ /* 0x0001e20000100800 */
[----:B------:R-:W-:Y:S01]  /*2d4c0*/  MOV R15, R10 ;  /* 0x0000000a000f7202 */ /* 0x000fe20000000f00 */
[----:B------:R-:W-:-:S02]  /*2d4d0*/  IMAD.MOV.U32 R14, RZ, RZ, R8 ;  /* 0x000000ffff0e7224 */ /* 0x000fc400078e0008 */
[----:B0-----:R-:W4:Y:S04]  /*2d4e0*/  LDL.LU.64 R10, [R1+0x1268] ;  /* 0x00126800010a7983 */ /* 0x001f280000300a00 */
[----:B------:R-:W4:Y:S01]  /*2d4f0*/  LDL.LU.64 R8, [R1+0x1260] ;  /* 0x0012600001087983 */ /* 0x000f220000300a00 */
[----:B------:R-:W-:Y:S01]  /*2d500*/  MOV R22, R26 ;  /* 0x0000001a00167202 */ /* 0x000fe20000000f00 */
[----:B------:R-:W-:-:S07]  /*2d510*/  IMAD.MOV.U32 R23, RZ, RZ, R25 ;  /* 0x000000ffff177224 */ /* 0x000fce00078e0019 */
[----:B----4-:R-:W-:Y:S01]  /*2d520*/  HMMA.16816.F32 R20, R20, R2, R8 ;  /* 0x000000021414723c */ /* 0x010fe20000001808 */
[----:B------:R-:W4:Y:S04]  /*2d530*/  LDL.LU R11, [R1+0x125c] ;  /* 0x00125c00010b7983 */ /* 0x000f280000300800 */
[----:B------:R-:W5:-:S14]  /*2d540*/  LDL.LU R8, [R1+0x1258] ;  /* 0x0012580001087983 */ /* 0x000f5c0000300800 */
[----:B------:R-:W-:Y:S04]  /*2d550*/  STL.64 [R1+0x100], R20 ;  /* 0x0001001401007387 */ /* 0x000fe80000100a00 */
[----:B------:R-:W-:Y:S04]  /*2d560*/  STL.64 [R1+0x108], R22 ;  /* 0x0001081601007387 */ /* 0x000fe80000100a00 */
[----:B------:R-:W0:Y:S02]  /*2d570*/  LDSM.16.MT88.4 R20, [R27+UR7+0x32180] ;  /* 0x032180071b14783b */ /* 0x000e240008004200 */
[----:B0-----:R-:W-:Y:S01]  /*2d580*/  IMAD.MOV.U32 R10, RZ, RZ, R20 ;  /* 0x000000ffff0a7224 */ /* 0x001fe200078e0014 */
[----:B------:R-:W-:-:S02]  /*2d590*/  MOV R20, R24 ;  /* 0x0000001800147202 */ /* 0x000fc40000000f00 */
[----:B--2---:R-:W0:Y:S04]  /*2d5a0*/  LDSM.16.MT88.4 R24, [R29+UR7+0x30000] ;  /* 0x030000071d18783b */ /* 0x004e280008004200 */
[----:B------:R-:W-:Y:S04]  /*2d5b0*/  STL [R1+0x2b4], R21 ;  /* 0x0002b41501007387 */ /* 0x000fe80000100800 */
[----:B------:R1:W-:Y:S02]  /*2d5c0*/  STL [R1+0x2bc], R23 ;  /* 0x0002bc1701007387 */ /* 0x0003e40000100800 */
[----:B-1----:R-:W-:-:S02]  /*2d5d0*/  MOV R23, R0 ;  /* 0x0000000000177202 */ /* 0x002fc40000000f00 */
[----:B0-----:R-:W-:Y:S01]  /*2d5e0*/  STL [R1+0x124], R25 ;  /* 0x0001241901007387 */ /* 0x001fe20000100800 */
[----:B------:R-:W-:-:S03]  /*2d5f0*/  IMAD.MOV.U32 R0, RZ, RZ, R24 ;  /* 0x000000ffff007224 */ /* 0x000fc600078e0018 */
[----:B------:R-:W-:Y:S01]  /*2d600*/  STL [R1+0x12c], R27 ;  /* 0x00012c1b01007387 */ /* 0x000fe20000100800 */
[----:B------:R-:W-:-:S03]  /*2d610*/  IMAD.MOV.U32 R28, RZ, RZ, R26 ;  /* 0x000000ffff1c7224 */ /* 0x000fc600078e001a */
[----:B------:R-:W0:Y:S01]  /*2d620*/  LDSM.16.MT88.4 R24, [R29+UR7+0x32000] ;  /* 0x032000071d18783b */ /* 0x000e220008004200 */
[----:B------:R-:W-:-:S03]  /*2d630*/  IMAD.MOV.U32 R9, RZ, RZ, R22 ;  /* 0x000000ffff097224 */ /* 0x000fc600078e0016 */
[----:B0-----:R-:W-:Y:S04]  /*2d640*/  STL [R1+0x154], R25 ;  /* 0x0001541901007387 */ /* 0x001fe80000100800 */
[----:B------:R0:W-:Y:S01]  /*2d650*/  STL [R1+0x15c], R27 ;  /* 0x00015c1b01007387 */ /* 0x0001e20000100800 */
[----:B----4-:R-:W-:Y:S02]  /*2d660*/  IMAD.MOV.U32 R21, RZ, RZ, R11 ;  /* 0x000000ffff157224 */ /* 0x010fe400078e000b */
[----:B-----5:R-:W-:Y:S02]  /*2d670*/  IMAD.MOV.U32 R22, RZ, RZ, R8 ;  /* 0x000000ffff167224 */ /* 0x020fe400078e0008 */
[----:B------:R-:W-:Y:S01]  /*2d680*/  IMAD.MOV.U32 R8, RZ, RZ, R26 ;  /* 0x000000ffff087224 */ /* 0x000fe200078e001a */
[----:B------:R-:W-:Y:S01]  /*2d690*/  MOV R11, R24 ;  /* 0x00000018000b7202 */ /* 0x000fe20000000f00 */
[----:B0-----:R-:W2:Y:S04]  /*2d6a0*/  LDL.LU.64 R26, [R1+0x1250] ;  /* 0x00125000011a7983 */ /* 0x001ea80000300a00 */
[----:B------:R-:W2:Y:S02]  /*2d6b0*/  LDL.LU.64 R24, [R1+0x1248] ;  /* 0x0012480001187983 */ /* 0x000ea40000300a00 */
[----:B--2---:R-:W-:Y:S01]  /*2d6c0*/  HMMA.16816.F32 R24, R20, R2, R24 ;  /* 0x000000021418723c */ /* 0x004fe20000001818 */
[----:B------:R-:W-:-:S02]  /*2d6d0*/  IMAD.MOV.U32 R20, RZ, RZ, R5 ;  /* 0x000000ffff147224 */ /* 0x000fc400078e0005 */
[----:B------:R-:W2:Y:S01]  /*2d6e0*/  LDL.LU R5, [R1+0x1240] ;  /* 0x0012400001057983 */ /* 0x000ea20000300800 */
[----:B------:R-:W-:Y:S01]  /*2d6f0*/  MOV R21, R6 ;  /* 0x0000000600157202 */ /* 0x000fe20000000f00 */
[----:B------:R-:W-:-:S14]  /*2d700*/  IMAD.MOV.U32 R22, RZ, RZ, R7 ;  /* 0x000000ffff167224 */ /* 0x000fdc00078e0007 */
[----:B------:R0:W-:Y:S04]  /*2d710*/  STL.64 [R1+0x180], R24 ;  /* 0x0001801801007387 */ /* 0x0001e80000100a00 */
[----:B------:R1:W-:Y:S04]  /*2d720*/  STL.64 [R1+0x188], R26 ;  /* 0x0001881a01007387 */ /* 0x0003e80000100a00 */
[----:B------:R-:W2:Y:S04]  /*2d730*/  LDL.LU R6, [R1+0x123c] ;  /* 0x00123c0001067983 */ /* 0x000ea80000300800 */
[----:B------:R-:W2:Y:S01]  /*2d740*/  LDL.LU R7, [R1+0x1238] ;  /* 0x0012380001077983 */ /* 0x000ea20000300800 */
[----:B------:R-:W-:-:S03]  /*2d750*/  IMAD.MOV.U32 R23, RZ, RZ, R19 ;  /* 0x000000ffff177224 */ /* 0x000fc600078e0013 */
[----:B------:R-:W3:Y:S04]  /*2d760*/  LDL.LU R19, [R1+0x1234] ;  /* 0x0012340001137983 */ /* 0x000ee80000300800 */
[----:B0-----:R-:W4:Y:S04]  /*2d770*/  LDL.LU R24, [R1+0x20] ;  /* 0x0000200001187983 */ /* 0x001f280000300800 */
[----:B------:R-:W4:Y:S04]  /*2d780*/  LDL.LU R25, [R1+0x24] ;  /* 0x0000240001197983 */ /* 0x000f280000300800 */
[----:B-1----:R-:W4:Y:S04]  /*2d790*/  LDL.LU R26, [R1+0x28] ;  /* 0x00002800011a7983 */ /* 0x002f280000300800 */
[----:B------:R-:W4:Y:S01]  /*2d7a0*/  LDL.LU R27, [R1+0x2c] ;  /* 0x00002c00011b7983 */ /* 0x000f220000300800 */
        /* <DEDUP_REMOVED lines=8> */
[----:B0-----:R-:W-:Y:S01]  /*2d830*/  MOV R4, R14 ;  /* 0x0000000e00047202 */ /* 0x001fe20000000f00 */
[----:B------:R-:W-:-:S02]  /*2d840*/  IMAD.MOV.U32 R5, RZ, RZ, R15 ;  /* 0x000000ffff057224 */ /* 0x000fc400078e000f */
[----:B-1----:R-:W-:Y:S01]  /*2d850*/  IMAD.MOV.U32 R6, RZ, RZ, R10 ;  /* 0x000000ffff067224 */ /* 0x002fe200078e000a */
[----:B------:R-:W-:Y:S01]  /*2d860*/  MOV R7, R9 ;  /* 0x0000000900077202 */ /* 0x000fe20000000f00 */
[----:B------:R-:W5:Y:S04]  /*2d870*/  LDL.LU R14, [R1+0x1230] ;  /* 0x00123000010e7983 */ /* 0x000f680000300800 */
[----:B------:R-:W5:Y:S02]  /*2d880*/  LDL.LU R15, [R1+0x122c] ;  /* 0x00122c00010f7983 */ /* 0x000f640000300800 */
[----:B---3--:R-:W-:Y:S02]  /*2d890*/  HMMA.16816.F32 R4, R4, R2, R16 ;  /* 0x000000020404723c */ /* 0x008fe40000001810 */
        /* <DEDUP_REMOVED lines=11> */
[----:B---3--:R-:W-:Y:S01]  /*2d950*/  IMAD.MOV.U32 R6, RZ, RZ, R11 ;  /* 0x000000ffff067224 */ /* 0x008fe200078e000b */
[----:B------:R-:W-:Y:S01]  /*2d960*/  MOV R7, R8 ;  /* 0x0000000800077202 */ /* 0x000fe20000000f00 */
[----:B------:R-:W3:Y:S01]  /*2d970*/  LDL.LU R0, [R1+0x1228] ;  /* 0x0012280001007983 */ /* 0x000ee20000300800 */
[----:B0-----:R-:W-:-:S03]  /*2d980*/  IMAD.MOV.U32 R8, RZ, RZ, R16 ;  /* 0x000000ffff087224 */ /* 0x001fc600078e0010 */
[----:B------:R-:W-:Y:S04]  /*2d990*/  STL [R1+0x114], R17 ;  /* 0x0001141101007387 */ /* 0x000fe80000100800 */
[----:B------:R2:W-:Y:S01]  /*2d9a0*/  STL [R1+0x11c], R19 ;  /* 0x00011c1301007387 */ /* 0x0005e20000100800 */
[----:B------:R-:W-:Y:S02]  /*2d9b0*/  IMAD.MOV.U32 R28, RZ, RZ, R18 ;  /* 0x000000ffff1c7224 */ /* 0x000fe400078e0012 */
[----:B--2---:R-:W-:Y:S01]  /*2d9c0*/  HMMA.16816.F32 R16, R4, R2, R20 ;  /* 0x000000020410723c */ /* 0x004fe20000001814 */
        /* <DEDUP_REMOVED lines=25> */
[----:B0-----:R-:W2:Y:S04]  /*2db60*/  LDL.LU.64 R10, [R1+0x1220] ;  /* 0x00122000010a7983 */ /* 0x001ea80000300a00 */
[----:B------:R-:W2:Y:S01]  /*2db70*/  LDL.LU.64 R8, [R1+0x1218] ;  /* 0x0012180001087983 */ /* 0x000ea20000300a00 */
[----:B------:R-:W-:Y:S01]  /*2db80*/  IMAD.MOV.U32 R4, RZ, RZ, R5 ;  /* 0x000000ffff047224 */ /* 0x000fe200078e0005 */
[----:B------:R-:W-:Y:S01]  /*2db90*/  MOV R5, R6 ;  /* 0x0000000600057202 */ /* 0x000fe20000000f00 */
[----:B------:R-:W-:Y:S02]  /*2dba0*/  IMAD.MOV.U32 R6, RZ, RZ, R7 ;  /* 0x000000ffff067224 */ /* 0x000fe400078e0007 */
[----:B------:R-:W-:-:S07]  /*2dbb0*/  IMAD.MOV.U32 R7, RZ, RZ, R28 ;  /* 0x000000ffff077224 */ /* 0x000fce00078e001c */
[----:B----4-:R-:W-:Y:S01]  /*2dbc0*/  HMMA.16816.F32 R24, R4, R2, R24 ;  /* 0x000000020418723c */ /* 0x010fe20000001818 */
[----:B------:R-:W-:Y:S01]  /*2dbd0*/  MOV R4, R23 ;  /* 0x0000001700047202 */ /* 0x000fe20000000f00 */
[----:B------:R-:W-:Y:S02]  /*2dbe0*/  IMAD.MOV.U32 R5, RZ, RZ, R22 ;  /* 0x000000ffff057224 */ /* 0x000fe400078e0016 */
[----:B------:R-:W-:Y:S01]  /*2dbf0*/  IMAD.MOV.U32 R6, RZ, RZ, R21 ;  /* 0x000000ffff067224 */ /* 0x000fe200078e0015 */
[----:B------:R-:W-:Y:S01]  /*2dc00*/  MOV R7, R20 ;  /* 0x0000001400077202 */ /* 0x000fe20000000f00 */
[----:B------:R-:W-:-:S13]  /*2dc10*/  STL [R1+0x1118], R29 ;  /* 0x0011181d01007387 */ /* 0x000fda0000100800 */
[----:B------:R-:W-:Y:S04]  /*2dc20*/  STL.64 [R1+0xd0], R24 ;  /* 0x0000d01801007387 */ /* 0x000fe80000100a00 */
[----:B------:R-:W-:Y:S04]  /*2dc30*/  STL.64 [R1+0xd8], R26 ;  /* 0x0000d81a01007387 */ /* 0x000fe80000100a00 */
[----:B------:R-:W4:Y:S01]  /*2dc40*/  LDL.LU R20, [R1+0x2d0] ;  /* 0x0002d00001147983 */ /* 0x000f220000300800 */
[----:B--2---:R-:W-:-:S15]  /*2dc50*/  HMMA.16816.F32 R4, R4, R2, R8 ;  /* 0x000000020404723c */ /* 0x004fde0000001808 */
[----:B------:R-:W-:-:S04]  /*2dc60*/  NOP ;  /* 0x0000000000007918 */ /* 0x000fc80000000000 */
[----:B------:R0:W-:Y:S04]  /*2dc70*/  STL.64 [R1+0x170], R4 ;  /* 0x0001700401007387 */ /* 0x0001e80000100a00 */
[----:B------:R1:W-:Y:S04]  /*2dc80*/  STL.64 [R1+0x178], R6 ;  /* 0x0001780601007387 */ /* 0x0003e80000100a00 */
[----:B------:R-:W4:Y:S04]  /*2dc90*/  LDL.LU R21, [R1+0x2d4] ;  /* 0x0002d40001157983 */ /* 0x000f280000300800 */
[----:B------:R-:W2:Y:S04]  /*2dca0*/  LDL.LU R22, [R1+0x2d8] ;  /* 0x0002d80001167983 */ /* 0x000ea80000300800 */
[----:B------:R-:W2:Y:S01]  /*2dcb0*/  LDL.LU R23, [R1+0x2dc] ;  /* 0x0002dc0001177983 */ /* 0x000ea20000300800 */
[----:B0-----:R-:W-:-:S02]  /*2dcc0*/  IMAD.MOV.U32 R4, RZ, RZ, R19 ;  /* 0x000000ffff047224 */ /* 0x001fc400078e0013 */
[----:B------:R-:W-:Y:S01]  /*2dcd0*/  IMAD.MOV.U32 R5, RZ, RZ, R18 ;  /* 0x000000ffff057224 */ /* 0x000fe200078e0012 */
[----:B-1----:R-:W-:Y:S01]  /*2dce0*/  MOV R6, R17 ;  /* 0x0000001100067202 */ /* 0x002fe20000000f00 */
[----:B------:R-:W-:-:S07]  /*2dcf0*/  IMAD.MOV.U32 R7, RZ, RZ, R16 ;  /* 0x000000ffff077224 */ /* 0x000fce00078e0010 */
[----:B-----5:R-:W-:Y:S01]  /*2dd00*/  HMMA.16816.F32 R4, R4, R2, R12 ;  /* 0x000000020404723c */ /* 0x020fe2000000180c */
[----:B--2---:R-:W-:Y:S04]  /*2dd10*/  STL.64 [R1+0x1208], R22 ;  /* 0x0012081601007387 */ /* 0x004fe80000100a00 */
[----:B----4-:R-:W-:Y:S04]  /*2dd20*/  STL.64 [R1+0x1200], R20 ;  /* 0x0012001401007387 */ /* 0x010fe80000100a00 */
[----:B------:R-:W2:Y:S10]  /*2dd30*/  LDL.LU R12, [R1+0x50] ;  /* 0x00005000010c7983 */ /* 0x000eb40000300800 */
[----:B------:R-:W-:Y:S04]  /*2dd40*/  STL.64 [R1+0x1f0], R4 ;  /* 0x0001f00401007387 */ /* 0x000fe80000100a00 */
[----:B------:R-:W-:Y:S01]  /*2dd50*/  STL.64 [R1+0x1f8], R6 ;  /* 0x0001f80601007387 */ /* 0x000fe20000100a00 */
[----:B---3--:R-:W-:-:S03]  /*2dd60*/  IMAD.MOV.U32 R14, RZ, RZ, R0 ;  /* 0x000000ffff0e7224 */ /* 0x008fc600078e0000 */
[----:B--2---:R-:W-:Y:S04]  /*2dd70*/  STL [R1+0x11f8], R12 ;  /* 0x0011f80c01007387 */ /* 0x004fe80000100800 */
[----:B------:R-:W2:Y:S04]  /*2dd80*/  LDL.LU R13, [R1+0x54] ;  /* 0x00005400010d7983 */ /* 0x000ea80000300800 */
[----:B------:R-:W3:Y:S04]  /*2dd90*/  LDL.LU R0, [R1+0x1210] ;  /* 0x0012100001007983 */ /* 0x000ee80000300800 */
[----:B------:R-:W2:Y:S04]  /*2dda0*/  LDL.LU R15, [R1+0x5c] ;  /* 0x00005c00010f7983 */ /* 0x000ea80000300800 */
[----:B------:R-:W4:Y:S04]  /*2ddb0*/  LDL.LU R16, [R1] ;  /* 0x0000000001107983 */ /* 0x000f280000300800 */
        /* <DEDUP_REMOVED lines=44> */
[----:B------:R0:W-:Y:S04]  /*2e080*/  STL.64 [R1+0x11d0], R20 ;  /* 0x0011d01401007387 */ /* 0x0001e80000100a00 */
[----:B------:R-:W3:Y:S01]  /*2e090*/  LDL.LU R28, [R1+0x11f4] ;  /* 0x0011f400011c7983 */ /* 0x000ee20000300800 */
[----:B------:R-:W-:Y:S01]  /*2e0a0*/  MOV R4, R26 ;  /* 0x0000001a00047202 */ /* 0x000fe20000000f00 */
[----:B------:R-:W-:Y:S01]  /*2e0b0*/  IMAD.MOV.U32 R5, RZ, RZ, R24 ;  /* 0x000000ffff057224 */ /* 0x000fe200078e0018 */
[----:B------:R-:W-:-:S07]  /*2e0c0*/  MOV R7, R29 ;  /* 0x0000001d00077202 */ /* 0x000fce0000000f00 */
[----:B--2---:R-:W-:Y:S01]  /*2e0d0*/  HMMA.16816.F32 R4, R4, R2, R12 ;  /* 0x000000020404723c */ /* 0x004fe2000000180c */
[----:B0-----:R-:W2:-:S15]  /*2e0e0*/  LDL.LU R20, [R1+0x10] ;  /* 0x0000100001147983 */ /* 0x001e9e0000300800 */
[----:B------:R-:W-:-:S03]  /*2e0f0*/  NOP ;  /* 0x0000000000007918 */ /* 0x000fc60000000000 */
[----:B------:R0:W-:Y:S04]  /*2e100*/  STL.64 [R1+0x70], R4 ;  /* 0x0000700401007387 */ /* 0x0001e80000100a00 */
[----:B------:R1:W-:Y:S04]  /*2e110*/  STL.64 [R1+0x78], R6 ;  /* 0x0000780601007387 */ /* 0x0003e80000100a00 */
[----:B------:R-:W2:Y:S04]  /*2e120*/  LDL.LU R21, [R1+0x14] ;  /* 0x0000140001157983 */ /* 0x000ea80000300800 */
[----:B------:R-:W5:Y:S01]  /*2e130*/  LDL.LU R22, [R1+0x18] ;  /* 0x0000180001167983 */ /* 0x000f620000300800 */
[----:B0-----:R-:W-:Y:S01]  /*2e140*/  IMAD.MOV.U32 R4, RZ, RZ, R11 ;  /* 0x000000ffff047224 */ /* 0x001fe200078e000b */
[----:B------:R-:W-:Y:S01]  /*2e150*/  MOV R5, R10 ;  /* 0x0000000a00057202 */ /* 0x000fe20000000f00 */
[----:B-1----:R-:W-:-:S02]  /*2e160*/  IMAD.MOV.U32 R6, RZ, RZ, R9 ;  /* 0x000000ffff067224 */ /* 0x002fc400078e0009 */
[----:B------:R-:W-:Y:S02]  /*2e170*/  IMAD.MOV.U32 R7, RZ, RZ, R8 ;  /* 0x000000ffff077224 */ /* 0x000fe400078e0008 */
[----:B---3--:R-:W-:Y:S02]  /*2e180*/  IMAD.MOV.U32 R23, RZ, RZ, R28 ;  /* 0x000000ffff177224 */ /* 0x008fe400078e001c */
[----:B------:R-:W3:Y:S03]  /*2e190*/  LDL.LU R28, [R1+0x11f0] ;  /* 0x0011f000011c7983 */ /* 0x000ee60000300800 */
[----:B----4-:R-:W-:Y:S01]  /*2e1a0*/  HMMA.16816.F32 R8, R4, R2, R16 ;  /* 0x000000020408723c */ /* 0x010fe20000001810 */
[----:B------:R-:W0:-:S15]  /*2e1b0*/  LDSM.16.MT88.4 R4, [R0+UR7+0x30180] ;  /* 0x030180070004783b */ /* 0x000e1e0008004200 */
[----:B------:R-:W-:-:S03]  /*2e1c0*/  NOP ;  /* 0x0000000000007918 */ /* 0x000fc60000000000 */
[----:B------:R-:W-:Y:S01]  /*2e1d0*/  MOV R26, R11 ;  /* 0x0000000b001a7202 */ /* 0x000fe20000000f00 */
[----:B-----5:R-:W-:Y:S04]  /*2e1e0*/  STL.64 [R1+0x11e8], R22 ;  /* 0x0011e81601007387 */ /* 0x020fe80000100a00 */
[----:B--2---:R-:W-:Y:S04]  /*2e1f0*/  STL.64 [R1+0x11e0], R20 ;  /* 0x0011e01401007387 */ /* 0x004fe80000100a00 */
        /* <DEDUP_REMOVED lines=10> */
[----:B------:R-:W-:Y:S04]  /*2e2a0*/  STL [R1+0x1100], R0 ;  /* 0x0011000001007387 */ /* 0x000fe80000100800 */
[----:B---3--:R-:W0:Y:S04]  /*2e2b0*/  LDSM.16.MT88.4 R20, [R28+UR7+0x30080] ;  /* 0x030080071c14783b */ /* 0x008e280008004200 */
[----:B------:R-:W-:Y:S04]  /*2e2c0*/  LDSM.16.MT88.4 R8, [R28+UR7+0x32000] ;  /* 0x032000071c08783b */ /* 0x000fe80008004200 */
[----:B0-----:R-:W-:Y:S01]  /*2e2d0*/  STL [R1+0x44], R21 ;  /* 0x0000441501007387 */ /* 0x001fe20000100800 */
[----:B------:R-:W-:-:S03]  /*2e2e0*/  IMAD.MOV.U32 R16, RZ, RZ, R20 ;  /* 0x000000ffff107224 */ /* 0x000fc600078e0014 */
[----:B------:R-:W-:Y:S01]  /*2e2f0*/  STL [R1+0x4c], R23 ;  /* 0x00004c1701007387 */ /* 0x000fe20000100800 */
[----:B------:R-:W-:-:S03]  /*2e300*/  MOV R17, R22 ;  /* 0x0000001600117202 */ /* 0x000fc60000000f00 */
[----:B------:R-:W0:Y:S02]  /*2e310*/  LDSM.16.MT88.4 R20, [R28+UR7+0x32080] ;  /* 0x032080071c14783b */ /* 0x000e240008004200 */
[----:B0-----:R-:W-:Y:S02]  /*2e320*/  IMAD.MOV.U32 R0, RZ, RZ, R22 ;  /* 0x000000ffff007224 */ /* 0x001fe400078e0016 */
[----:B------:R-:W-:Y:S02]  /*2e330*/  IMAD.MOV.U32 R24, RZ, RZ, R23 ;  /* 0x000000ffff187224 */ /* 0x000fe400078e0017 */
[----:B------:R-:W-:Y:S01]  /*2e340*/  IMAD.MOV.U32 R18, RZ, RZ, R20 ;  /* 0x000000ffff127224 */ /* 0x000fe200078e0014 */
[----:B------:R-:W-:Y:S01]  /*2e350*/  MOV R26, R21 ;  /* 0x00000015001a7202 */ /* 0x000fe20000000f00 */
[----:B------:R-:W2:Y:S04]  /*2e360*/  LDL.LU.64 R22, [R1+0x11e8] ;  /* 0x0011e80001167983 */ /* 0x000ea80000300a00 */
[----:B------:R-:W2:Y:S01]  /*2e370*/  LDL.LU.64 R20, [R1+0x11e0] ;  /* 0x0011e00001147983 */ /* 0x000ea20000300a00 */
[----:B------:R-:W-:Y:S01]  /*2e380*/  MOV R14, R4 ;  /* 0x00000004000e7202 */ /* 0x000fe20000000f00 */
[----:B------:R-:W-:-:S02]  /*2e390*/  IMAD.MOV.U32 R15, RZ, RZ, R6 ;  /* 0x000000ffff0f7224 */ /* 0x000fc400078e0006 */
[----:B------:R-:W0:Y:S04]  /*2e3a0*/  LDSM.16.MT88.4 R4, [R28+UR7+0x30000] ;  /* 0x030000071c04783b */ /* 0x000e280008004200 */
[----:B------:R-:W-:Y:S04]  /*2e3b0*/  STL.64 [R1+0x1180], R26 ;  /* 0x0011801a01007387 */ /* 0x000fe80000100a00 */
[----:B------:R1:W-:Y:S04]  /*2e3c0*/  STL.64 [R1+0x1178], R24 ;  /* 0x0011781801007387 */ /* 0x0003e80000100a00 */
[----:B-1----:R-:W3:Y:S04]  /*2e3d0*/  LDL.LU R24, [R1+0x130] ;  /* 0x0001300001187983 */ /* 0x002ee80000300800 */
[----:B------:R-:W3:Y:S04]  /*2e3e0*/  LDL.LU R25, [R1+0x134] ;  /* 0x0001340001197983 */ /* 0x000ee80000300800 */
[----:B------:R-:W3:Y:S04]  /*2e3f0*/  LDL.LU R26, [R1+0x138] ;  /* 0x00013800011a7983 */ /* 0x000ee80000300800 */
[----:B------:R-:W3:Y:S01]  /*2e400*/  LDL.LU R27, [R1+0x13c] ;  /* 0x00013c00011b7983 */ /* 0x000ee20000300800 */
[----:B--2---:R-:W-:Y:S03]  /*2e410*/  HMMA.16816.F32 R12, R12, R2, R20 ;  /* 0x000000020c0c723c */ /* 0x004fe60000001814 */
[----:B------:R-:W2:Y:S04]  /*2e420*/  LDL.LU.64 R22, [R1+0x11d8] ;  /* 0x0011d80001167983 */ /* 0x000ea80000300a00 */
[----:B------:R-:W4:-:S12]  /*2e430*/  LDL.LU.64 R20, [R1+0x11d0] ;  /* 0x0011d00001147983 */ /* 0x000f180000300a00 */
[----:B------:R1:W-:Y:S04]  /*2e440*/  STL.64 [R1+0x160], R12 ;  /* 0x0001600c01007387 */ /* 0x0003e80000100a00 */
[----:B------:R-:W-:Y:S04]  /*2e450*/  STL.64 [R1+0x168], R14 ;  /* 0x0001680e01007387 */ /* 0x000fe80000100a00 */
[----:B0-----:R-:W-:Y:S04]  /*2e460*/  STL [R1+0x1170], R7 ;  /* 0x0011700701007387 */ /* 0x001fe80000100800 */
[----:B------:R0:W-:Y:S01]  /*2e470*/  STL [R1+0x116c], R5 ;  /* 0x00116c0501007387 */ /* 0x0001e20000100800 */
[----:B-1----:R-:W-:Y:S01]  /*2e480*/  IMAD.MOV.U32 R12, RZ, RZ, R4 ;  /* 0x000000ffff0c7224 */ /* 0x002fe200078e0004 */
[----:B------:R-:W-:-:S02]  /*2e490*/  MOV R13, R6 ;  /* 0x00000006000d7202 */ /* 0x000fc40000000f00 */
[----:B------:R-:W5:Y:S04]  /*2e4a0*/  LDL.LU R4, [R1+0x2e0] ;  /* 0x0002e00001047983 */ /* 0x000f680000300800 */
[----:B0-----:R-:W5:Y:S04]  /*2e4b0*/  LDL.LU R5, [R1+0x2e4] ;  /* 0x0002e40001057983 */ /* 0x001f680000300800 */
[----:B------:R-:W5:Y:S04]  /*2e4c0*/  LDL.LU R6, [R1+0x2e8] ;  /* 0x0002e80001067983 */ /* 0x000f680000300800 */
[----:B------:R-:W5:Y:S01]  /*2e4d0*/  LDL.LU R7, [R1+0x2ec] ;  /* 0x0002ec0001077983 */ /* 0x000f620000300800 */
[----:B------:R-:W-:-:S02]  /*2e4e0*/  IMAD.MOV.U32 R14, RZ, RZ, R8 ;  /* 0x000000ffff0e7224 */ /* 0x000fc400078e0008 */
[----:B------:R-:W-:Y:S01]  /*2e4f0*/  IMAD.MOV.U32 R15, RZ, RZ, R10 ;  /* 0x000000ffff0f7224 */ /* 0x000fe200078e000a */
[----:B------:R-:W-:Y:S04]  /*2e500*/  STL [R1+0x118c], R11 ;  /* 0x00118c0b01007387 */ /* 0x000fe80000100800 */
[----:B------:R-:W-:Y:S02]  /*2e510*/  STL [R1+0x1188], R9 ;  /* 0x0011880901007387 */ /* 0x000fe40000100800 */
[----:B-----5:R-:W-:-:S15]  /*2e520*/  HMMA.16816.F32 R12, R12, R2, R4 ;  /* 0x000000020c0c723c */ /* 0x020fde0000001804 */
[----:B------:R-:W-:-:S04]  /*2e530*/  NOP ;  /* 0x0000000000007918 */ /* 0x000fc80000000000 */
[----:B------:R-:W-:Y:S04]  /*2e540*/  STL.64 [R1+0x1198], R14 ;  /* 0x0011980e01007387 */ /* 0x000fe80000100a00 */
[----:B------:R0:W-:Y:S04]  /*2e550*/  STL.64 [R1+0x1190], R12 ;  /* 0x0011900c01007387 */ /* 0x0001e80000100a00 */
[----:B0-----:R-:W5:Y:S04]  /*2e560*/  LDL.LU R12, [R1+0xe0] ;  /* 0x0000e000010c7983 */ /* 0x001f680000300800 */
[----:B------:R-:W5:Y:S04]  /*2e570*/  LDL.LU R13, [R1+0xe4] ;  /* 0x0000e400010d7983 */ /* 0x000f680000300800 */
[----:B------:R-:W2:Y:S04]  /*2e580*/  LDL.LU R14, [R1+0xe8] ;  /* 0x0000e800010e7983 */ /* 0x000ea80000300800 */
[----:B------:R-:W2:Y:S04]  /*2e590*/  LDL.LU R15, [R1+0xec] ;  /* 0x0000ec00010f7983 */ /* 0x000ea80000300800 */
[----:B--2---:R-:W-:Y:S04]  /*2e5a0*/  STL.64 [R1+0x11b8], R14 ;  /* 0x0011b80e01007387 */ /* 0x004fe80000100a00 */
[----:B-----5:R0:W-:Y:S04]  /*2e5b0*/  STL.64 [R1+0x11b0], R12 ;  /* 0x0011b00c01007387 */ /* 0x0201e80000100a00 */
[----:B0-----:R-:W2:Y:S04]  /*2e5c0*/  LDL.LU R12, [R1+0x210] ;  /* 0x00021000010c7983 */ /* 0x001ea80000300800 */
[----:B------:R-:W2:Y:S04]  /*2e5d0*/  LDL.LU R13, [R1+0x214] ;  /* 0x00021400010d7983 */ /* 0x000ea80000300800 */
[----:B------:R-:W5:Y:S04]  /*2e5e0*/  LDL.LU R14, [R1+0x218] ;  /* 0x00021800010e7983 */ /* 0x000f680000300800 */
[----:B------:R-:W5:Y:S01]  /*2e5f0*/  LDL.LU R15, [R1+0x21c] ;  /* 0x00021c00010f7983 */ /* 0x000f620000300800 */
[----:B------:R-:W-:-:S07]  /*2e600*/  MOV R19, R0 ;  /* 0x0000000000137202 */ /* 0x000fce0000000f00 */
[----:B---3--:R-:W-:Y:S01]  /*2e610*/  HMMA.16816.F32 R16, R16, R2, R24 ;  /* 0x000000021010723c */ /* 0x008fe20000001818 */
[----:B-----5:R-:W-:Y:S04]  /*2e620*/  STL.64 [R1+0x11c8], R14 ;  /* 0x0011c80e01007387 */ /* 0x020fe80000100a00 */
[----:B--2---:R-:W-:Y:S04]  /*2e630*/  STL.64 [R1+0x11c0], R12 ;  /* 0x0011c00c01007387 */ /* 0x004fe80000100a00 */
[----:B------:R-:W2:Y:S04]  /*2e640*/  LDL.LU R0, [R1+0x2f4] ;  /* 0x0002f40001007983 */ /* 0x000ea80000300800 */
[----:B------:R-:W0:Y:S01]  /*2e650*/  LDSM.16.MT88.4 R12, [R28+UR7+0x30100] ;  /* 0x030100071c0c783b */ /* 0x000e220008004200 */
[----:B----4-:R-:W-:Y:S01]  /*2e660*/  MOV R6, R21 ;  /* 0x0000001500067202 */ /* 0x010fe20000000f00 */
[----:B------:R-:W-:-:S02]  /*2e670*/  IMAD.MOV.U32 R7, RZ, RZ, R20 ;  /* 0x000000ffff077224 */ /* 0x000fc400078e0014 */
[----:B0-----:R-:W-:Y:S01]  /*2e680*/  IMAD.MOV.U32 R20, RZ, RZ, R12 ;  /* 0x000000ffff147224 */ /* 0x001fe200078e000c */
[----:B------:R-:W-:Y:S01]  /*2e690*/  MOV R21, R14 ;  /* 0x0000000e00157202 */ /* 0x000fe20000000f00 */
[----:B------:R-:W-:Y:S02]  /*2e6a0*/  IMAD.MOV.U32 R4, RZ, RZ, R23 ;  /* 0x000000ffff047224 */ /* 0x000fe400078e0017 */
[----:B------:R-:W-:Y:S01]  /*2e6b0*/  IMAD.MOV.U32 R5, RZ, RZ, R22 ;  /* 0x000000ffff057224 */ /* 0x000fe200078e0016 */
[----:B--2---:R-:W-:Y:S04]  /*2e6c0*/  STL [R1+0x11a4], R0 ;  /* 0x0011a40001007387 */ /* 0x004fe80000100800 */
[----:B------:R-:W-:Y:S04]  /*2e6d0*/  STL [R1+0x11a8], R18 ;  /* 0x0011a81201007387 */ /* 0x000fe80000100800 */
[----:B------:R-:W-:Y:S04]  /*2e6e0*/  STL [R1+0x11a0], R19 ;  /* 0x0011a01301007387 */ /* 0x000fe80000100800 */
        /* <DEDUP_REMOVED lines=8> */
[----:B------:R-:W-:Y:S04]  /*2e770*/  STL [R1+0x54], R13 ;  /* 0x0000540d01007387 */ /* 0x000fe80000100800 */
[----:B------:R-:W-:Y:S04]  /*2e780*/  STL [R1+0x5c], R15 ;  /* 0x00005c0f01007387 */ /* 0x000fe80000100800 */
[----:B------:R-:W0:Y:S04]  /*2e790*/  LDSM.16.MT88.4 R12, [R28+UR7+0x32100] ;  /* 0x032100071c0c783b */ /* 0x000e280008004200 */
        /* <DEDUP_REMOVED lines=14> */
[----:B0-----:R-:W4:Y:S04]  /*2e880*/  LDL.LU.64 R14, [R1+0x11c8] ;  /* 0x0011c800010e7983 */ /* 0x001f280000300a00 */
[----:B------:R-:W4:Y:S04]  /*2e890*/  LDL.LU.64 R12, [R1+0x11c0] ;  /* 0x0011c000010c7983 */ /* 0x000f280000300a00 */
[----:B------:R0:W-:Y:S04]  /*2e8a0*/  STL [R1+0x10e8], R28 ;  /* 0x0010e81c01007387 */ /* 0x0001e80000100800 */
[----:B0-----:R-:W5:Y:S01]  /*2e8b0*/  LDL.LU R28, [R1+0x2f0] ;  /* 0x0002f000011c7983 */ /* 0x001f620000300800 */
[----:B----4-:R-:W-:Y:S03]  /*2e8c0*/  HMMA.16816.F32 R20, R20, R2, R12 ;  /* 0x000000021414723c */ /* 0x010fe6000000180c */
[----:B------:R-:W4:Y:S04]  /*2e8d0*/  LDL.LU.64 R14, [R1+0x11b8] ;  /* 0x0011b800010e7983 */ /* 0x000f280000300a00 */
[----:B------:R-:W4:-:S12]  /*2e8e0*/  LDL.LU.64 R12, [R1+0x11b0] ;  /* 0x0011b000010c7983 */ /* 0x000f180000300a00 */
[----:B------:R0:W-:Y:S04]  /*2e8f0*/  STL.64 [R1+0x10], R20 ;  /* 0x0000101401007387 */ /* 0x0001e80000100a00 */
[----:B------:R1:W-:Y:S01]  /*2e900*/  STL.64 [R1+0x18], R22 ;  /* 0x0000181601007387 */ /* 0x0003e20000100a00 */
[----:B0-----:R-:W-:Y:S02]  /*2e910*/  IMAD.MOV.U32 R20, RZ, RZ, R18 ;  /* 0x000000ffff147224 */ /* 0x001fe400078e0012 */
[----:B------:R-:W-:Y:S01]  /*2e920*/  IMAD.MOV.U32 R21, RZ, RZ, R0 ;  /* 0x000000ffff157224 */ /* 0x000fe200078e0000 */
[----:B-1----:R-:W-:Y:S01]  /*2e930*/  MOV R22, R19 ;  /* 0x0000001300167202 */ /* 0x002fe20000000f00 */
[----:B------:R-:W-:Y:S01]  /*2e940*/  IMAD.MOV.U32 R23, RZ, RZ, R29 ;  /* 0x000000ffff177224 */ /* 0x000fe200078e001d */
[----:B------:R-:W2:Y:S04]  /*2e950*/  LDL.LU R18, [R1+0x11a8] ;  /* 0x0011a80001127983 */ /* 0x000ea80000300800 */
[----:B------:R-:W2:Y:S04]  /*2e960*/  LDL.LU R0, [R1+0x11a4] ;  /* 0x0011a40001007983 */ /* 0x000ea80000300800 */
[----:B------:R-:W2:Y:S01]  /*2e970*/  LDL.LU R19, [R1+0x11a0] ;  /* 0x0011a00001137983 */ /* 0x000ea20000300800 */
[----:B----4-:R-:W-:Y:S03]  /*2e980*/  HMMA.16816.F32 R20, R20, R2, R12 ;  /* 0x000000021414723c */ /* 0x010fe6000000180c */
[----:B------:R-:W4:Y:S04]  /*2e990*/  LDL.LU.64 R14, [R1+0x1198] ;  /* 0x00119800010e7983 */ /* 0x000f280000300a00 */
[----:B------:R-:W4:-:S12]  /*2e9a0*/  LDL.LU.64 R12, [R1+0x1190] ;  /* 0x00119000010c7983 */ /* 0x000f180000300a00 */
        /* <DEDUP_REMOVED lines=8> */
[----:B--2---:R-:W-:-:S07]  /*2ea30*/  F2FP.F16.E4M3.UNPACK_B R3, R0.H1 ;  /* 0x00000000ff03723e */ /* 0x004fce00030006ff */
        /* <DEDUP_REMOVED lines=11> */
[----:B------:R-:W2:-:S13]  /*2eaf0*/  LDL.LU.64 R24, [R1+0x1178] ;  /* 0x0011780001187983 */ /* 0x000e9a0000300a00 */
[----:B------:R-:W-:Y:S04]  /*2eb00*/  STL.64 [R1+0x80], R20 ;  /* 0x0000801401007387 */ /* 0x000fe80000100a00 */
[----:B------:R0:W-:Y:S04]  /*2eb10*/  STL.64 [R1+0x88], R22 ;  /* 0x0000881601007387 */ /* 0x0001e80000100a00 */
[----:B0-----:R-:W3:Y:S04]  /*2eb20*/  LDL.LU R22, [R1+0x34] ;  /* 0x0000340001167983 */ /* 0x001ee80000300800 */
[----:B------:R-:W3:Y:S01]  /*2eb30*/  LDL.LU R23, [R1+0x3c] ;  /* 0x00003c0001177983 */ /* 0x000ee20000300800 */
[----:B-----5:R-:W-:Y:S01]  /*2eb40*/  IMAD.MOV.U32 R21, RZ, RZ, R27 ;  /* 0x000000ffff157224 */ /* 0x020fe200078e001b */
[----:B--2---:R-:W-:-:S07]  /*2eb50*/  MOV R20, R25 ;  /* 0x0000001900147202 */ /* 0x004fce0000000f00 */
[----:B---3--:R-:W-:Y:S01]  /*2eb60*/  HMMA.16816.F32 R20, R20, R2, R4 ;  /* 0x000000021414723c */ /* 0x008fe20000001804 */
[----:B------:R-:W2:Y:S04]  /*2eb70*/  LDL.LU R7, [R1+0x1170] ;  /* 0x0011700001077983 */ /* 0x000ea80000300800 */
[----:B------:R-:W3:Y:S01]  /*2eb80*/  LDL.LU R5, [R1+0x116c] ;  /* 0x00116c0001057983 */ /* 0x000ee20000300800 */
[----:B------:R-:W-:-:S13]  /*2eb90*/  IMAD.MOV.U32 R6, RZ, RZ, R9 ;  /* 0x000000ffff067224 */ /* 0x000fda00078e0009 */
[----:B------:R0:W-:Y:S04]  /*2eba0*/  STL.64 [R1+0x120], R20 ;  /* 0x0001201401007387 */ /* 0x0001e80000100a00 */
[----:B------:R1:W-:Y:S04]  /*2ebb0*/  STL.64 [R1+0x128], R22 ;  /* 0x0001281601007387 */ /* 0x0003e80000100a00 */
[----:B0-----:R-:W5:Y:S04]  /*2ebc0*/  LDL.LU R20, [R1+0x180] ;  /* 0x0001800001147983 */ /* 0x001f680000300800 */
[----:B------:R-:W5:Y:S04]  /*2ebd0*/  LDL.LU R21, [R1+0x184] ;  /* 0x0001840001157983 */ /* 0x000f680000300800 */
[----:B-1----:R-:W5:Y:S04]  /*2ebe0*/  LDL.LU R22, [R1+0x188] ;  /* 0x0001880001167983 */ /* 0x002f680000300800 */
[----:B------:R-:W5:Y:S04]  /*2ebf0*/  LDL.LU R23, [R1+0x18c] ;  /* 0x00018c0001177983 */ /* 0x000f680000300800 */
[----:B------:R-:W5:Y:S04]  /*2ec00*/  LDL.LU R8, [R1+0xd0] ;  /* 0x0000d00001087983 */ /* 0x000f680000300800 */
[----:B------:R-:W5:Y:S04]  /*2ec10*/  LDL.LU R9, [R1+0xd4] ;  /* 0x0000d40001097983 */ /* 0x000f680000300800 */
[----:B------:R-:W5:Y:S01]  /*2ec20*/  LDL.LU R10, [R1+0xd8] ;  /* 0x0000d800010a7983 */ /* 0x000f620000300800 */
[----:B---3--:R-:W-:Y:S01]  /*2ec30*/  IMAD.MOV.U32 R4, RZ, RZ, R5 ;  /* 0x000000ffff047224 */ /* 0x008fe200078e0005 */
[----:B--2---:R-:W-:Y:S01]  /*2ec40*/  MOV R5, R7 ;  /* 0x0000000700057202 */ /* 0x004fe20000000f00 */
[----:B------:R-:W-:-:S02]  /*2ec50*/  IMAD.MOV.U32 R7, RZ, RZ, R11 ;  /* 0x000000ffff077224 */ /* 0x000fc400078e000b */
[----:B------:R-:W2:Y:S05]  /*2ec60*/  LDL.LU R11, [R1+0xdc] ;  /* 0x0000dc00010b7983 */ /* 0x000eaa0000300800 */
[----:B----4-:R-:W-:Y:S01]  /*2ec70*/  HMMA.16816.F32 R4, R4, R2, R12 ;  /* 0x000000020404723c */ /* 0x010fe2000000180c */
[----:B------:R-:W3:-:S15]  /*2ec80*/  LDL.LU R12, [R1+0x70] ;  /* 0x00007000010c7983 */ /* 0x000ede0000300800 */
[----:B------:R-:W-:-:S03]  /*2ec90*/  NOP ;  /* 0x0000000000007918 */ /* 0x000fc60000000000 */
[----:B------:R0:W-:Y:S04]  /*2eca0*/  STL.64 [R1+0x2e0], R4 ;  /* 0x0002e00401007387 */ /* 0x0001e80000100a00 */
[----:B------:R1:W-:Y:S04]  /*2ecb0*/  STL.64 [R1+0x2e8], R6 ;  /* 0x0002e80601007387 */ /* 0x0003e80000100a00 */
        /* <DEDUP_REMOVED lines=33> */
[----:B------:R-:W-:Y:S02]  /*2eed0*/  IMAD.MOV.U32 R28, RZ, RZ, R15 ;  /* 0x000000ffff1c7224 */ /* 0x000fe400078e000f */
[----:B------:R-:W-:Y:S01]  /*2eee0*/  IMAD.MOV.U32 R0, RZ, RZ, R14 ;  /* 0x000000ffff007224 */ /* 0x000fe200078e000e */
[----:B------:R0:W-:Y:S04]  /*2eef0*/  STL.64 [R1+0x70], R12 ;  /* 0x0000700c01007387 */ /* 0x0001e80000100a00 */
[----:B------:R-:W-:Y:S04]  /*2ef00*/  STL [R1+0x1120], R28 ;  /* 0x0011201c01007387 */ /* 0x000fe80000100800 */
[----:B------:R-:W-:Y:S04]  /*2ef10*/  STL [R1+0x111c], R0 ;  /* 0x00111c0001007387 */ /* 0x000fe80000100800 */
[----:B------:R-:W0:Y:S04]  /*2ef20*/  LDL.LU R4, [R1+0x44] ;  /* 0x0000440001047983 */ /* 0x000e280000300800 */
[----:B------:R-:W0:Y:S01]  /*2ef30*/  LDL.LU R5, [R1+0x4c] ;  /* 0x00004c0001057983 */ /* 0x000e220000300800 */
[----:B------:R-:W-:-:S03]  /*2ef40*/  MOV R6, R26 ;  /* 0x0000001a00067202 */ /* 0x000fc60000000f00 */
[----:B------:R-:W3:Y:S01]  /*2ef50*/  LDL.LU R26, [R1+0x1168] ;  /* 0x00116800011a7983 */ /* 0x000ee20000300800 */
[----:B------:R-:W-:-:S07]  /*2ef60*/  IMAD.MOV.U32 R7, RZ, RZ, R24 ;  /* 0x000000ffff077224 */ /* 0x000fce00078e0018 */
[----:B0-----:R-:W-:Y:S01]  /*2ef70*/  HMMA.16816.F32 R12, R4, R2, R16 ;  /* 0x00000002040c723c */ /* 0x001fe20000001810 */
[----:B------:R-:W4:Y:S01]  /*2ef80*/  LDL.LU R4, [R1+0x170] ;  /* 0x0001700001047983 */ /* 0x000f220000300800 */
[----:B---3--:R-:W-:-:S15]  /*2ef90*/  IMAD.MOV.U32 R23, RZ, RZ, R26 ;  /* 0x000000ffff177224 */ /* 0x008fde00078e001a */
[----:B------:R-:W-:Y:S02]  /*2efa0*/  NOP ;  /* 0x0000000000007918 */ /* 0x000fe40000000000 */
[----:B------:R-:W-:Y:S04]  /*2efb0*/  STL.64 [R1+0x2d0], R12 ;  /* 0x0002d00c01007387 */ /* 0x000fe80000100a00 */
[----:B------:R-:W-:Y:S04]  /*2efc0*/  STL.64 [R1+0x2d8], R14 ;  /* 0x0002d80e01007387 */ /* 0x000fe80000100a00 */
[----:B------:R-:W4:Y:S04]  /*2efd0*/  LDL.LU R5, [R1+0x174] ;  /* 0x0001740001057983 */ /* 0x000f280000300800 */
[----:B------:R-:W4:Y:S04]  /*2efe0*/  LDL.LU R6, [R1+0x178] ;  /* 0x0001780001067983 */ /* 0x000f280000300800 */
[----:B------:R-:W4:Y:S04]  /*2eff0*/  LDL.LU R7, [R1+0x17c] ;  /* 0x00017c0001077983 */ /* 0x000f280000300800 */
[----:B------:R-:W2:Y:S04]  /*2f000*/  LDL.LU R24, [R1+0x224] ;  /* 0x0002240001187983 */ /* 0x000ea80000300800 */
[----:B------:R-:W2:Y:S04]  /*2f010*/  LDL.LU R25, [R1+0x22c] ;  /* 0x00022c0001197983 */ /* 0x000ea80000300800 */
[----:B------:R-:W3:Y:S04]  /*2f020*/  LDL.LU R20, [R1+0xc0] ;  /* 0x0000c00001147983 */ /* 0x000ee80000300800 */
[----:B------:R-:W3:Y:S04]  /*2f030*/  LDL.LU R21, [R1+0xc4] ;  /* 0x0000c40001157983 */ /* 0x000ee80000300800 */
[----:B------:R-:W3:Y:S04]  /*2f040*/  LDL.LU R22, [R1+0xc8] ;  /* 0x0000c80001167983 */ /* 0x000ee80000300800 */
[----:B------:R-:W2:Y:S04]  /*2f050*/  LDL.LU R26, [R1+0x254] ;  /* 0x00025400011a7983 */ /* 0x000ea80000300800 */
[----:B------:R-:W2:Y:S04]  /*2f060*/  LDL.LU R27, [R1+0x25c] ;  /* 0x00025c00011b7983 */ /* 0x000ea80000300800 */
[----:B------:R-:W5:Y:S04]  /*2f070*/  LDL.LU R16, [R1+0x10] ;  /* 0x0000100001107983 */ /* 0x000f680000300800 */
[----:B------:R-:W5:Y:S04]  /*2f080*/  LDL.LU R17, [R1+0x14] ;  /* 0x0000140001117983 */ /* 0x000f680000300800 */
[----:B------:R-:W5:Y:S04]  /*2f090*/  LDL.LU R18, [R1+0x18] ;  /* 0x0000180001127983 */ /* 0x000f680000300800 */
[----:B------:R-:W5:Y:S01]  /*2f0a0*/  LDL.LU R19, [R1+0x1c] ;  /* 0x00001c0001137983 */ /* 0x000f620000300800 */
        /* <DEDUP_REMOVED lines=20> */
[----:B------:R-:W-:Y:S04]  /*2f1f0*/  STL.64 [R1+0x1110], R10 ;  /* 0x0011100a01007387 */ /* 0x000fe80000100a00 */
[----:B------:R0:W-:Y:S04]  /*2f200*/  STL.64 [R1+0x1108], R8 ;  /* 0x0011080801007387 */ /* 0x0001e80000100a00 */
[----:B0-----:R-:W4:Y:S04]  /*2f210*/  LDL R9, [R1+0x330] ;  /* 0x0003300001097983 */ /* 0x001f280000100800 */
[----:B------:R-:W3:Y:S04]  /*2f220*/  LDL.LU R4, [R1+0x144] ;  /* 0x0001440001047983 */ /* 0x000ee80000300800 */
[----:B------:R-:W3:Y:S04]  /*2f230*/  LDL.LU R5, [R1+0x14c] ;  /* 0x00014c0001057983 */ /* 0x000ee80000300800 */
[----:B------:R-:W3:Y:S04]  /*2f240*/  LDL.LU R6, [R1+0x1a4] ;  /* 0x0001a40001067983 */ /* 0x000ee80000300800 */
[----:B------:R-:W3:Y:S02]  /*2f250*/  LDL.LU R7, [R1+0x1ac] ;  /* 0x0001ac0001077983 */ /* 0x000ee40000300800 */
[----:B---3--:R-:W-:Y:S02]  /*2f260*/  HMMA.16816.F32 R4, R4, R2, R20 ;  /* 0x000000020404723c */ /* 0x008fe40000001814 */
[----:B------:R-:W3:Y:S04]  /*2f270*/  LDL.LU.64 R22, [R1+0x1160] ;  /* 0x0011600001167983 */ /* 0x000ee80000300a00 */
        /* <DEDUP_REMOVED lines=8> */
[----:B------:R-:W2:-:S15]  /*2f300*/  LDL.LU R16, [R1+0x2c4] ;  /* 0x0002c40001107983 */ /* 0x000e9e0000300800 */
[----:B------:R-:W-:Y:S02]  /*2f310*/  NOP ;  /* 0x0000000000007918 */ /* 0x000fe40000000000 */
[----:B------:R-:W-:Y:S04]  /*2f320*/  STL.64 [R1+0x200], R4 ;  /* 0x0002000401007387 */ /* 0x000fe80000100a00 */
[----:B------:R-:W-:Y:S04]  /*2f330*/  STL.64 [R1+0x208], R6 ;  /* 0x0002080601007387 */ /* 0x000fe80000100a00 */
[----:B------:R-:W2:Y:S04]  /*2f340*/  LDL.LU R17, [R1+0x2cc] ;  /* 0x0002cc0001117983 */ /* 0x000ea80000300800 */
[----:B------:R-:W2:Y:S04]  /*2f350*/  LDL.LU R18, [R1+0x2b4] ;  /* 0x0002b40001127983 */ /* 0x000ea80000300800 */
[----:B------:R-:W2:Y:S04]  /*2f360*/  LDL.LU R19, [R1+0x2bc] ;  /* 0x0002bc0001137983 */ /* 0x000ea80000300800 */
[----:B----4-:R-:W0:Y:S01]  /*2f370*/  LDSM.16.MT88.4 R4, [R9+UR7+0x34000] ;  /* 0x034000070904783b */ /* 0x010e220008004200 */
[----:B--2---:R-:W-:Y:S01]  /*2f380*/  HMMA.16816.F32 R16, R16, R2, R24 ;  /* 0x000000021010723c */ /* 0x004fe20000001818 */
[----:B0-----:R-:W-:-:S15]  /*2f390*/  MOV R24, R6 ;  /* 0x0000000600187202 */ /* 0x001fde0000000f00 */
[----:B------:R-:W-:-:S03]  /*2f3a0*/  NOP ;  /* 0x0000000000007918 */ /* 0x000fc60000000000 */
[----:B------:R-:W-:Y:S04]  /*2f3b0*/  STL.64 [R1+0x1130], R18 ;  /* 0x0011301201007387 */ /* 0x000fe80000100a00 */
[----:B------:R-:W-:Y:S04]  /*2f3c0*/  STL.64 [R1+0x1128], R16 ;  /* 0x0011281001007387 */ /* 0x000fe80000100a00 */
[----:B------:R-:W-:Y:S04]  /*2f3d0*/  STL.64 [R1+0x230], R4 ;  /* 0x0002300401007387 */ /* 0x000fe80000100a00 */
[----:B------:R-:W-:Y:S04]  /*2f3e0*/  STL [R1+0x23c], R7 ;  /* 0x00023c0701007387 */ /* 0x000fe80000100800 */
[----:B------:R-:W0:Y:S04]  /*2f3f0*/  LDSM.16.MT88.4 R4, [R9+UR7+0x36000] ;  /* 0x036000070904783b */ /* 0x000e280008004200 */
[----:B0-----:R0:W-:Y:S01]  /*2f400*/  STL [R1+0x244], R5 ;  /* 0x0002440501007387 */ /* 0x0011e20000100800 */
[----:B------:R-:W-:-:S03]  /*2f410*/  IMAD.MOV.U32 R25, RZ, RZ, R4 ;  /* 0x000000ffff197224 */ /* 0x000fc600078e0004 */
[----:B------:R1:W-:Y:S04]  /*2f420*/  STL [R1+0x24c], R7 ;  /* 0x00024c0701007387 */ /* 0x0003e80000100800 */
[----:B------:R-:W2:Y:S01]  /*2f430*/  LDL.LU R4, [R1+0x284] ;  /* 0x0002840001047983 */ /* 0x000ea20000300800 */
[----:B------:R-:W-:-:S03]  /*2f440*/  IMAD.MOV.U32 R26, RZ, RZ, R6 ;  /* 0x000000ffff1a7224 */ /* 0x000fc600078e0006 */
[----:B0-----:R-:W2:Y:S04]  /*2f450*/  LDL.LU R5, [R1+0x28c] ;  /* 0x00028c0001057983 */ /* 0x001ea80000300800 */
[----:B------:R-:W2:Y:S04]  /*2f460*/  LDL.LU R6, [R1+0x2a4] ;  /* 0x0002a40001067983 */ /* 0x000ea80000300800 */
[----:B-1----:R-:W2:Y:S02]  /*2f470*/  LDL.LU R7, [R1+0x2ac] ;  /* 0x0002ac0001077983 */ /* 0x002ea40000300800 */
[----:B--2---:R-:W-:Y:S02]  /*2f480*/  HMMA.16816.F32 R4, R4, R2, R12 ;  /* 0x000000020404723c */ /* 0x004fe4000000180c */
[----:B------:R-:W0:-:S15]  /*2f490*/  LDSM.16.MT88.4 R12, [R9+UR7+0x34080] ;  /* 0x03408007090c783b */ /* 0x000e1e0008004200 */
[----:B------:R-:W-:Y:S02]  /*2f4a0*/  NOP ;  /* 0x0000000000007918 */ /* 0x000fe40000000000 */
[----:B------:R-:W-:Y:S04]  /*2f4b0*/  STL.64 [R1+0x10f8], R6 ;  /* 0x0010f80601007387 */ /* 0x000fe80000100a00 */
[----:B------:R1:W-:Y:S04]  /*2f4c0*/  STL.64 [R1+0x10f0], R4 ;  /* 0x0010f00401007387 */ /* 0x0003e80000100a00 */
[----:B-1----:R-:W2:Y:S04]  /*2f4d0*/  LDL.LU R4, [R1+0x160] ;  /* 0x0001600001047983 */ /* 0x002ea80000300800 */
[----:B------:R-:W2:Y:S04]  /*2f4e0*/  LDL.LU R5, [R1+0x164] ;  /* 0x0001640001057983 */ /* 0x000ea80000300800 */
[----:B------:R-:W2:Y:S04]  /*2f4f0*/  LDL.LU R6, [R1+0x168] ;  /* 0x0001680001067983 */ /* 0x000ea80000300800 */
[----:B------:R-:W2:Y:S04]  /*2f500*/  LDL.LU R7, [R1+0x16c] ;  /* 0x00016c0001077983 */ /* 0x000ea80000300800 */
[----:B0-----:R-:W-:Y:S01]  /*2f510*/  STL [R1+0x264], R13 ;  /* 0x0002640d01007387 */ /* 0x001fe20000100800 */
[----:B------:R-:W-:-:S03]  /*2f520*/  MOV R27, R12 ;  /* 0x0000000c001b7202 */ /* 0x000fc60000000f00 */
[----:B------:R-:W-:Y:S01]  /*2f530*/  STL [R1+0x26c], R15 ;  /* 0x00026c0f01007387 */ /* 0x000fe20000100800 */
[----:B------:R-:W-:-:S03]  /*2f540*/  IMAD.MOV.U32 R28, RZ, RZ, R14 ;  /* 0x000000ffff1c7224 */ /* 0x000fc600078e000e */
[----:B------:R-:W0:Y:S04]  /*2f550*/  LDSM.16.MT88.4 R12, [R9+UR7+0x36080] ;  /* 0x03608007090c783b */ /* 0x000e280008004200 */
[----:B------:R-:W-:Y:S04]  /*2f560*/  STL.64 [R1+0x1150], R26 ;  /* 0x0011501a01007387 */ /* 0x000fe80000100a00 */
[----:B------:R1:W-:Y:S04]  /*2f570*/  STL.64 [R1+0x1148], R24 ;  /* 0x0011481801007387 */ /* 0x0003e80000100a00 */
[----:B-1----:R-:W4:Y:S04]  /*2f580*/  LDL.LU R24, [R1+0xe0] ;  /* 0x0000e00001187983 */ /* 0x002f280000300800 */
[----:B------:R-:W4:Y:S04]  /*2f590*/  LDL.LU R25, [R1+0xe4] ;  /* 0x0000e40001197983 */ /* 0x000f280000300800 */
[----:B------:R-:W4:Y:S01]  /*2f5a0*/  LDL.LU R26, [R1+0xe8] ;  /* 0x0000e800011a7983 */ /* 0x000f220000300800 */
[----:B------:R-:W-:-:S03]  /*2f5b0*/  IMAD.MOV.U32 R27, RZ, RZ, R29 ;  /* 0x000000ffff1b7224 */ /* 0x000fc600078e001d */
[----:B0-----:R0:W-:Y:S01]  /*2f5c0*/  STL [R1+0x274], R13 ;  /* 0x0002740d01007387 */ /* 0x0011e20000100800 */
[----:B------:R-:W-:-:S03]  /*2f5d0*/  MOV R0, R12 ;  /* 0x0000000c00007202 */ /* 0x000fc60000000f00 */
[----:B------:R1:W-:Y:S04]  /*2f5e0*/  STL [R1+0x27c], R15 ;  /* 0x00027c0f01007387 */ /* 0x0003e80000100800 */
[----:B------:R-:W2:Y:S01]  /*2f5f0*/  LDL.LU R12, [R1+0x1b4] ;  /* 0x0001b400010c7983 */ /* 0x000ea20000300800 */
[----:B------:R-:W-:-:S03]  /*2f600*/  IMAD.MOV.U32 R29, RZ, RZ, R14 ;  /* 0x000000ffff1d7224 */ /* 0x000fc600078e000e */
[----:B0-----:R-:W2:Y:S04]  /*2f610*/  LDL.LU R13, [R1+0x1bc] ;  /* 0x0001bc00010d7983 */ /* 0x001ea80000300800 */
[----:B------:R-:W2:Y:S04]  /*2f620*/  LDL.LU R14, [R1+0x1c4] ;  /* 0x0001c400010e7983 */ /* 0x000ea80000300800 */
[----:B-1----:R-:W2:Y:S04]  /*2f630*/  LDL.LU R15, [R1+0x1cc] ;  /* 0x0001cc00010f7983 */ /* 0x002ea80000300800 */
[----:B------:R-:W5:Y:S04]  /*2f640*/  LDL.LU R16, [R1+0x100] ;  /* 0x0001000001107983 */ /* 0x000f680000300800 */
[----:B------:R-:W5:Y:S04]  /*2f650*/  LDL.LU R17, [R1+0x104] ;  /* 0x0001040001117983 */ /* 0x000f680000300800 */
[----:B------:R-:W5:Y:S04]  /*2f660*/  LDL.LU R18, [R1+0x108] ;  /* 0x0001080001127983 */ /* 0x000f680000300800 */
[----:B------:R-:W5:Y:S01]  /*2f670*/  LDL.LU R19, [R1+0x10c] ;  /* 0x00010c0001137983 */ /* 0x000f620000300800 */
[----:B--2---:R-:W-:-:S15]  /*2f680*/  HMMA.16816.F32 R12, R12, R2, R4 ;  /* 0x000000020c0c723c */ /* 0x004fde0000001804 */
[----:B------:R-:W-:-:S04]  /*2f690*/  NOP ;  /* 0x0000000000007918 */ /* 0x000fc80000000000 */
[----:B------:R0:W-:Y:S04]  /*2f6a0*/  STL.64 [R1+0x10d0], R14 ;  /* 0x0010d00e01007387 */ /* 0x0001e80000100a00 */
[----:B------:R3:W-:Y:S01]  /*2f6b0*/  STL.64 [R1+0x10c8], R12 ;  /* 0x0010c80c01007387 */ /* 0x0007e20000100a00 */
[----:B0-----:R-:W-:Y:S02]  /*2f6c0*/  IMAD.MOV.U32 R14, RZ, RZ, R21 ;  /* 0x000000ffff0e7224 */ /* 0x001fe400078e0015 */
[----:B---3--:R-:W-:Y:S01]  /*2f6d0*/  IMAD.MOV.U32 R12, RZ, RZ, R23 ;  /* 0x000000ffff0c7224 */ /* 0x008fe200078e0017 */
[----:B------:R-:W-:Y:S01]  /*2f6e0*/  MOV R13, R22 ;  /* 0x00000016000d7202 */ /* 0x000fe20000000f00 */
[----:B------:R-:W-:Y:S02]  /*2f6f0*/  IMAD.MOV.U32 R15, RZ, RZ, R20 ;  /* 0x000000ffff0f7224 */ /* 0x000fe400078e0014 */
        /* <DEDUP_REMOVED lines=9> */
[----:B------:R-:W4:Y:S01]  /*2f790*/  LDL.LU R20, [R1+0x134] ;  /* 0x0001340001147983 */ /* 0x000f220000300800 */
[----:B------:R-:W-:-:S03]  /*2f7a0*/  MOV R4, R22 ;  /* 0x0000001600047202 */ /* 0x000fc60000000f00 */
[----:B0-----:R-:W4:Y:S04]  /*2f7b0*/  LDL.LU R21, [R1+0x13c] ;  /* 0x00013c0001157983 */ /* 0x001f280000300800 */
[----:B------:R-:W4:Y:S04]  /*2f7c0*/  LDL.LU R22, [R1+0x194] ;  /* 0x0001940001167983 */ /* 0x000f280000300800 */
[----:B-1----:R-:W4:Y:S02]  /*2f7d0*/  LDL.LU R23, [R1+0x19c] ;  /* 0x00019c0001177983 */ /* 0x002f240000300800 */
[----:B----4-:R-:W-:Y:S02]  /*2f7e0*/  HMMA.16816.F32 R20, R20, R2, R24 ;  /* 0x000000021414723c */ /* 0x010fe40000001818 */
[----:B------:R-:W2:Y:S04]  /*2f7f0*/  LDL.LU.64 R26, [R1+0x1150] ;  /* 0x00115000011a7983 */ /* 0x000ea80000300a00 */
[----:B------:R-:W3:Y:S04]  /*2f800*/  LDL.LU.64 R24, [R1+0x1148] ;  /* 0x0011480001187983 */ /* 0x000ee80000300a00 */
[----:B------:R-:W4:Y:S04]  /*2f810*/  LDL R2, [R1+0x2f8] ;  /* 0x0002f80001027983 */ /* 0x000f280000100800 */
[----:B------:R-:W5:Y:S05]  /*2f820*/  LDL R3, [R1+0x2fc] ;  /* 0x0002fc0001037983 */ /* 0x000f6a0000100800 */
[----:B------:R-:W-:Y:S04]  /*2f830*/  STL.64 [R1+0xf0], R20 ;  /* 0x0000f01401007387 */ /* 0x000fe80000100a00 */
[----:B------:R-:W-:Y:S04]  /*2f840*/  STL.64 [R1+0xf8], R22 ;  /* 0x0000f81601007387 */ /* 0x000fe80000100a00 */
        /* <DEDUP_REMOVED lines=8> */
[----:B------:R2:W-:Y:S04]  /*2f8d0*/  STL [R1+0x2bc], R23 ;  /* 0x0002bc1701007387 */ /* 0x0005e80000100800 */
[----:B------:R-:W5:Y:S01]  /*2f8e0*/  LDL.LU R20, [R1+0x230] ;  /* 0x0002300001147983 */ /* 0x000f620000300800 */
[----:B------:R-:W-:Y:S02]  /*2f8f0*/  IMAD.MOV.U32 R8, RZ, RZ, R22 ;  /* 0x000000ffff087224 */ /* 0x000fe400078e0016 */
[----:B--2---:R-:W-:Y:S02]  /*2f900*/  IMAD.MOV.U32 R23, RZ, RZ, R26 ;  /* 0x000000ffff177224 */ /* 0x004fe400078e001a */
[----:B---3--:R-:W-:Y:S01]  /*2f910*/  IMAD.MOV.U32 R21, RZ, RZ, R24 ;  /* 0x000000ffff157224 */ /* 0x008fe200078e0018 */
[----:B----4-:R-:W-:-:S02]  /*2f920*/  F2FP.F16.E4M3.UNPACK_B R2, R2 ;  /* 0x00000002ff02723e */ /* 0x010fc400020006ff */
[----:B------:R-:W-:Y:S02]  /*2f930*/  MOV R22, R25 ;  /* 0x0000001900167202 */ /* 0x000fe40000000f00 */
[----:B-----5:R-:W-:Y:S01]  /*2f940*/  F2FP.F16.E4M3.UNPACK_B R3, R3 ;  /* 0x00000003ff03723e */ /* 0x020fe200020006ff */
[----:B------:R-:W2:Y:S04]  /*2f950*/  LDL.LU R24, [R1+0x1140] ;  /* 0x0011400001187983 */ /* 0x000ea80000300800 */
[----:B------:R-:W2:Y:S04]  /*2f960*/  LDL.LU R25, [R1+0x113c] ;  /* 0x00113c0001197983 */ /* 0x000ea80000300800 */
[----:B------:R-:W2:Y:S01]  /*2f970*/  LDL.LU R26, [R1+0x1138] ;  /* 0x00113800011a7983 */ /* 0x000ea20000300800 */
[----:B------:R-:W-:Y:S03]  /*2f980*/  HMMA.16816.F32 R20, R20, R2, R16 ;  /* 0x000000021414723c */ /* 0x000fe60000001810 */
[----:B------:R-:W3:Y:S04]  /*2f990*/  LDL.LU.64 R18, [R1+0x1130] ;  /* 0x0011300001127983 */ /* 0x000ee80000300a00 */
[----:B------:R-:W3:-:S12]  /*2f9a0*/  LDL.LU.64 R16, [R1+0x1128] ;  /* 0x0011280001107983 */ /* 0x000ed80000300a00 */
[----:B------:R0:W-:Y:S04]  /*2f9b0*/  STL.64 [R1+0x110], R20 ;  /* 0x0001101401007387 */ /* 0x0001e80000100a00 */
[----:B------:R1:W-:Y:S01]  /*2f9c0*/  STL.64 [R1+0x118], R22 ;  /* 0x0001181601007387 */ /* 0x0003e20000100a00 */
[----:B0-----:R-:W-:Y:S01]  /*2f9d0*/  IMAD.MOV.U32 R20, RZ, RZ, R27 ;  /* 0x000000ffff147224 */ /* 0x001fe200078e001b */
[----:B------:R-:W-:Y:S02]  /*2f9e0*/  MOV R21, R28 ;  /* 0x0000001c00157202 */ /* 0x000fe40000000f00 */
[----:B------:R-:W2:Y:S04]  /*2f9f0*/  LDL.LU R27, [R1+0x1124] ;  /* 0x00112400011b7983 */ /* 0x000ea80000300800 */
[----:B------:R-:W4:Y:S01]  /*2fa00*/  LDL.LU R28, [R1+0x1120] ;  /* 0x00112000011c7983 */ /* 0x000f220000300800 */
[----:B-1----:R-:W-:-:S02]  /*2fa10*/  IMAD.MOV.U32 R22, RZ, RZ, R0 ;  /* 0x000000ffff167224 */ /* 0x002fc400078e0000 */
[----:B------:R-:W-:Y:S01]  /*2fa20*/  IMAD.MOV.U32 R23, RZ, RZ, R29 ;  /* 0x000000ffff177224 */ /* 0x000fe200078e001d */
[----:B------:R-:W5:Y:S04]  /*2fa30*/  LDL.LU R0, [R1+0x111c] ;  /* 0x00111c0001007983 */ /* 0x000f680000300800 */
[----:B------:R-:W3:Y:S02]  /*2fa40*/  LDL.LU R29, [R1+0x1118] ;  /* 0x00111800011d7983 */ /* 0x000ee40000300800 */
[----:B------:R-:W-:Y:S01]  /*2fa50*/  HMMA.16816.F32 R12, R20, R2, R12 ;  /* 0x00000002140c723c */ /* 0x000fe2000000180c */
[----:B------:R-:W-:Y:S01]  /*2fa60*/  MOV R20, R7 ;  /* 0x0000000700147202 */ /* 0x000fe20000000f00 */
[----:B------:R-:W-:Y:S02]  /*2fa70*/  IMAD.MOV.U32 R21, RZ, RZ, R6 ;  /* 0x000000ffff157224 */ /* 0x000fe400078e0006 */
[----:B------:R-:W-:Y:S01]  /*2fa80*/  IMAD.MOV.U32 R22, RZ, RZ, R5 ;  /* 0x000000ffff167224 */ /* 0x000fe200078e0005 */
[----:B------:R-:W-:-:S14]  /*2fa90*/  MOV R23, R4 ;  /* 0x0000000400177202 */ /* 0x000fdc0000000f00 */
[----:B------:R0:W-:Y:S04]  /*2faa0*/  STL.64 [R1+0x170], R12 ;  /* 0x0001700c01007387 */ /* 0x0001e80000100a00 */
[----:B------:R1:W-:Y:S04]  /*2fab0*/  STL.64 [R1+0x178], R14 ;  /* 0x0001780e01007387 */ /* 0x0003e80000100a00 */
[----:B0-----:R-:W4:Y:S01]  /*2fac0*/  LDL.LU R12, [R1+0x20] ;  /* 0x00002000010c7983 */ /* 0x001f220000300800 */
[----:B--2---:R-:W-:Y:S03]  /*2fad0*/  HMMA.16816.F32 R4, R20, R2, R24 ;  /* 0x000000021404723c */ /* 0x004fe60000001818 */
[----:B---3--:R-:W0:-:S15]  /*2fae0*/  LDSM.16.MT88.4 R20, [R29+UR7+0x34000] ;  /* 0x034000071d14783b */ /* 0x008e1e0008004200 */
[----:B------:R-:W-:Y:S01]  /*2faf0*/  NOP ;  /* 0x0000000000007918 */ /* 0x000fe20000000000 */
[----:B------:R-:W-:Y:S04]  /*2fb00*/  STL.64 [R1+0x1e0], R4 ;  /* 0x0001e00401007387 */ /* 0x000fe80000100a00 */
[----:B------:R2:W-:Y:S04]  /*2fb10*/  STL.64 [R1+0x1e8], R6 ;  /* 0x0001e80601007387 */ /* 0x0005e80000100a00 */
[----:B------:R-:W4:Y:S04]  /*2fb20*/  LDL.LU R13, [R1+0x24] ;  /* 0x00002400010d7983 */ /* 0x000f280000300800 */
[----:B-1----:R-:W4:Y:S04]  /*2fb30*/  LDL.LU R14, [R1+0x28] ;  /* 0x00002800010e7983 */ /* 0x002f280000300800 */
[----:B------:R-:W4:Y:S04]  /*2fb40*/  LDL.LU R15, [R1+0x2c] ;  /* 0x00002c00010f7983 */ /* 0x000f280000300800 */
[----:B0-----:R-:W-:Y:S01]  /*2fb50*/  STL [R1+0xa4], R21 ;  /* 0x0000a41501007387 */ /* 0x001fe20000100800 */
[----:B--2---:R-:W-:-:S03]  /*2fb60*/  IMAD.MOV.U32 R7, RZ, RZ, R20 ;  /* 0x000000ffff077224 */ /* 0x004fc600078e0014 */
[----:B------:R-:W-:Y:S01]  /*2fb70*/  STL [R1+0xac], R23 ;  /* 0x0000ac1701007387 */ /* 0x000fe20000100800 */
[----:B------:R-:W-:-:S03]  /*2fb80*/  IMAD.MOV.U32 R6, RZ, RZ, R22 ;  /* 0x000000ffff067224 */ /* 0x000fc600078e0016 */
[----:B------:R-:W0:Y:S04]  /*2fb90*/  LDSM.16.MT88.4 R20, [R29+UR7+0x36000] ;  /* 0x036000071d14783b */ /* 0x000e280008004200 */
[----:B0-----:R0:W-:Y:S01]  /*2fba0*/  STL [R1+0xe4], R21 ;  /* 0x0000e41501007387 */ /* 0x0011e20000100800 */
[----:B------:R-:W-:-:S03]  /*2fbb0*/  MOV R5, R20 ;  /* 0x0000001400057202 */ /* 0x000fc60000000f00 */
[----:B------:R1:W-:Y:S01]  /*2fbc0*/  STL [R1+0xec], R23 ;  /* 0x0000ec1701007387 */ /* 0x0003e20000100800 */
[----:B------:R-:W-:Y:S02]  /*2fbd0*/  IMAD.MOV.U32 R4, RZ, RZ, R22 ;  /* 0x000000ffff047224 */ /* 0x000fe400078e0016 */
[----:B------:R-:W-:Y:S02]  /*2fbe0*/  IMAD.MOV.U32 R20, RZ, RZ, R11 ;  /* 0x000000ffff147224 */ /* 0x000fe400078e000b */
[----:B------:R-:W-:Y:S01]  /*2fbf0*/  IMAD.MOV.U32 R22, RZ, RZ, R9 ;  /* 0x000000ffff167224 */ /* 0x000fe200078e0009 */
[----:B0-----:R-:W-:Y:S01]  /*2fc00*/  MOV R21, R10 ;  /* 0x0000000a00157202 */ /* 0x001fe20000000f00 */
[----:B-1----:R-:W-:-:S07]  /*2fc10*/  IMAD.MOV.U32 R23, RZ, RZ, R8 ;  /* 0x000000ffff177224 */ /* 0x002fce00078e0008 */
[----:B------:R-:W-:Y:S01]  /*2fc20*/  HMMA.16816.F32 R8, R20, R2, R16 ;  /* 0x000000021408723c */ /* 0x000fe20000001810 */
[----:B------:R-:W-:Y:S01]  /*2fc30*/  MOV R16, R7 ;  /* 0x0000000700107202 */ /* 0x000fe20000000f00 */
[----:B------:R-:W-:Y:S02]  /*2fc40*/  IMAD.MOV.U32 R17, RZ, RZ, R6 ;  /* 0x000000ffff117224 */ /* 0x000fe400078e0006 */
[----:B------:R-:W-:Y:S01]  /*2fc50*/  IMAD.MOV.U32 R18, RZ, RZ, R5 ;  /* 0x000000ffff127224 */ /* 0x000fe200078e0005 */
[----:B------:R-:W-:Y:S02]  /*2fc60*/  MOV R19, R4 ;  /* 0x0000000400137202 */ /* 0x000fe40000000f00 */
[----:B------:R-:W0:-:S12]  /*2fc70*/  LDSM.16.MT88.4 R4, [R29+UR7+0x34080] ;  /* 0x034080071d04783b */ /* 0x000e180008004200 */
[----:B------:R-:W-:Y:S04]  /*2fc80*/  STL.64 [R1+0x250], R8 ;  /* 0x0002500801007387 */ /* 0x000fe80000100a00 */
[----:B------:R-:W-:Y:S04]  /*2fc90*/  STL.64 [R1+0x258], R10 ;  /* 0x0002580a01007387 */ /* 0x000fe80000100a00 */
[----:B------:R-:W2:Y:S04]  /*2fca0*/  LDL.LU R20, [R1+0x80] ;  /* 0x0000800001147983 */ /* 0x000ea80000300800 */
[----:B------:R-:W2:Y:S04]  /*2fcb0*/  LDL.LU R21, [R1+0x84] ;  /* 0x0000840001157983 */ /* 0x000ea80000300800 */
[----:B------:R-:W2:Y:S04]  /*2fcc0*/  LDL.LU R22, [R1+0x88] ;  /* 0x0000880001167983 */ /* 0x000ea80000300800 */
[----:B------:R-:W2:Y:S04]  /*2fcd0*/  LDL.LU R23, [R1+0x8c] ;  /* 0x00008c0001177983 */ /* 0x000ea80000300800 */
[----:B------:R-:W-:Y:S04]  /*2fce0*/  LDSM.16.MT88.4 R8, [R29+UR7+0x34100] ;  /* 0x034100071d08783b */ /* 0x000fe80008004200 */
[----:B0-----:R-:W-:Y:S01]  /*2fcf0*/  STL [R1+0x134], R5 ;  /* 0x0001340501007387 */ /* 0x001fe20000100800 */
[----:B------:R-:W-:-:S03]  /*2fd00*/  IMAD.MOV.U32 R27, RZ, RZ, R4 ;  /* 0x000000ffff1b7224 */ /* 0x000fc600078e0004 */
[----:B------:R-:W-:Y:S01]  /*2fd10*/  STL [R1+0x13c], R7 ;  /* 0x00013c0701007387 */ /* 0x000fe20000100800 */
[----:B------:R-:W-:-:S03]  /*2fd20*/  IMAD.MOV.U32 R26, RZ, RZ, R6 ;  /* 0x000000ffff1a7224 */ /* 0x000fc600078e0006 */
[----:B------:R-:W0:Y:S04]  /*2fd30*/  LDSM.16.MT88.4 R4, [R29+UR7+0x36080] ;  /* 0x036080071d04783b */ /* 0x000e280008004200 */
[----:B0-----:R-:W-:Y:S04]  /*2fd40*/  STL [R1+0x144], R5 ;  /* 0x0001440501007387 */ /* 0x001fe80000100800 */
[----:B------:R0:W-:Y:S01]  /*2fd50*/  STL [R1+0x14c], R7 ;  /* 0x00014c0701007387 */ /* 0x0001e20000100800 */
[----:B------:R-:W-:-:S03]  /*2fd60*/  IMAD.MOV.U32 R24, RZ, RZ, R6 ;  /* 0x000000ffff187224 */ /* 0x000fc600078e0006 */
[----:B------:R-:W-:Y:S04]  /*2fd70*/  STL [R1+0x1d4], R9 ;  /* 0x0001d40901007387 */ /* 0x000fe80000100800 */
[----:B------:R-:W-:Y:S01]  /*2fd80*/  STL [R1+0x1dc], R11 ;  /* 0x0001dc0b01007387 */ /* 0x000fe20000100800 */
[----:B------:R-:W-:Y:S01]  /*2fd90*/  MOV R6, R10 ;  /* 0x0000000a00067202 */ /* 0x000fe20000000f00 */
[----:B0-----:R-:W-:Y:S02]  /*2fda0*/  IMAD.MOV.U32 R7, RZ, RZ, R8 ;  /* 0x000000ffff077224 */ /* 0x001fe400078e0008 */
[----:B------:R-:W0:Y:S01]  /*2fdb0*/  LDSM.16.MT88.4 R8, [R29+UR7+0x36100] ;  /* 0x036100071d08783b */ /* 0x000e220008004200 */
[----:B------:R-:W-:-:S03]  /*2fdc0*/  MOV R25, R4 ;  /* 0x0000000400197202 */ /* 0x000fc60000000f00 */
[----:B0-----:R-:W-:Y:S04]  /*2fdd0*/  STL [R1+0x214], R9 ;  /* 0x0002140901007387 */ /* 0x001fe80000100800 */
[----:B------:R0:W-:Y:S01]  /*2fde0*/  STL [R1+0x21c], R11 ;  /* 0x00021c0b01007387 */ /* 0x0001e20000100800 */
[----:B------:R-:W-:Y:S02]  /*2fdf0*/  IMAD.MOV.U32 R4, RZ, RZ, R10 ;  /* 0x000000ffff047224 */ /* 0x000fe400078e000a */
[----:B------:R-:W-:Y:S01]  /*2fe00*/  IMAD.MOV.U32 R5, RZ, RZ, R8 ;  /* 0x000000ffff057224 */ /* 0x000fe200078e0008 */
[----:B0-----:R-:W3:Y:S04]  /*2fe10*/  LDL.LU.64 R10, [R1+0x1110] ;  /* 0x00111000010a7983 */ /* 0x001ee80000300a00 */
[----:B------:R-:W3:Y:S01]  /*2fe20*/  LDL.LU.64 R8, [R1+0x1108] ;  /* 0x0011080001087983 */ /* 0x000ee20000300a00 */
[----:B--2---:R-:W-:-:S15]  /*2fe30*/  HMMA.16816.F32 R16, R16, R2, R20 ;  /* 0x000000021010723c */ /* 0x004fde0000001814 */
[----:B------:R-:W-:-:S04]  /*2fe40*/  NOP ;  /* 0x0000000000007918 */ /* 0x000fc80000000000 */
[----:B------:R-:W-:Y:S01]  /*2fe50*/  MOV R23, R16 ;  /* 0x0000001000177202 */ /* 0x000fe20000000f00 */
[----:B------:R-:W-:Y:S02]  /*2fe60*/  IMAD.MOV.U32 R22, RZ, RZ, R17 ;  /* 0x000000ffff167224 */ /* 0x000fe400078e0011 */
[----:B------:R-:W-:Y:S01]  /*2fe70*/  IMAD.MOV.U32 R21, RZ, RZ, R18 ;  /* 0x000000ffff157224 */ /* 0x000fe200078e0012 */
[----:B------:R-:W-:Y:S01]  /*2fe80*/  MOV R20, R19 ;  /* 0x0000001300147202 */ /* 0x000fe20000000f00 */
[----:B------:R-:W-:Y:S02]  /*2fe90*/  IMAD.MOV.U32 R16, RZ, RZ, R27 ;  /* 0x000000ffff107224 */ /* 0x000fe400078e001b */
[----:B------:R-:W-:Y:S01]  /*2fea0*/  IMAD.MOV.U32 R17, RZ, RZ, R26 ;  /* 0x000000ffff117224 */ /* 0x000fe200078e001a */
[----:B------:R-:W-:Y:S01]  /*2feb0*/  MOV R18, R25 ;  /* 0x0000001900127202 */ /* 0x000fe20000000f00 */
[----:B------:R-:W-:-:S07]  /*2fec0*/  IMAD.MOV.U32 R19, RZ, RZ, R24 ;  /* 0x000000ffff137224 */ /* 0x000fce00078e0018 */
[-C--:B----4-:R-:W-:Y:S01]  /*2fed0*/  HMMA.16816.F32 R12, R16, R2.reuse, R12 ;  /* 0x00000002100c723c */ /* 0x090fe2000000180c */
[----:B------:R-:W-:Y:S01]  /*2fee0*/  IMAD.MOV.U32 R16, RZ, RZ, R7 ;  /* 0x000000ffff107224 */ /* 0x000fe200078e0007 */
[----:B------:R-:W-:Y:S01]  /*2fef0*/  MOV R17, R6 ;  /* 0x0000000600117202 */ /* 0x000fe20000000f00 */
[----:B------:R-:W-:Y:S02]  /*2ff00*/  IMAD.MOV.U32 R18, RZ, RZ, R5 ;  /* 0x000000ffff127224 */ /* 0x000fe400078e0005 */
[----:B------:R-:W-:Y:S01]  /*2ff10*/  IMAD.MOV.U32 R19, RZ, RZ, R4 ;  /* 0x000000ffff137224 */ /* 0x000fe200078e0004 */
[----:B------:R5:W-:Y:S04]  /*2ff20*/  STL.64 [R1+0x10e0], R22 ;  /* 0x0010e01601007387 */ /* 0x000be80000100a00 */
[----:B------:R0:W-:Y:S09]  /*2ff30*/  STL.64 [R1+0x10d8], R20 ;  /* 0x0010d81401007387 */ /* 0x0001f20000100a00 */
[----:B------:R-:W-:Y:S04]  /*2ff40*/  STL.64 [R1+0xc0], R12 ;  /* 0x0000c00c01007387 */ /* 0x000fe80000100a00 */
[----:B------:R-:W-:Y:S01]  /*2ff50*/  STL.64 [R1+0xc8], R14 ;  /* 0x0000c80e01007387 */ /* 0x000fe20000100a00 */
[----:B-----5:R-:W-:Y:S01]  /*2ff60*/  MOV R22, R0 ;  /* 0x0000000000167202 */ /* 0x020fe20000000f00 */
[----:B---3--:R-:W-:Y:S02]  /*2ff70*/  HMMA.16816.F32 R4, R16, R2, R8 ;  /* 0x000000021004723c */ /* 0x008fe40000001808 */
[----:B------:R-:W2:-:S15]  /*2ff80*/  LDL.LU R16, [R1+0x120] ;  /* 0x0001200001107983 */ /* 0x000e9e0000300800 */
[----:B------:R-:W-:Y:S02]  /*2ff90*/  NOP ;  /* 0x0000000000007918 */ /* 0x000fe40000000000 */
[----:B------:R-:W-:Y:S04]  /*2ffa0*/  STL.64 [R1+0x160], R4 ;  /* 0x0001600401007387 */ /* 0x000fe80000100a00 */
[----:B------:R-:W-:Y:S04]  /*2ffb0*/  STL.64 [R1+0x168], R6 ;  /* 0x0001680601007387 */ /* 0x000fe80000100a00 */
[----:B------:R-:W2:Y:S04]  /*2ffc0*/  LDL.LU R17, [R1+0x124] ;  /* 0x0001240001117983 */ /* 0x000ea80000300800 */
[----:B------:R-:W2:Y:S04]  /*2ffd0*/  LDL.LU R18, [R1+0x128] ;  /* 0x0001280001127983 */ /* 0x000ea80000300800 */
[----:B------:R-:W2:Y:S04]  /*2ffe0*/  LDL.LU R19, [R1+0x12c] ;  /* 0x00012c0001137983 */ /* 0x000ea80000300800 */
[----:B0-----:R-:W3:Y:S04]  /*2fff0*/  LDL.LU R20, [R1+0x70] ;  /* 0x0000700001147983 */ /* 0x001ee80000300800 */
[----:B------:R-:W3:Y:S04]  /*30000*/  LDL.LU R21, [R1+0x74] ;  /* 0x0000740001157983 */ /* 0x000ee80000300800 */
[----:B------:R-:W4:Y:S04]  /*30010*/  LDL.LU R0, [R1+0x1100] ;  /* 0x0011000001007983 */ /* 0x000f280000300800 */
        /* <DEDUP_REMOVED lines=10> */
[----:B------:R-:W-:Y:S01]  /*300c0*/  STL [R1+0x1010], R29 ;  /* 0x0010101d01007387 */ /* 0x000fe20000100800 */
[----:B------:R-:W-:-:S03]  /*300d0*/  IMAD.MOV.U32 R23, RZ, RZ, R28 ;  /* 0x000000ffff177224 */ /* 0x000fc600078e001c */
[----:B----4-:R-:W0:Y:S04]  /*300e0*/  LDSM.16.MT88.4 R4, [R0+UR7+0x34000] ;  /* 0x034000070004783b */ /* 0x010e280008004200 */
        /* <DEDUP_REMOVED lines=22> */
[----:B------:R-:W-:-:S07]  /*30250*/  MOV R27, R14 ;  /* 0x0000000e001b7202 */ /* 0x000fce0000000f00 */
[-C--:B--2---:R-:W-:Y:S08]  /*30260*/  HMMA.16816.F32 R24, R24, R2.reuse, R16 ;  /* 0x000000021818723c */ /* 0x084ff00000001810 */
[----:B----4-:R-:W-:Y:S01]  /*30270*/  HMMA.16816.F32 R4, R8, R2, R4 ;  /* 0x000000020804723c */ /* 0x010fe20000001804 */
[----:B------:R-:W0:-:S15]  /*30280*/  LDSM.16.MT88.4 R8, [R0+UR7+0x34100] ;  /* 0x034100070008783b */ /* 0x000e1e0008004200 */
[----:B------:R-:W-:-:S03]  /*30290*/  NOP ;  /* 0x0000000000007918 */ /* 0x000fc60000000000 */
[----:B------:R1:W-:Y:S04]  /*302a0*/  STL.64 [R1+0x1c0], R4 ;  /* 0x0001c00401007387 */ /* 0x0003e80000100a00 */
[----:B------:R2:W-:Y:S04]  /*302b0*/  STL.64 [R1+0x1c8], R6 ;  /* 0x0001c80601007387 */ /* 0x0005e80000100a00 */
[----:B------:R-:W-:Y:S04]  /*302c0*/  STL.64 [R1+0x1070], R26 ;  /* 0x0010701a01007387 */ /* 0x000fe80000100a00 */
[----:B------:R-:W-:Y:S01]  /*302d0*/  STL.64 [R1+0x1068], R24 ;  /* 0x0010681801007387 */ /* 0x000fe20000100a00 */
[----:B-1----:R-:W-:-:S02]  /*302e0*/  IMAD.MOV.U32 R5, RZ, RZ, R12 ;  /* 0x000000ffff057224 */ /* 0x002fc400078e000c */
[----:B------:R-:W-:Y:S01]  /*302f0*/  IMAD.MOV.U32 R4, RZ, RZ, R13 ;  /* 0x000000ffff047224 */ /* 0x000fe200078e000d */
[----:B------:R-:W4:Y:S04]  /*30300*/  LDL.LU R12, [R1+0x40] ;  /* 0x00004000010c7983 */ /* 0x000f280000300800 */
[----:B------:R-:W4:Y:S04]  /*30310*/  LDL.LU R13, [R1+0x44] ;  /* 0x00004400010d7983 */ /* 0x000f280000300800 */
[----:B------:R-:W4:Y:S04]  /*30320*/  LDL.LU R14, [R1+0x48] ;  /* 0x00004800010e7983 */ /* 0x000f280000300800 */
[----:B------:R-:W4:Y:S04]  /*30330*/  LDL.LU R15, [R1+0x4c] ;  /* 0x00004c00010f7983 */ /* 0x000f280000300800 */
[----:B------:R-:W5:Y:S04]  /*30340*/  LDL.LU R16, [R1+0x2e0] ;  /* 0x0002e00001107983 */ /* 0x000f680000300800 */
[----:B------:R-:W5:Y:S04]  /*30350*/  LDL.LU R17, [R1+0x2e4] ;  /* 0x0002e40001117983 */ /* 0x000f680000300800 */
[----:B------:R-:W5:Y:S04]  /*30360*/  LDL.LU R18, [R1+0x2e8] ;  /* 0x0002e80001127983 */ /* 0x000f680000300800 */
[----:B------:R-:W5:Y:S01]  /*30370*/  LDL.LU R19, [R1+0x2ec] ;  /* 0x0002ec0001137983 */ /* 0x000f620000300800 */
[----:B--2---:R-:W-:-:S03]  /*30380*/  MOV R6, R28 ;  /* 0x0000001c00067202 */ /* 0x004fc60000000f00 */
[----:B------:R-:W2:Y:S01]  /*30390*/  LDL.LU R28, [R1+0x10e8] ;  /* 0x0010e800011c7983 */ /* 0x000ea20000300800 */
[----:B------:R-:W-:-:S07]  /*303a0*/  IMAD.MOV.U32 R7, RZ, RZ, R29 ;  /* 0x000000ffff077224 */ /* 0x000fce00078e001d */
[----:B---3--:R-:W-:Y:S01]  /*303b0*/  HMMA.16816.F32 R20, R4, R2, R20 ;  /* 0x000000020414723c */ /* 0x008fe20000001814 */
[----:B0-----:R-:W-:Y:S01]  /*303c0*/  IMAD.MOV.U32 R4, RZ, RZ, R8 ;  /* 0x000000ffff047224 */ /* 0x001fe200078e0008 */
[----:B------:R-:W-:Y:S01]  /*303d0*/  MOV R5, R10 ;  /* 0x0000000a00057202 */ /* 0x000fe20000000f00 */
[----:B------:R-:W-:-:S15]  /*303e0*/  IMAD.MOV.U32 R29, RZ, RZ, R11 ;  /* 0x000000ffff1d7224 */ /* 0x000fde00078e000b */
[----:B------:R-:W-:Y:S01]  /*303f0*/  NOP ;  /* 0x0000000000007918 */ /* 0x000fe20000000000 */
[----:B------:R-:W-:Y:S04]  /*30400*/  STL.64 [R1+0x60], R20 ;  /* 0x0000601401007387 */ /* 0x000fe80000100a00 */
[----:B------:R-:W-:Y:S04]  /*30410*/  STL.64 [R1+0x68], R22 ;  /* 0x0000681601007387 */ /* 0x000fe80000100a00 */
[----:B------:R-:W-:Y:S04]  /*30420*/  STL [R1+0x104], R9 ;  /* 0x0001040901007387 */ /* 0x000fe80000100800 */
[----:B------:R-:W0:Y:S04]  /*30430*/  LDSM.16.MT88.4 R8, [R0+UR7+0x36100] ;  /* 0x036100070008783b */ /* 0x000e280008004200 */
[----:B------:R-:W-:Y:S04]  /*30440*/  STL [R1+0x1060], R29 ;  /* 0x0010601d01007387 */ /* 0x000fe80000100800 */
        /* <DEDUP_REMOVED lines=13> */
[----:B------:R-:W-:Y:S01]  /*30520*/  IMAD.MOV.U32 R24, RZ, RZ, R10 ;  /* 0x000000ffff187224 */ /* 0x000fe200078e000a */
[----:B------:R-:W-:-:S02]  /*30530*/  MOV R25, R8 ;  /* 0x0000000800197202 */ /* 0x000fc40000000f00 */
[----:B--2---:R-:W0:Y:S04]  /*30540*/  LDSM.16.MT88.4 R20, [R28+UR7+0x34000] ;  /* 0x034000071c14783b */ /* 0x004e280008004200 */
[----:B0-----:R-:W-:Y:S01]  /*30550*/  STL [R1+0x4], R21 ;  /* 0x0000041501007387 */ /* 0x001fe20000100800 */
[----:B------:R-:W-:-:S03]  /*30560*/  IMAD.MOV.U32 R11, RZ, RZ, R20 ;  /* 0x000000ffff0b7224 */ /* 0x000fc600078e0014 */
[----:B------:R-:W-:Y:S01]  /*30570*/  STL [R1+0xc], R23 ;  /* 0x00000c1701007387 */ /* 0x000fe20000100800 */
[----:B------:R-:W-:-:S03]  /*30580*/  MOV R10, R22 ;  /* 0x00000016000a7202 */ /* 0x000fc60000000f00 */
[----:B------:R-:W0:Y:S01]  /*30590*/  LDSM.16.MT88.4 R20, [R28+UR7+0x36000] ;  /* 0x036000071c14783b */ /* 0x000e220008004200 */
[----:B----4-:R-:W-:Y:S01]  /*305a0*/  HMMA.16816.F32 R4, R4, R2, R12 ;  /* 0x000000020404723c */ /* 0x010fe2000000180c */
        /* <DEDUP_REMOVED lines=9> */
[----:B------:R-:W-:Y:S04]  /*30640*/  STL.64 [R1+0xb0], R4 ;  /* 0x0000b00401007387 */ /* 0x000fe80000100a00 */
[----:B------:R0:W-:Y:S01]  /*30650*/  STL [R1+0xb8], R6 ;  /* 0x0000b80601007387 */ /* 0x0001e20000100800 */
[----:B------:R-:W-:-:S02]  /*30660*/  IMAD.MOV.U32 R29, RZ, RZ, R7 ;  /* 0x000000ffff1d7224 */ /* 0x000fc400078e0007 */
[----:B------:R-:W-:Y:S02]  /*30670*/  IMAD.MOV.U32 R7, RZ, RZ, R24 ;  /* 0x000000ffff077224 */ /* 0x000fe400078e0018 */
[----:B0-----:R-:W-:Y:S02]  /*30680*/  IMAD.MOV.U32 R6, RZ, RZ, R25 ;  /* 0x000000ffff067224 */ /* 0x001fe400078e0019 */
[----:B------:R-:W-:Y:S01]  /*30690*/  IMAD.MOV.U32 R4, RZ, RZ, R27 ;  /* 0x000000ffff047224 */ /* 0x000fe200078e001b */
[----:B------:R-:W-:Y:S01]  /*306a0*/  MOV R5, R26 ;  /* 0x0000001a00057202 */ /* 0x000fe20000000f00 */
[----:B------:R-:W-:Y:S06]  /*306b0*/  STL [R1+0x1064], R29 ;  /* 0x0010641d01007387 */ /* 0x000fec0000100800 */
[----:B----4-:R-:W-:Y:S01]  /*306c0*/  HMMA.16816.F32 R4, R4, R2, R12 ;  /* 0x000000020404723c */ /* 0x010fe2000000180c */
[----:B------:R-:W-:Y:S01]  /*306d0*/  MOV R12, R11 ;  /* 0x0000000b000c7202 */ /* 0x000fe20000000f00 */
[----:B------:R-:W-:-:S02]  /*306e0*/  IMAD.MOV.U32 R13, RZ, RZ, R10 ;  /* 0x000000ffff0d7224 */ /* 0x000fc400078e000a */
[----:B------:R-:W-:Y:S01]  /*306f0*/  IMAD.MOV.U32 R14, RZ, RZ, R9 ;  /* 0x000000ffff0e7224 */ /* 0x000fe200078e0009 */
[----:B------:R-:W-:Y:S02]  /*30700*/  MOV R15, R8 ;  /* 0x00000008000f7202 */ /* 0x000fe40000000f00 */
[----:B---3--:R-:W-:Y:S01]  /*30710*/  MOV R26, R21 ;  /* 0x00000015001a7202 */ /* 0x008fe20000000f00 */
[----:B------:R-:W-:Y:S02]  /*30720*/  IMAD.MOV.U32 R27, RZ, RZ, R20 ;  /* 0x000000ffff1b7224 */ /* 0x000fe400078e0014 */
[----:B--2---:R-:W-:Y:S02]  /*30730*/  IMAD.MOV.U32 R24, RZ, RZ, R23 ;  /* 0x000000ffff187224 */ /* 0x004fe400078e0017 */
[----:B------:R-:W-:Y:S01]  /*30740*/  IMAD.MOV.U32 R25, RZ, RZ, R22 ;  /* 0x000000ffff197224 */ /* 0x000fe200078e0016 */
[----:B------:R-:W-:Y:S01]  /*30750*/  LDSM.16.MT88.4 R8, [R28+UR7+0x36080] ;  /* 0x036080071c08783b */ /* 0x000fe20008004200 */
[----:B-----5:R-:W-:Y:S03]  /*30760*/  HMMA.16816.F32 R12, R12, R2, R16 ;  /* 0x000000020c0c723c */ /* 0x020fe60000001810 */
[----:B------:R-:W0:Y:S04]  /*30770*/  LDSM.16.MT88.4 R16, [R28+UR7+0x34100] ;  /* 0x034100071c10783b */ /* 0x000e280008004200 */
[----:B------:R-:W-:Y:S04]  /*30780*/  STL.64 [R1+0x150], R4 ;  /* 0x0001500401007387 */ /* 0x000fe80000100a00 */
[----:B------:R-:W-:Y:S04]  /*30790*/  STL.64 [R1+0x158], R6 ;  /* 0x0001580601007387 */ /* 0x000fe80000100a00 */
[----:B------:R-:W-:Y:S04]  /*307a0*/  LDSM.16.MT88.4 R4, [R28+UR7+0x34080] ;  /* 0x034080071c04783b */ /* 0x000fe80008004200 */
[----:B------:R-:W-:Y:S04]  /*307b0*/  STL.64 [R1+0x1080], R14 ;  /* 0x0010800e01007387 */ /* 0x000fe80000100a00 */
[----:B------:R-:W-:Y:S04]  /*307c0*/  STL.64 [R1+0x1078], R12 ;  /* 0x0010780c01007387 */ /* 0x000fe80000100a00 */
[----:B------:R-:W-:Y:S04]  /*307d0*/  STL.64 [R1+0x1090], R26 ;  /* 0x0010901a01007387 */ /* 0x000fe80000100a00 */
[----:B------:R1:W-:Y:S04]  /*307e0*/  STL.64 [R1+0x1088], R24 ;  /* 0x0010881801007387 */ /* 0x0003e80000100a00 */
        /* <DEDUP_REMOVED lines=21> */
[----:B0-----:R-:W-:Y:S01]  /*30940*/  IMAD.MOV.U32 R20, RZ, RZ, R16 ;  /* 0x000000ffff147224 */ /* 0x001fe200078e0010 */
[----:B------:R-:W-:-:S02]  /*30950*/  MOV R21, R18 ;  /* 0x0000001200157202 */ /* 0x000fc40000000f00 */
[----:B---3--:R-:W-:Y:S04]  /*30960*/  STL [R1+0x10a4], R14 ;  /* 0x0010a40e01007387 */ /* 0x008fe80000100800 */
        /* <DEDUP_REMOVED lines=16> */
[----:B------:R1:W-:Y:S01]  /*30a70*/  STL [R1+0x19c], R19 ;  /* 0x00019c1301007387 */ /* 0x0003e20000100800 */
[----:B------:R-:W-:Y:S01]  /*30a80*/  MOV R0, R18 ;  /* 0x0000001200007202 */ /* 0x000fe20000000f00 */
[----:B------:R-:W-:Y:S01]  /*30a90*/  IMAD.MOV.U32 R16, RZ, RZ, R4 ;  /* 0x000000ffff107224 */ /* 0x000fe200078e0004 */
[----:B------:R-:W-:Y:S01]  /*30aa0*/  MOV R18, R8 ;  /* 0x0000000800127202 */ /* 0x000fe20000000f00 */
[----:B0-----:R-:W-:Y:S02]  /*30ab0*/  IMAD.MOV.U32 R17, RZ, RZ, R6 ;  /* 0x000000ffff117224 */ /* 0x001fe400078e0006 */
[----:B-1----:R-:W-:Y:S01]  /*30ac0*/  IMAD.MOV.U32 R19, RZ, RZ, R10 ;  /* 0x000000ffff137224 */ /* 0x002fe200078e000a */
[----:B------:R0:W-:Y:S06]  /*30ad0*/  STL [R1+0xfe0], R28 ;  /* 0x000fe01c01007387 */ /* 0x0001ec0000100800 */
[-C--:B--2---:R-:W-:Y:S01]  /*30ae0*/  HMMA.16816.F32 R16, R16, R2.reuse, R24 ;  /* 0x000000021010723c */ /* 0x084fe20000001818 */
[----:B0-----:R-:W2:Y:S04]  /*30af0*/  LDL.LU R28, [R1+0x2fc] ;  /* 0x0002fc00011c7983 */ /* 0x001ea80000300800 */
[----:B------:R-:W4:Y:S04]  /*30b00*/  LDL.LU R4, [R1+0x2f8] ;  /* 0x0002f80001047983 */ /* 0x000f280000300800 */
[----:B------:R-:W5:Y:S04]  /*30b10*/  LDL.LU.64 R26, [R1+0x10c0] ;  /* 0x0010c000011a7983 */ /* 0x000f680000300a00 */
[----:B------:R-:W5:Y:S02]  /*30b20*/  LDL.LU.64 R24, [R1+0x10b8] ;  /* 0x0010b80001187983 */ /* 0x000f640000300a00 */
[----:B-----5:R-:W-:Y:S02]  /*30b30*/  HMMA.16816.F32 R20, R20, R2, R24 ;  /* 0x000000021414723c */ /* 0x020fe40000001818 */
[----:B------:R-:W5:Y:S04]  /*30b40*/  LDL.LU.64 R26, [R1+0x10b0] ;  /* 0x0010b000011a7983 */ /* 0x000f680000300a00 */
[----:B------:R-:W5:-:S13]  /*30b50*/  LDL.LU.64 R24, [R1+0x10a8] ;  /* 0x0010a80001187983 */ /* 0x000f5a0000300a00 */
[----:B------:R-:W-:Y:S04]  /*30b60*/  STL.64 [R1+0x40], R20 ;  /* 0x0000401401007387 */ /* 0x000fe80000100a00 */
[----:B------:R0:W-:Y:S01]  /*30b70*/  STL [R1+0x48], R22 ;  /* 0x0000481601007387 */ /* 0x0001e20000100800 */
[----:B------:R-:W-:Y:S01]  /*30b80*/  IMAD.MOV.U32 R29, RZ, RZ, R23 ;  /* 0x000000ffff1d7224 */ /* 0x000fe200078e0017 */
[----:B------:R-:W-:Y:S01]  /*30b90*/  MOV R23, R0 ;  /* 0x0000000000177202 */ /* 0x000fe20000000f00 */
[----:B0-----:R-:W-:Y:S01]  /*30ba0*/  IMAD.MOV.U32 R22, RZ, RZ, R12 ;  /* 0x000000ffff167224 */ /* 0x001fe200078e000c */
[----:B------:R-:W-:Y:S01]  /*30bb0*/  MOV R20, R14 ;  /* 0x0000000e00147202 */ /* 0x000fe20000000f00 */
[----:B------:R-:W-:Y:S01]  /*30bc0*/  IMAD.MOV.U32 R21, RZ, RZ, R13 ;  /* 0x000000ffff157224 */ /* 0x000fe200078e000d */
[----:B------:R-:W3:Y:S04]  /*30bd0*/  LDL.LU R14, [R1+0x10a4] ;  /* 0x0010a400010e7983 */ /* 0x000ee80000300800 */
[----:B------:R-:W3:Y:S04]  /*30be0*/  LDL.LU R13, [R1+0x10a0] ;  /* 0x0010a000010d7983 */ /* 0x000ee80000300800 */
[----:B------:R-:W3:Y:S04]  /*30bf0*/  LDL.LU R12, [R1+0x109c] ;  /* 0x00109c00010c7983 */ /* 0x000ee80000300800 */
[----:B------:R-:W2:Y:S01]  /*30c00*/  LDL.LU R0, [R1+0x1098] ;  /* 0x0010980001007983 */ /* 0x000ea20000300800 */
[----:B-----5:R-:W-:Y:S03]  /*30c10*/  HMMA.16816.F32 R20, R20, R2, R24 ;  /* 0x000000021414723c */ /* 0x020fe60000001818 */
[----:B------:R-:W5:Y:S04]  /*30c20*/  LDL.LU.64 R26, [R1+0x1090] ;  /* 0x00109000011a7983 */ /* 0x000f680000300a00 */
[----:B------:R-:W5:-:S12]  /*30c30*/  LDL.LU.64 R24, [R1+0x1088] ;  /* 0x0010880001187983 */ /* 0x000f580000300a00 */
[----:B------:R0:W-:Y:S01]  /*30c40*/  STL.64 [R1+0xf0], R20 ;  /* 0x0000f01401007387 */ /* 0x0001e20000100a00 */
[----:B------:R-:W-:Y:S02]  /*30c50*/  IMAD.MOV.U32 R10, RZ, RZ, R22 ;  /* 0x000000ffff0a7224 */ /* 0x000fe400078e0016 */
[----:B------:R-:W-:Y:S01]  /*30c60*/  IMAD.MOV.U32 R8, RZ, RZ, R23 ;  /* 0x000000ffff087224 */ /* 0x000fe200078e0017 */
[----:B0-----:R-:W3:Y:S04]  /*30c70*/  LDL.LU R20, [R1+0x234] ;  /* 0x0002340001147983 */ /* 0x001ee80000300800 */
[----:B------:R-:W3:Y:S04]  /*30c80*/  LDL.LU R21, [R1+0x23c] ;  /* 0x00023c0001157983 */ /* 0x000ee80000300800 */
[----:B------:R-:W3:Y:S04]  /*30c90*/  LDL.LU R22, [R1+0x244] ;  /* 0x0002440001167983 */ /* 0x000ee80000300800 */
[----:B------:R-:W3:Y:S01]  /*30ca0*/  LDL.LU R23, [R1+0x24c] ;  /* 0x00024c0001177983 */ /* 0x000ee20000300800 */
[----:B----4-:R-:W-:-:S02]  /*30cb0*/  F2FP.F16.E4M3.UNPACK_B R2, R4.H1 ;  /* 0x00000004ff02723e */ /* 0x010fc400030006ff */
[----:B--2---:R-:W-:-:S07]  /*30cc0*/  F2FP.F16.E4M3.UNPACK_B R3, R28.H1 ;  /* 0x0000001cff03723e */ /* 0x004fce00030006ff */
[----:B---3--:R-:W-:Y:S01]  /*30cd0*/  HMMA.16816.F32 R20, R20, R2, R12 ;  /* 0x000000021414723c */ /* 0x008fe2000000180c */
[----:B------:R-:W2:Y:S04]  /*30ce0*/  LDL.LU.64 R14, [R1+0x1080] ;  /* 0x00108000010e7983 */ /* 0x000ea80000300a00 */
[----:B------:R-:W2:-:S14]  /*30cf0*/  LDL.LU.64 R12, [R1+0x1078] ;  /* 0x00107800010c7983 */ /* 0x000e9c0000300a00 */
[----:B------:R0:W-:Y:S04]  /*30d00*/  STL.64 [R1+0x110], R20 ;  /* 0x0001101401007387 */ /* 0x0001e80000100a00 */
[----:B------:R1:W-:Y:S04]  /*30d10*/  STL.64 [R1+0x118], R22 ;  /* 0x0001181601007387 */ /* 0x0003e80000100a00 */
[----:B0-----:R-:W5:Y:S04]  /*30d20*/  LDL.LU R20, [R1+0xa4] ;  /* 0x0000a40001147983 */ /* 0x001f680000300800 */
[----:B------:R-:W5:Y:S04]  /*30d30*/  LDL.LU R21, [R1+0xac] ;  /* 0x0000ac0001157983 */ /* 0x000f680000300800 */
[----:B-1----:R-:W5:Y:S04]  /*30d40*/  LDL.LU R22, [R1+0xe4] ;  /* 0x0000e40001167983 */ /* 0x002f680000300800 */
[----:B------:R-:W5:Y:S02]  /*30d50*/  LDL.LU R23, [R1+0xec] ;  /* 0x0000ec0001177983 */ /* 0x000f640000300800 */
[----:B-----5:R-:W-:Y:S02]  /*30d60*/  HMMA.16816.F32 R20, R20, R2, R24 ;  /* 0x000000021414723c */ /* 0x020fe40000001818 */
        /* <DEDUP_REMOVED lines=8> */
[----:B---3--:R-:W-:Y:S02]  /*30df0*/  HMMA.16816.F32 R20, R20, R2, R24 ;  /* 0x000000021414723c */ /* 0x008fe40000001818 */
[----:B------:R-:W3:-:S15]  /*30e00*/  LDL.LU R24, [R1+0x60] ;  /* 0x0000600001187983 */ /* 0x000ede0000300800 */
[----:B------:R-:W-:Y:S02]  /*30e10*/  NOP ;  /* 0x0000000000007918 */ /* 0x000fe40000000000 */
[----:B------:R0:W-:Y:S04]  /*30e20*/  STL.64 [R1+0x2c0], R20 ;  /* 0x0002c01401007387 */ /* 0x0001e80000100a00 */
[----:B------:R1:W-:Y:S04]  /*30e30*/  STL.64 [R1+0x2c8], R22 ;  /* 0x0002c81601007387 */ /* 0x0003e80000100a00 */
[----:B------:R-:W3:Y:S04]  /*30e40*/  LDL.LU R25, [R1+0x64] ;  /* 0x0000640001197983 */ /* 0x000ee80000300800 */
[----:B------:R-:W3:Y:S04]  /*30e50*/  LDL.LU R26, [R1+0x68] ;  /* 0x00006800011a7983 */ /* 0x000ee80000300800 */
[----:B------:R-:W3:Y:S04]  /*30e60*/  LDL.LU R27, [R1+0x6c] ;  /* 0x00006c00011b7983 */ /* 0x000ee80000300800 */
[----:B0-----:R-:W2:Y:S04]  /*30e70*/  LDL.LU R20, [R1+0x4] ;  /* 0x0000040001147983 */ /* 0x001ea80000300800 */
[----:B------:R-:W2:Y:S04]  /*30e80*/  LDL.LU R21, [R1+0xc] ;  /* 0x00000c0001157983 */ /* 0x000ea80000300800 */
[----:B-1----:R-:W2:Y:S01]  /*30e90*/  LDL.LU R22, [R1+0x24] ;  /* 0x0000240001167983 */ /* 0x002ea20000300800 */
[----:B------:R-:W-:-:S07]  /*30ea0*/  MOV R23, R0 ;  /* 0x0000000000177202 */ /* 0x000fce0000000f00 */
        /* <DEDUP_REMOVED lines=8> */
[----:B0-----:R-:W2:Y:S04]  /*30f30*/  LDL.LU R12, [R1+0x264] ;  /* 0x00026400010c7983 */ /* 0x001ea80000300800 */
[----:B------:R-:W2:Y:S04]  /*30f40*/  LDL.LU R13, [R1+0x26c] ;  /* 0x00026c00010d7983 */ /* 0x000ea80000300800 */
[----:B-1----:R-:W2:Y:S04]  /*30f50*/  LDL.LU R14, [R1+0x274] ;  /* 0x00027400010e7983 */ /* 0x002ea80000300800 */
[----:B------:R-:W2:Y:S02]  /*30f60*/  LDL.LU R15, [R1+0x27c] ;  /* 0x00027c00010f7983 */ /* 0x000ea40000300800 */
[----:B--2---:R-:W-:-:S15]  /*30f70*/  HMMA.16816.F32 R12, R12, R2, R20 ;  /* 0x000000020c0c723c */ /* 0x004fde0000001814 */
[----:B------:R-:W-:-:S04]  /*30f80*/  NOP ;  /* 0x0000000000007918 */ /* 0x000fc80000000000 */
[----:B------:R-:W-:Y:S02]  /*30f90*/  IMAD.MOV.U32 R23, RZ, RZ, R12 ;  /* 0x000000ffff177224 */ /* 0x000fe400078e000c */
[----:B------:R-:W-:Y:S01]  /*30fa0*/  IMAD.MOV.U32 R22, RZ, RZ, R13 ;  /* 0x000000ffff167224 */ /* 0x000fe200078e000d */
[----:B------:R-:W-:Y:S01]  /*30fb0*/  MOV R21, R14 ;  /* 0x0000000e00157202 */ /* 0x000fe20000000f00 */
[----:B------:R-:W-:-:S03]  /*30fc0*/  IMAD.MOV.U32 R20, RZ, RZ, R15 ;  /* 0x000000ffff147224 */ /* 0x000fc600078e000f */
        /* <DEDUP_REMOVED lines=17> */
[----:B------:R-:W3:Y:S01]  /*310e0*/  LDL.LU R15, [R1+0xdc] ;  /* 0x0000dc00010f7983 */ /* 0x000ee20000300800 */
[----:B------:R-:W-:-:S02]  /*310f0*/  IMAD.MOV.U32 R4, RZ, RZ, R5 ;  /* 0x000000ffff047224 */ /* 0x000fc400078e0005 */
[----:B------:R-:W-:Y:S01]  /*31100*/  IMAD.MOV.U32 R5, RZ, RZ, R7 ;  /* 0x000000ffff057224 */ /* 0x000fe200078e0007 */
[----:B------:R-:W-:Y:S01]  /*31110*/  MOV R6, R9 ;  /* 0x0000000900067202 */ /* 0x000fe20000000f00 */
[----:B------:R-:W-:-:S07]  /*31120*/  IMAD.MOV.U32 R7, RZ, RZ, R11 ;  /* 0x000000ffff077224 */ /* 0x000fce00078e000b */
[----:B------:R-:W-:Y:S01]  /*31130*/  HMMA.16816.F32 R4, R4, R2, R16 ;  /* 0x000000020404723c */ /* 0x000fe20000001810 */
[----:B------:R-:W-:-:S07]  /*31140*/  IMAD.MOV.U32 R19, RZ, RZ, R29 ;  /* 0x000000ffff137224 */ /* 0x000fce00078e001d */
[----:B---3--:R-:W-:-:S15]  /*31150*/  HMMA.16816.F32 R20, R12, R2, R24 ;  /* 0x000000020c14723c */ /* 0x008fde0000001818 */
[----:B------:R-:W-:-:S04]  /*31160*/  NOP ;  /* 0x0000000000007918 */ /* 0x000fc80000000000 */
[----:B------:R0:W-:Y:S04]  /*31170*/  STL.64 [R1+0x20], R20 ;  /* 0x0000201401007387 */ /* 0x0001e80000100a00 */
[----:B------:R-:W2:Y:S04]  /*31180*/  LDL.LU R12, [R1+0x1e0] ;  /* 0x0001e000010c7983 */ /* 0x000ea80000300800 */
[----:B------:R-:W2:Y:S04]  /*31190*/  LDL.LU R13, [R1+0x1e4] ;  /* 0x0001e400010d7983 */ /* 0x000ea80000300800 */
[----:B------:R-:W2:Y:S01]  /*311a0*/  LDL.LU R14, [R1+0x1e8] ;  /* 0x0001e800010e7983 */ /* 0x000ea20000300800 */
[----:B------:R-:W-:-:S03]  /*311b0*/  MOV R28, R23 ;  /* 0x00000017001c7202 */ /* 0x000fc60000000f00 */
[----:B------:R-:W2:Y:S01]  /*311c0*/  LDL.LU R15, [R1+0x1ec] ;  /* 0x0001ec00010f7983 */ /* 0x000ea20000300800 */
[----:B------:R-:W-:-:S03]  /*311d0*/  IMAD.MOV.U32 R0, RZ, RZ, R22 ;  /* 0x000000ffff007224 */ /* 0x000fc600078e0016 */
[----:B0-----:R-:W3:Y:S04]  /*311e0*/  LDL.LU R20, [R1+0x160] ;  /* 0x0001600001147983 */ /* 0x001ee80000300800 */
[----:B------:R-:W3:Y:S04]  /*311f0*/  LDL.LU R21, [R1+0x164] ;  /* 0x0001640001157983 */ /* 0x000ee80000300800 */
[----:B------:R-:W3:Y:S04]  /*31200*/  LDL.LU R22, [R1+0x168] ;  /* 0x0001680001167983 */ /* 0x000ee80000300800 */
[----:B------:R-:W3:Y:S04]  /*31210*/  LDL.LU R23, [R1+0x16c] ;  /* 0x00016c0001177983 */ /* 0x000ee80000300800 */
[----:B------:R-:W-:Y:S04]  /*31220*/  STL [R1+0xfec], R28 ;  /* 0x000fec1c01007387 */ /* 0x000fe80000100800 */
[----:B------:R-:W-:Y:S04]  /*31230*/  STL [R1+0xfe8], R0 ;  /* 0x000fe80001007387 */ /* 0x000fe80000100800 */
[----:B------:R-:W-:Y:S04]  /*31240*/  STL [R1+0x105c], R10 ;  /* 0x00105c0a01007387 */ /* 0x000fe80000100800 */
[----:B------:R0:W-:Y:S04]  /*31250*/  STL [R1+0x1058], R8 ;  /* 0x0010580801007387 */ /* 0x0001e80000100800 */
[----:B------:R-:W2:Y:S04]  /*31260*/  LDL.LU R24, [R1+0x284] ;  /* 0x0002840001187983 */ /* 0x000ea80000300800 */
[----:B------:R-:W-:Y:S04]  /*31270*/  STL.64 [R1+0x2d0], R4 ;  /* 0x0002d00401007387 */ /* 0x000fe80000100a00 */
[----:B------:R-:W-:Y:S04]  /*31280*/  STL.64 [R1+0x2d8], R6 ;  /* 0x0002d80601007387 */ /* 0x000fe80000100a00 */
[----:B------:R-:W2:Y:S04]  /*31290*/  LDL.LU R25, [R1+0x28c] ;  /* 0x00028c0001197983 */ /* 0x000ea80000300800 */
[----:B------:R-:W4:Y:S04]  /*312a0*/  LDL.LU R16, [R1+0x40] ;  /* 0x0000400001107983 */ /* 0x000f280000300800 */
[----:B------:R-:W4:Y:S04]  /*312b0*/  LDL.LU R17, [R1+0x44] ;  /* 0x0000440001117983 */ /* 0x000f280000300800 */
[----:B------:R-:W4:Y:S04]  /*312c0*/  LDL.LU R18, [R1+0x48] ;  /* 0x0000480001127983 */ /* 0x000f280000300800 */
[----:B------:R-:W5:Y:S04]  /*312d0*/  LDL.LU R29, [R1+0x1064] ;  /* 0x00106400011d7983 */ /* 0x000f680000300800 */
[----:B------:R-:W2:Y:S04]  /*312e0*/  LDL.LU R26, [R1+0x294] ;  /* 0x00029400011a7983 */ /* 0x000ea80000300800 */
[----:B------:R-:W2:Y:S04]  /*312f0*/  LDL.LU R27, [R1+0x29c] ;  /* 0x00029c00011b7983 */ /* 0x000ea80000300800 */
[----:B0-----:R-:W3:Y:S04]  /*31300*/  LDL.LU R8, [R1+0x250] ;  /* 0x0002500001087983 */ /* 0x001ee80000300800 */
[----:B------:R-:W3:Y:S04]  /*31310*/  LDL.LU R9, [R1+0x254] ;  /* 0x0002540001097983 */ /* 0x000ee80000300800 */
[----:B------:R-:W3:Y:S04]  /*31320*/  LDL.LU R10, [R1+0x258] ;  /* 0x00025800010a7983 */ /* 0x000ee80000300800 */
[----:B------:R-:W3:Y:S01]  /*31330*/  LDL.LU R11, [R1+0x25c] ;  /* 0x00025c00010b7983 */ /* 0x000ee20000300800 */
[----:B--2---:R-:W-:-:S15]  /*31340*/  HMMA.16816.F32 R24, R24, R2, R12 ;  /* 0x000000021818723c */ /* 0x004fde000000180c */
[----:B------:R-:W-:-:S04]  /*31350*/  NOP ;  /* 0x0000000000007918 */ /* 0x000fc80000000000 */
[----:B------:R-:W-:Y:S04]  /*31360*/  STL.64 [R1+0x1008], R26 ;  /* 0x0010081a01007387 */ /* 0x000fe80000100a00 */
[----:B------:R0:W-:Y:S04]  /*31370*/  STL.64 [R1+0x1000], R24 ;  /* 0x0010001801007387 */ /* 0x0001e80000100a00 */
[----:B0-----:R-:W2:Y:S04]  /*31380*/  LDL.LU R24, [R1+0xb0] ;  /* 0x0000b00001187983 */ /* 0x001ea80000300800 */
[----:B------:R-:W2:Y:S04]  /*31390*/  LDL.LU R25, [R1+0xb4] ;  /* 0x0000b40001197983 */ /* 0x000ea80000300800 */
[----:B------:R-:W2:Y:S01]  /*313a0*/  LDL.LU R26, [R1+0xb8] ;  /* 0x0000b800011a7983 */ /* 0x000ea20000300800 */
[----:B-----5:R-:W-:-:S03]  /*313b0*/  MOV R27, R29 ;  /* 0x0000001d001b7202 */ /* 0x020fc60000000f00 */
[----:B------:R-:W5:Y:S04]  /*313c0*/  LDL.LU R29, [R1+0x1060] ;  /* 0x00106000011d7983 */ /* 0x000f680000300800 */
[----:B------:R-:W3:Y:S04]  /*313d0*/  LDL.LU R12, [R1+0x1d4] ;  /* 0x0001d400010c7983 */ /* 0x000ee80000300800 */
[----:B------:R-:W3:Y:S04]  /*313e0*/  LDL.LU R13, [R1+0x1dc] ;  /* 0x0001dc00010d7983 */ /* 0x000ee80000300800 */
[----:B------:R-:W3:Y:S04]  /*313f0*/  LDL.LU R14, [R1+0x214] ;  /* 0x00021400010e7983 */ /* 0x000ee80000300800 */
[----:B------:R-:W3:Y:S02]  /*31400*/  LDL.LU R15, [R1+0x21c] ;  /* 0x00021c00010f7983 */ /* 0x000ee40000300800 */
[----:B---3--:R-:W-:Y:S01]  /*31410*/  HMMA.16816.F32 R12, R12, R2, R20 ;  /* 0x000000020c0c723c */ /* 0x008fe20000001814 */
[----:B-----5:R-:W-:-:S15]  /*31420*/  IMAD.MOV.U32 R5, RZ, RZ, R29 ;  /* 0x000000ffff057224 */ /* 0x020fde00078e001d */
[----:B------:R-:W-:-:S03]  /*31430*/  NOP ;  /* 0x0000000000007918 */ /* 0x000fc60000000000 */
[----:B------:R-:W-:Y:S04]  /*31440*/  STL.64 [R1+0xff8], R14 ;  /* 0x000ff80e01007387 */ /* 0x000fe80000100a00 */
[----:B------:R0:W-:Y:S04]  /*31450*/  STL.64 [R1+0xff0], R12 ;  /* 0x000ff00c01007387 */ /* 0x0001e80000100a00 */
[----:B0-----:R-:W3:Y:S04]  /*31460*/  LDL R12, [R1+0x330] ;  /* 0x00033000010c7983 */ /* 0x001ee80000100800 */
[----:B------:R-:W2:Y:S04]  /*31470*/  LDL.LU R4, [R1+0x104] ;  /* 0x0001040001047983 */ /* 0x000ea80000300800 */
[----:B------:R-:W5:Y:S04]  /*31480*/  LDL.LU R29, [R1+0x450] ;  /* 0x00045000011d7983 */ /* 0x000f680000300800 */
[----:B------:R-:W2:Y:S04]  /*31490*/  LDL.LU R20, [R1+0x1c0] ;  /* 0x0001c00001147983 */ /* 0x000ea80000300800 */
[----:B------:R-:W2:Y:S04]  /*314a0*/  LDL.LU R21, [R1+0x1c4] ;  /* 0x0001c40001157983 */ /* 0x000ea80000300800 */
[----:B------:R-:W2:Y:S04]  /*314b0*/  LDL.LU R22, [R1+0x1c8] ;  /* 0x0001c80001167983 */ /* 0x000ea80000300800 */
[----:B------:R-:W2:Y:S04]  /*314c0*/  LDL.LU R23, [R1+0x1cc] ;  /* 0x0001cc0001177983 */ /* 0x000ea80000300800 */
[----:B------:R-:W2:Y:S04]  /*314d0*/  LDL.LU R6, [R1+0x124] ;  /* 0x0001240001067983 */ /* 0x000ea80000300800 */
        /* <DEDUP_REMOVED lines=8> */
[----:B------:R-:W4:Y:S02]  /*31560*/  LDL.LU R7, [R1+0x9c] ;  /* 0x00009c0001077983 */ /* 0x000f240000300800 */
[----:B----4-:R-:W-:Y:S02]  /*31570*/  HMMA.16816.F32 R16, R4, R2, R16 ;  /* 0x000000020410723c */ /* 0x010fe40000001810 */
        /* <DEDUP_REMOVED lines=8> */
[----:B---3--:R-:W-:-:S15]  /*31600*/  LDSM.16.MT88.4 R8, [R12+UR7+0x38000] ;  /* 0x038000070c08783b */ /* 0x008fde0008004200 */
[----:B------:R-:W-:Y:S02]  /*31610*/  NOP ;  /* 0x0000000000007918 */ /* 0x000fe40000000000 */
[----:B------:R-:W-:Y:S04]  /*31620*/  STL [R1+0x1030], R4 ;  /* 0x0010300401007387 */ /* 0x000fe80000100800 */
[----:B------:R-:W-:Y:S04]  /*31630*/  STL [R1+0x102c], R5 ;  /* 0x00102c0501007387 */ /* 0x000fe80000100800 */
[----:B------:R-:W-:Y:S04]  /*31640*/  STL [R1+0x1028], R6 ;  /* 0x0010280601007387 */ /* 0x000fe80000100800 */
[----:B------:R-:W-:Y:S04]  /*31650*/  STL [R1+0x1014], R7 ;  /* 0x0010140701007387 */ /* 0x000fe80000100800 */
[----:B------:R-:W0:Y:S04]  /*31660*/  LDSM.16.MT88.4 R4, [R12+UR7+0x3a000] ;  /* 0x03a000070c04783b */ /* 0x000e280008004200 */
[----:B0-----:R-:W-:Y:S04]  /*31670*/  STL.64 [R1+0x240], R4 ;  /* 0x0002400401007387 */ /* 0x001fe80000100a00 */
[----:B------:R-:W-:Y:S04]  /*31680*/  STL.64 [R1+0x230], R8 ;  /* 0x0002300801007387 */ /* 0x000fe80000100a00 */
[----:B------:R-:W-:Y:S04]  /*31690*/  STL.64 [R1+0x238], R10 ;  /* 0x0002380a01007387 */ /* 0x000fe80000100a00 */
        /* <DEDUP_REMOVED lines=9> */
[----:B-----5:R-:W0:Y:S04]  /*31730*/  LDSM.16.M88.4 R8, [R29+UR7+0x40180] ;  /* 0x040180071d08783b */ /* 0x020e280008000200 */
[----:B0-----:R-:W-:Y:S04]  /*31740*/  STL.64 [R1+0x2f0], R8 ;  /* 0x0002f00801007387 */ /* 0x001fe80000100a00 */
[----:B------:R0:W-:Y:S01]  /*31750*/  STL.64 [R1+0x2f8], R10 ;  /* 0x0002f80a01007387 */ /* 0x0001e20000100a00 */
[----:B------:R-:W-:-:S03]  /*31760*/  MOV R5, R8 ;  /* 0x0000000800057202 */ /* 0x000fc60000000f00 */
[----:B0-----:R-:W4:Y:S04]  /*31770*/  LDL.LU R10, [R1+0x105c] ;  /* 0x00105c00010a7983 */ /* 0x001f280000300800 */
[----:B------:R-:W5:Y:S01]  /*31780*/  LDL.LU R8, [R1+0x1058] ;  /* 0x0010580001087983 */ /* 0x000f620000300800 */
[----:B------:R-:W-:Y:S02]  /*31790*/  IMAD.MOV.U32 R4, RZ, RZ, R6 ;  /* 0x000000ffff047224 */ /* 0x000fe400078e0006 */
[----:B------:R-:W-:Y:S01]  /*317a0*/  IMAD.MOV.U32 R6, RZ, RZ, R9 ;  /* 0x000000ffff067224 */ /* 0x000fe200078e0009 */
[----:B---3--:R-:W-:Y:S01]  /*317b0*/  HMMA.16816.F32 R16, R16, R2, R20 ;  /* 0x000000021010723c */ /* 0x008fe20000001814 */
[----:B------:R-:W3:Y:S04]  /*317c0*/  LDL.LU.64 R22, [R1+0x1050] ;  /* 0x0010500001167983 */ /* 0x000ee80000300a00 */
[----:B------:R-:W2:-:S14]  /*317d0*/  LDL.LU.64 R20, [R1+0x1048] ;  /* 0x0010480001147983 */ /* 0x000e9c0000300a00 */
[----:B------:R-:W-:Y:S04]  /*317e0*/  STL.64 [R1+0x1020], R18 ;  /* 0x0010201201007387 */ /* 0x000fe80000100a00 */
[----:B------:R-:W-:Y:S04]  /*317f0*/  STL.64 [R1+0x1018], R16 ;  /* 0x0010181001007387 */ /* 0x000fe80000100a00 */
[----:B------:R-:W0:Y:S02]  /*31800*/  LDSM.16.MT88.4 R16, [R12+UR7+0x38080] ;  /* 0x038080070c10783b */ /* 0x000e240008004200 */
[----:B0-----:R-:W-:-:S02]  /*31810*/  IMAD.MOV.U32 R7, RZ, RZ, R16 ;  /* 0x000000ffff077224 */ /* 0x001fc400078e0010 */
[----:B------:R-:W-:Y:S04]  /*31820*/  STL [R1+0x254], R17 ;  /* 0x0002541101007387 */ /* 0x000fe80000100800 */
[----:B------:R-:W-:Y:S04]  /*31830*/  STL [R1+0x25c], R19 ;  /* 0x00025c1301007387 */ /* 0x000fe80000100800 */
[----:B------:R4:W-:Y:S02]  /*31840*/  STL.64 [R1+0x1040], R6 ;  /* 0x0010400601007387 */ /* 0x0009e40000100a00 */
[----:B----4-:R-:W-:-:S02]  /*31850*/  IMAD.MOV.U32 R6, RZ, RZ, R10 ;  /* 0x000000ffff067224 */ /* 0x010fc400078e000a */
[----:B-----5:R-:W-:Y:S02]  /*31860*/  IMAD.MOV.U32 R7, RZ, RZ, R8 ;  /* 0x000000ffff077224 */ /* 0x020fe400078e0008 */
[----:B------:R-:W0:Y:S04]  /*31870*/  LDSM.16.MT88.4 R8, [R12+UR7+0x3a080] ;  /* 0x03a080070c08783b */ /* 0x000e280008004200 */
[----:B------:R1:W-:Y:S04]  /*31880*/  STL.64 [R1+0x1038], R4 ;  /* 0x0010380401007387 */ /* 0x0003e80000100a00 */
[----:B-1----:R-:W4:Y:S04]  /*31890*/  LDL.LU R4, [R1+0xf0] ;  /* 0x0000f00001047983 */ /* 0x002f280000300800 */
[----:B------:R-:W4:Y:S04]  /*318a0*/  LDL.LU R5, [R1+0xf4] ;  /* 0x0000f40001057983 */ /* 0x000f280000300800 */
        /* <DEDUP_REMOVED lines=8> */
[----:B------:R-:W5:Y:S01]  /*31930*/  LDL.LU R16, [R1+0x110] ;  /* 0x0001100001107983 */ /* 0x000f620000300800 */
[----:B------:R-:W-:-:S03]  /*31940*/  MOV R29, R18 ;  /* 0x00000012001d7202 */ /* 0x000fc60000000f00 */
[----:B------:R-:W5:Y:S04]  /*31950*/  LDL.LU R17, [R1+0x114] ;  /* 0x0001140001117983 */ /* 0x000f680000300800 */
[----:B------:R-:W5:Y:S04]  /*31960*/  LDL.LU R18, [R1+0x118] ;  /* 0x0001180001127983 */ /* 0x000f680000300800 */
[----:B------:R-:W5:Y:S01]  /*31970*/  LDL.LU R19, [R1+0x11c] ;  /* 0x00011c0001137983 */ /* 0x000f620000300800 */
[----:B--2---:R-:W-:Y:S01]  /*31980*/  HMMA.16816.F32 R8, R8, R2, R24 ;  /* 0x000000020808723c */ /* 0x004fe20000001818 */
[----:B---3--:R-:W-:Y:S01]  /*31990*/  IMAD.MOV.U32 R24, RZ, RZ, R23 ;  /* 0x000000ffff187224 */ /* 0x008fe200078e0017 */
[----:B------:R-:W-:Y:S01]  /*319a0*/  MOV R25, R22 ;  /* 0x0000001600197202 */ /* 0x000fe20000000f00 */
[----:B------:R-:W-:-:S02]  /*319b0*/  IMAD.MOV.U32 R26, RZ, RZ, R21 ;  /* 0x000000ffff1a7224 */ /* 0x000fc400078e0015 */
[----:B------:R-:W-:Y:S02]  /*319c0*/  IMAD.MOV.U32 R27, RZ, RZ, R20 ;  /* 0x000000ffff1b7224 */ /* 0x000fe400078e0014 */
[----:B------:R-:W0:-:S12]  /*319d0*/  LDSM.16.MT88.4 R20, [R12+UR7+0x38100] ;  /* 0x038100070c14783b */ /* 0x000e180008004200 */
[----:B------:R1:W-:Y:S04]  /*319e0*/  STL.64 [R1+0xfc8], R10 ;  /* 0x000fc80a01007387 */ /* 0x0003e80000100a00 */
[----:B------:R-:W-:Y:S04]  /*319f0*/  STL.64 [R1+0xfc0], R8 ;  /* 0x000fc00801007387 */ /* 0x000fe80000100a00 */
[----:B0-----:R-:W-:Y:S01]  /*31a00*/  STL [R1+0x274], R21 ;  /* 0x0002741501007387 */ /* 0x001fe20000100800 */
[----:B-1----:R-:W-:-:S03]  /*31a10*/  MOV R11, R20 ;  /* 0x00000014000b7202 */ /* 0x002fc60000000f00 */
        /* <DEDUP_REMOVED lines=13> */
[----:B------:R-:W3:-:S13]  /*31af0*/  LDL.LU.64 R4, [R1+0x1038] ;  /* 0x0010380001047983 */ /* 0x000eda0000300a00 */
        /* <DEDUP_REMOVED lines=11> */
[----:B------:R-:W5:Y:S01]  /*31bb0*/  LDL.LU R20, [R1+0x230] ;  /* 0x0002300001147983 */ /* 0x000f620000300800 */
[----:B------:R-:W-:-:S03]  /*31bc0*/  IMAD.MOV.U32 R9, RZ, RZ, R22 ;  /* 0x000000ffff097224 */ /* 0x000fc600078e0016 */
[----:B0-----:R-:W5:Y:S04]  /*31bd0*/  LDL.LU R21, [R1+0x238] ;  /* 0x0002380001157983 */ /* 0x001f680000300800 */
[----:B------:R-:W5:Y:S01]  /*31be0*/  LDL.LU R22, [R1+0x240] ;  /* 0x0002400001167983 */ /* 0x000f620000300800 */
[----:B--2---:R-:W-:Y:S01]  /*31bf0*/  F2FP.F16.E4M3.UNPACK_B R3, R6 ;  /* 0x00000006ff03723e */ /* 0x004fe200020006ff */
[----:B---3--:R-:W-:Y:S01]  /*31c00*/  IMAD.MOV.U32 R23, RZ, RZ, R4 ;  /* 0x000000ffff177224 */ /* 0x008fe200078e0004 */
[----:B------:R-:W-:Y:S01]  /*31c10*/  F2FP.F16.E4M3.UNPACK_B R2, R5 ;  /* 0x00000005ff02723e */ /* 0x000fe200020006ff */
[----:B------:R-:W2:Y:S04]  /*31c20*/  LDL.LU R4, [R1+0x1030] ;  /* 0x0010300001047983 */ /* 0x000ea80000300800 */
[----:B------:R-:W2:Y:S04]  /*31c30*/  LDL.LU R5, [R1+0x102c] ;  /* 0x00102c0001057983 */ /* 0x000ea80000300800 */
[----:B------:R-:W2:Y:S01]  /*31c40*/  LDL.LU R6, [R1+0x1028] ;  /* 0x0010280001067983 */ /* 0x000ea20000300800 */
[----:B-----5:R-:W-:Y:S03]  /*31c50*/  HMMA.16816.F32 R20, R20, R2, R16 ;  /* 0x000000021414723c */ /* 0x020fe60000001810 */
[----:B------:R-:W3:Y:S04]  /*31c60*/  LDL.LU.64 R18, [R1+0x1020] ;  /* 0x0010200001127983 */ /* 0x000ee80000300a00 */
[----:B------:R-:W3:-:S12]  /*31c70*/  LDL.LU.64 R16, [R1+0x1018] ;  /* 0x0010180001107983 */ /* 0x000ed80000300a00 */
[----:B------:R0:W-:Y:S04]  /*31c80*/  STL.64 [R1+0x120], R20 ;  /* 0x0001201401007387 */ /* 0x0001e80000100a00 */
[----:B------:R1:W-:Y:S01]  /*31c90*/  STL.64 [R1+0x128], R22 ;  /* 0x0001281601007387 */ /* 0x0003e20000100a00 */
[----:B0-----:R-:W-:Y:S01]  /*31ca0*/  MOV R20, R7 ;  /* 0x0000000700147202 */ /* 0x001fe20000000f00 */
[----:B------:R-:W-:Y:S02]  /*31cb0*/  IMAD.MOV.U32 R21, RZ, RZ, R29 ;  /* 0x000000ffff157224 */ /* 0x000fe400078e001d */
[----:B-1----:R-:W-:Y:S01]  /*31cc0*/  IMAD.MOV.U32 R22, RZ, RZ, R28 ;  /* 0x000000ffff167224 */ /* 0x002fe200078e001c */
[----:B------:R-:W-:Y:S01]  /*31cd0*/  MOV R23, R15 ;  /* 0x0000000f00177202 */ /* 0x000fe20000000f00 */
[----:B------:R-:W2:Y:S04]  /*31ce0*/  LDL.LU R7, [R1+0x1014] ;  /* 0x0010140001077983 */ /* 0x000ea80000300800 */
[----:B------:R-:W4:Y:S02]  /*31cf0*/  LDL.LU R29, [R1+0x1010] ;  /* 0x00101000011d7983 */ /* 0x000f240000300800 */
[----:B------:R-:W-:Y:S02]  /*31d00*/  HMMA.16816.F32 R20, R20, R2, R24 ;  /* 0x000000021414723c */ /* 0x000fe40000001818 */
[----:B------:R-:W5:Y:S04]  /*31d10*/  LDL.LU.64 R26, [R1+0x1008] ;  /* 0x00100800011a7983 */ /* 0x000f680000300a00 */
[----:B------:R-:W5:-:S13]  /*31d20*/  LDL.LU.64 R24, [R1+0x1000] ;  /* 0x0010000001187983 */ /* 0x000f5a0000300a00 */
[----:B------:R0:W-:Y:S04]  /*31d30*/  STL.64 [R1+0x180], R20 ;  /* 0x0001801401007387 */ /* 0x0001e80000100a00 */
[----:B------:R1:W-:Y:S01]  /*31d40*/  STL.64 [R1+0x188], R22 ;  /* 0x0001881601007387 */ /* 0x0003e20000100a00 */
[----:B0-----:R-:W-:Y:S02]  /*31d50*/  IMAD.MOV.U32 R20, RZ, RZ, R11 ;  /* 0x000000ffff147224 */ /* 0x001fe400078e000b */
[----:B------:R-:W-:Y:S01]  /*31d60*/  IMAD.MOV.U32 R21, RZ, RZ, R10 ;  /* 0x000000ffff157224 */ /* 0x000fe200078e000a */
[----:B-1----:R-:W-:Y:S01]  /*31d70*/  MOV R22, R8 ;  /* 0x0000000800167202 */ /* 0x002fe20000000f00 */
[----:B------:R-:W-:-:S07]  /*31d80*/  IMAD.MOV.U32 R23, RZ, RZ, R0 ;  /* 0x000000ffff177224 */ /* 0x000fce00078e0000 */
[----:B-----5:R-:W-:Y:S01]  /*31d90*/  HMMA.16816.F32 R20, R20, R2, R24 ;  /* 0x000000021414723c */ /* 0x020fe20000001818 */
[----:B----4-:R-:W0:-:S15]  /*31da0*/  LDSM.16.MT88.4 R24, [R29+UR7+0x38000] ;  /* 0x038000071d18783b */ /* 0x010e1e0008004200 */
        /* <DEDUP_REMOVED lines=16> */
[----:B------:R-:W-:Y:S04]  /*31eb0*/  STL.64 [R1+0x220], R12 ;  /* 0x0002200c01007387 */ /* 0x000fe80000100a00 */
[----:B------:R-:W-:Y:S04]  /*31ec0*/  STL.64 [R1+0x228], R14 ;  /* 0x0002280e01007387 */ /* 0x000fe80000100a00 */
[----:B------:R-:W2:Y:S04]  /*31ed0*/  LDL.LU R20, [R1+0x50] ;  /* 0x0000500001147983 */ /* 0x000ea80000300800 */
[----:B------:R-:W2:Y:S04]  /*31ee0*/  LDL.LU R21, [R1+0x54] ;  /* 0x0000540001157983 */ /* 0x000ea80000300800 */
[----:B------:R-:W2:Y:S04]  /*31ef0*/  LDL.LU R22, [R1+0x58] ;  /* 0x0000580001167983 */ /* 0x000ea80000300800 */
[----:B------:R-:W2:Y:S04]  /*31f00*/  LDL.LU R23, [R1+0x5c] ;  /* 0x00005c0001177983 */ /* 0x000ea80000300800 */
[----:B------:R-:W0:Y:S01]  /*31f10*/  LDSM.16.MT88.4 R12, [R29+UR7+0x38080] ;  /* 0x038080071d0c783b */ /* 0x000e220008004200 */
[----:B------:R-:W-:-:S04]  /*31f20*/  IMAD.MOV.U32 R8, RZ, RZ, R24 ;  /* 0x000000ffff087224 */ /* 0x000fc800078e0018 */
[----:B------:R-:W-:Y:S01]  /*31f30*/  IMAD.MOV.U32 R6, RZ, RZ, R8 ;  /* 0x000000ffff067224 */ /* 0x000fe200078e0008 */
[----:B0-----:R-:W-:Y:S01]  /*31f40*/  STL [R1+0x134], R13 ;  /* 0x0001340d01007387 */ /* 0x001fe20000100800 */
[----:B------:R-:W-:-:S03]  /*31f50*/  MOV R9, R12 ;  /* 0x0000000c00097202 */ /* 0x000fc60000000f00 */
[----:B------:R-:W-:Y:S01]  /*31f60*/  STL [R1+0x13c], R15 ;  /* 0x00013c0f01007387 */ /* 0x000fe20000100800 */
[----:B------:R-:W-:-:S03]  /*31f70*/  IMAD.MOV.U32 R8, RZ, RZ, R14 ;  /* 0x000000ffff087224 */ /* 0x000fc600078e000e */
[----:B------:R-:W0:Y:S01]  /*31f80*/  LDSM.16.MT88.4 R12, [R29+UR7+0x3a080] ;  /* 0x03a080071d0c783b */ /* 0x000e220008004200 */
[----:B------:R-:W-:-:S05]  /*31f90*/  MOV R0, R26 ;  /* 0x0000001a00007202 */ /* 0x000fca0000000f00 */
[----:B------:R-:W-:Y:S01]  /*31fa0*/  IMAD.MOV.U32 R7, RZ, RZ, R0 ;  /* 0x000000ffff077224 */ /* 0x000fe200078e0000 */
        /* <DEDUP_REMOVED lines=40> */
[----:B------:R-:W3:Y:S04]  /*32230*/  LDL.LU R28, [R1+0xfec] ;  /* 0x000fec00011c7983 */ /* 0x000ee80000300800 */
[----:B------:R-:W3:Y:S01]  /*32240*/  LDL.LU R0, [R1+0xfe8] ;  /* 0x000fe80001007983 */ /* 0x000ee20000300800 */
[----:B--2---:R-:W-:Y:S01]  /*32250*/  HMMA.16816.F32 R20, R4, R2, R20 ;  /* 0x000000020414723c */ /* 0x004fe20000001814 */
[----:B------:R-:W-:Y:S01]  /*32260*/  IMAD.MOV.U32 R4, RZ, RZ, R27 ;  /* 0x000000ffff047224 */ /* 0x000fe200078e001b */
[----:B------:R-:W-:Y:S01]  /*32270*/  MOV R5, R26 ;  /* 0x0000001a00057202 */ /* 0x000fe20000000f00 */
[----:B------:R-:W-:Y:S02]  /*32280*/  IMAD.MOV.U32 R6, RZ, RZ, R25 ;  /* 0x000000ffff067224 */ /* 0x000fe400078e0019 */
[----:B------:R-:W-:-:S07]  /*32290*/  IMAD.MOV.U32 R7, RZ, RZ, R24 ;  /* 0x000000ffff077224 */ /* 0x000fce00078e0018 */
[----:B----4-:R-:W-:Y:S01]  /*322a0*/  HMMA.16816.F32 R4, R4, R2, R12 ;  /* 0x000000020404723c */ /* 0x010fe2000000180c */
[----:B------:R-:W0:Y:S06]  /*322b0*/  LDSM.16.MT88.4 R12, [R29+UR7+0x38180] ;  /* 0x038180071d0c783b */ /* 0x000e2c0008004200 */
[----:B------:R1:W-:Y:S04]  /*322c0*/  STL.64 [R1+0xc0], R20 ;  /* 0x0000c01401007387 */ /* 0x0003e80000100a00 */
[----:B------:R3:W-:Y:S04]  /*322d0*/  STL.64 [R1+0xc8], R22 ;  /* 0x0000c81601007387 */ /* 0x0007e80000100a00 */
[----:B-1----:R-:W2:Y:S04]  /*322e0*/  LDL.LU R20, [R1+0x20] ;  /* 0x0000200001147983 */ /* 0x002ea80000300800 */
[----:B------:R1:W-:Y:S04]  /*322f0*/  STL.64 [R1+0x160], R4 ;  /* 0x0001600401007387 */ /* 0x0003e80000100a00 */
[----:B------:R-:W-:Y:S04]  /*32300*/  STL.64 [R1+0x168], R6 ;  /* 0x0001680601007387 */ /* 0x000fe80000100a00 */
[----:B------:R-:W2:Y:S01]  /*32310*/  LDL.LU R21, [R1+0x24] ;  /* 0x0000240001157983 */ /* 0x000ea20000300800 */
[----:B---3--:R-:W-:-:S03]  /*32320*/  MOV R22, R0 ;  /* 0x0000000000167202 */ /* 0x008fc60000000f00 */
        /* <DEDUP_REMOVED lines=74> */
[----:B0-----:R0:W-:Y:S04]  /*327d0*/  STL [R1+0x1b4], R17 ;  /* 0x0001b41101007387 */ /* 0x0011e80000100800 */
[----:B------:R-:W-:Y:S04]  /*327e0*/  STL [R1+0x1bc], R19 ;  /* 0x0001bc1301007387 */ /* 0x000fe80000100800 */
[----:B------:R-:W-:Y:S01]  /*327f0*/  STL [R1+0xeb8], R0 ;  /* 0x000eb80001007387 */ /* 0x000fe20000100800 */
[----:B------:R-:W-:-:S03]  /*32800*/  MOV R25, R16 ;  /* 0x0000001000197202 */ /* 0x000fc60000000f00 */
[----:B------:R-:W-:Y:S01]  /*32810*/  STL [R1+0x4], R21 ;  /* 0x0000041501007387 */ /* 0x000fe20000100800 */
[----:B------:R-:W-:-:S03]  /*32820*/  IMAD.MOV.U32 R16, RZ, RZ, R20 ;  /* 0x000000ffff107224 */ /* 0x000fc600078e0014 */
[----:B------:R-:W-:Y:S01]  /*32830*/  STL [R1+0xc], R23 ;  /* 0x00000c1701007387 */ /* 0x000fe20000100800 */
[----:B0-----:R-:W-:-:S03]  /*32840*/  MOV R17, R22 ;  /* 0x0000001600117202 */ /* 0x001fc60000000f00 */
[----:B------:R-:W0:Y:S01]  /*32850*/  LDSM.16.MT88.4 R20, [R28+UR7+0x3a000] ;  /* 0x03a000071c14783b */ /* 0x000e220008004200 */
[----:B------:R-:W-:Y:S01]  /*32860*/  IMAD.MOV.U32 R24, RZ, RZ, R18 ;  /* 0x000000ffff187224 */ /* 0x000fe200078e0012 */
        /* <DEDUP_REMOVED lines=12> */
[----:B----4-:R-:W-:Y:S03]  /*32930*/  HMMA.16816.F32 R16, R16, R2, R12 ;  /* 0x000000021010723c */ /* 0x010fe6000000180c */
[----:B------:R-:W4:Y:S01]  /*32940*/  LDSM.16.MT88.4 R12, [R28+UR7+0x38100] ;  /* 0x038100071c0c783b */ /* 0x000f220008004200 */
[----:B0-----:R-:W-:-:S02]  /*32950*/  IMAD.MOV.U32 R4, RZ, RZ, R27 ;  /* 0x000000ffff047224 */ /* 0x001fc400078e001b */
[----:B------:R-:W-:Y:S01]  /*32960*/  IMAD.MOV.U32 R5, RZ, RZ, R26 ;  /* 0x000000ffff057224 */ /* 0x000fe200078e001a */
[----:B-1----:R-:W-:Y:S01]  /*32970*/  MOV R6, R25 ;  /* 0x0000001900067202 */ /* 0x002fe20000000f00 */
[----:B------:R-:W-:-:S07]  /*32980*/  IMAD.MOV.U32 R7, RZ, RZ, R24 ;  /* 0x000000ffff077224 */ /* 0x000fce00078e0018 */
[----:B-----5:R-:W-:Y:S01]  /*32990*/  HMMA.16816.F32 R4, R4, R2, R8 ;  /* 0x000000020404723c */ /* 0x020fe20000001808 */
[----:B--2---:R-:W-:Y:S01]  /*329a0*/  IMAD.MOV.U32 R24, RZ, RZ, R23 ;  /* 0x000000ffff187224 */ /* 0x004fe200078e0017 */
[----:B------:R-:W-:Y:S01]  /*329b0*/  MOV R25, R22 ;  /* 0x0000001600197202 */ /* 0x000fe20000000f00 */
[----:B---3--:R-:W-:Y:S02]  /*329c0*/  IMAD.MOV.U32 R26, RZ, RZ, R21 ;  /* 0x000000ffff1a7224 */ /* 0x008fe400078e0015 */
[----:B------:R-:W-:Y:S01]  /*329d0*/  IMAD.MOV.U32 R27, RZ, RZ, R20 ;  /* 0x000000ffff1b7224 */ /* 0x000fe200078e0014 */
[----:B------:R-:W-:-:S13]  /*329e0*/  LDSM.16.MT88.4 R8, [R28+UR7+0x3a080] ;  /* 0x03a080071c08783b */ /* 0x000fda0008004200 */
[----:B------:R-:W-:Y:S04]  /*329f0*/  STL.64 [R1+0x150], R4 ;  /* 0x0001500401007387 */ /* 0x000fe80000100a00 */
[----:B------:R-:W-:Y:S04]  /*32a00*/  STL.64 [R1+0x158], R6 ;  /* 0x0001580601007387 */ /* 0x000fe80000100a00 */
[----:B------:R-:W-:Y:S04]  /*32a10*/  STL.64 [R1+0xf88], R18 ;  /* 0x000f881201007387 */ /* 0x000fe80000100a00 */
[----:B------:R0:W-:Y:S04]  /*32a20*/  STL.64 [R1+0xf80], R16 ;  /* 0x000f801001007387 */ /* 0x0001e80000100a00 */
[----:B------:R-:W-:Y:S04]  /*32a30*/  STL [R1+0xf94], R24 ;  /* 0x000f941801007387 */ /* 0x000fe80000100800 */
[----:B------:R-:W-:Y:S04]  /*32a40*/  STL [R1+0xf98], R25 ;  /* 0x000f981901007387 */ /* 0x000fe80000100800 */
[----:B------:R-:W-:Y:S01]  /*32a50*/  STL [R1+0xf9c], R26 ;  /* 0x000f9c1a01007387 */ /* 0x000fe20000100800 */
[----:B----4-:R-:W-:Y:S01]  /*32a60*/  MOV R20, R12 ;  /* 0x0000000c00147202 */ /* 0x010fe20000000f00 */
[----:B------:R-:W-:-:S02]  /*32a70*/  IMAD.MOV.U32 R21, RZ, RZ, R14 ;  /* 0x000000ffff157224 */ /* 0x000fc400078e000e */
[----:B------:R-:W-:Y:S04]  /*32a80*/  LDSM.16.MT88.4 R4, [R28+UR7+0x38080] ;  /* 0x038080071c04783b */ /* 0x000fe80008004200 */
        /* <DEDUP_REMOVED lines=36> */
[----:B------:R-:W-:Y:S04]  /*32cd0*/  STL [R1+0xea0], R28 ;  /* 0x000ea01c01007387 */ /* 0x000fe80000100800 */
[----:B------:R-:W-:Y:S01]  /*32ce0*/  STL [R1+0xf68], R7 ;  /* 0x000f680701007387 */ /* 0x000fe20000100800 */
[----:B0-----:R-:W-:-:S03]  /*32cf0*/  IMAD.MOV.U32 R13, RZ, RZ, R6 ;  /* 0x000000ffff0d7224 */ /* 0x001fc600078e0006 */
[----:B------:R0:W-:Y:S04]  /*32d00*/  STL [R1+0xf64], R5 ;  /* 0x000f640501007387 */ /* 0x0001e80000100800 */
[----:B------:R-:W3:Y:S01]  /*32d10*/  LDL.LU R4, [R1+0x120] ;  /* 0x0001200001047983 */ /* 0x000ee20000300800 */
[----:B-1----:R-:W-:-:S03]  /*32d20*/  MOV R15, R10 ;  /* 0x0000000a000f7202 */ /* 0x002fc60000000f00 */
[----:B0-----:R-:W3:Y:S04]  /*32d30*/  LDL.LU R5, [R1+0x124] ;  /* 0x0001240001057983 */ /* 0x001ee80000300800 */
[----:B------:R-:W3:Y:S04]  /*32d40*/  LDL.LU R6, [R1+0x128] ;  /* 0x0001280001067983 */ /* 0x000ee80000300800 */
[----:B------:R-:W3:Y:S01]  /*32d50*/  LDL.LU R7, [R1+0x12c] ;  /* 0x00012c0001077983 */ /* 0x000ee20000300800 */
        /* <DEDUP_REMOVED lines=8> */
[----:B------:R-:W-:Y:S01]  /*32de0*/  MOV R10, R22 ;  /* 0x00000016000a7202 */ /* 0x000fe20000000f00 */
[----:B------:R-:W-:Y:S02]  /*32df0*/  IMAD.MOV.U32 R8, RZ, RZ, R23 ;  /* 0x000000ffff087224 */ /* 0x000fe400078e0017 */
[----:B------:R-:W-:Y:S01]  /*32e00*/  IMAD.MOV.U32 R20, RZ, RZ, R26 ;  /* 0x000000ffff147224 */ /* 0x000fe200078e001a */
[----:B------:R-:W-:Y:S01]  /*32e10*/  MOV R21, R25 ;  /* 0x0000001900157202 */ /* 0x000fe20000000f00 */
[----:B------:R-:W-:Y:S02]  /*32e20*/  IMAD.MOV.U32 R22, RZ, RZ, R24 ;  /* 0x000000ffff167224 */ /* 0x000fe400078e0018 */
[----:B------:R-:W-:Y:S01]  /*32e30*/  IMAD.MOV.U32 R23, RZ, RZ, R0 ;  /* 0x000000ffff177224 */ /* 0x000fe200078e0000 */
[----:B------:R-:W4:Y:S04]  /*32e40*/  LDL.LU R26, [R1+0xf9c] ;  /* 0x000f9c00011a7983 */ /* 0x000f280000300800 */
[----:B------:R-:W4:Y:S04]  /*32e50*/  LDL.LU R25, [R1+0xf98] ;  /* 0x000f980001197983 */ /* 0x000f280000300800 */
[----:B------:R-:W4:Y:S04]  /*32e60*/  LDL.LU R24, [R1+0xf94] ;  /* 0x000f940001187983 */ /* 0x000f280000300800 */
[----:B------:R-:W5:Y:S01]  /*32e70*/  LDL.LU R0, [R1+0xf90] ;  /* 0x000f900001007983 */ /* 0x000f620000300800 */
[----:B--2---:R-:W-:Y:S03]  /*32e80*/  HMMA.16816.F32 R20, R20, R2, R16 ;  /* 0x000000021414723c */ /* 0x004fe60000001810 */
[----:B------:R-:W2:Y:S04]  /*32e90*/  LDL.LU.64 R18, [R1+0xf88] ;  /* 0x000f880001127983 */ /* 0x000ea80000300a00 */
[----:B------:R-:W2:Y:S04]  /*32ea0*/  LDL.LU.64 R16, [R1+0xf80] ;  /* 0x000f800001107983 */ /* 0x000ea80000300a00 */
[----:B------:R-:W2:Y:S04]  /*32eb0*/  LDL.LU R2, [R1+0x2f0] ;  /* 0x0002f00001027983 */ /* 0x000ea80000300800 */
[----:B------:R-:W3:Y:S04]  /*32ec0*/  LDL.LU R3, [R1+0x2f4] ;  /* 0x0002f40001037983 */ /* 0x000ee80000300800 */
[----:B------:R0:W-:Y:S04]  /*32ed0*/  STL.64 [R1+0xf0], R20 ;  /* 0x0000f01401007387 */ /* 0x0001e80000100a00 */
[----:B------:R1:W-:Y:S04]  /*32ee0*/  STL.64 [R1+0xf8], R22 ;  /* 0x0000f81601007387 */ /* 0x0003e80000100a00 */
[----:B0-----:R-:W4:Y:S04]  /*32ef0*/  LDL.LU R20, [R1+0x234] ;  /* 0x0002340001147983 */ /* 0x001f280000300800 */
[----:B------:R-:W4:Y:S04]  /*32f00*/  LDL.LU R21, [R1+0x23c] ;  /* 0x00023c0001157983 */ /* 0x000f280000300800 */
[----:B-1----:R-:W4:Y:S04]  /*32f10*/  LDL.LU R22, [R1+0x244] ;  /* 0x0002440001167983 */ /* 0x002f280000300800 */
[----:B------:R-:W4:Y:S01]  /*32f20*/  LDL.LU R23, [R1+0x24c] ;  /* 0x00024c0001177983 */ /* 0x000f220000300800 */
[----:B--2---:R-:W-:-:S02]  /*32f30*/  F2FP.F16.E4M3.UNPACK_B R2, R2.H1 ;  /* 0x00000002ff02723e */ /* 0x004fc400030006ff */
[----:B---3--:R-:W-:-:S07]  /*32f40*/  F2FP.F16.E4M3.UNPACK_B R3, R3.H1 ;  /* 0x00000003ff03723e */ /* 0x008fce00030006ff */
[----:B----4-:R-:W-:Y:S01]  /*32f50*/  HMMA.16816.F32 R4, R20, R2, R4 ;  /* 0x000000021404723c */ /* 0x010fe20000001804 */
[----:B------:R-:W2:-:S15]  /*32f60*/  LDL.LU R20, [R1+0xa4] ;  /* 0x0000a40001147983 */ /* 0x000e9e0000300800 */
[----:B------:R-:W-:-:S03]  /*32f70*/  NOP ;  /* 0x0000000000007918 */ /* 0x000fc60000000000 */
[----:B------:R0:W-:Y:S04]  /*32f80*/  STL.64 [R1+0x120], R4 ;  /* 0x0001200401007387 */ /* 0x0001e80000100a00 */
[----:B------:R1:W-:Y:S04]  /*32f90*/  STL.64 [R1+0x128], R6 ;  /* 0x0001280601007387 */ /* 0x0003e80000100a00 */
[----:B------:R-:W2:Y:S04]  /*32fa0*/  LDL.LU R21, [R1+0xac] ;  /* 0x0000ac0001157983 */ /* 0x000ea80000300800 */
[----:B0-----:R-:W3:Y:S04]  /*32fb0*/  LDL.LU R4, [R1+0xc0] ;  /* 0x0000c00001047983 */ /* 0x001ee80000300800 */
[----:B------:R-:W3:Y:S04]  /*32fc0*/  LDL.LU R5, [R1+0xc4] ;  /* 0x0000c40001057983 */ /* 0x000ee80000300800 */
[----:B-1----:R-:W3:Y:S04]  /*32fd0*/  LDL.LU R6, [R1+0xc8] ;  /* 0x0000c80001067983 */ /* 0x002ee80000300800 */
[----:B------:R-:W3:Y:S04]  /*32fe0*/  LDL.LU R7, [R1+0xcc] ;  /* 0x0000cc0001077983 */ /* 0x000ee80000300800 */
        /* <DEDUP_REMOVED lines=21> */
[----:B-1----:R-:W4:Y:S01]  /*33140*/  LDL.LU R22, [R1+0x24] ;  /* 0x0000240001167983 */ /* 0x002f220000300800 */
[----:B-----5:R-:W-:-:S07]  /*33150*/  MOV R23, R0 ;  /* 0x0000000000177202 */ /* 0x020fce0000000f00 */
[----:B----4-:R-:W-:Y:S01]  /*33160*/  HMMA.16816.F32 R16, R20, R2, R16 ;  /* 0x000000021410723c */ /* 0x010fe20000001810 */
[----:B------:R-:W4:-:S15]  /*33170*/  LDL.LU R20, [R1+0x180] ;  /* 0x0001800001147983 */ /* 0x000f1e0000300800 */
[----:B------:R-:W-:-:S03]  /*33180*/  NOP ;  /* 0x0000000000007918 */ /* 0x000fc60000000000 */
[----:B------:R0:W-:Y:S04]  /*33190*/  STL.64 [R1+0x2e0], R16 ;  /* 0x0002e01001007387 */ /* 0x0001e80000100a00 */
[----:B------:R1:W-:Y:S04]  /*331a0*/  STL.64 [R1+0x2e8], R18 ;  /* 0x0002e81201007387 */ /* 0x0003e80000100a00 */
[----:B------:R-:W4:Y:S04]  /*331b0*/  LDL.LU R21, [R1+0x184] ;  /* 0x0001840001157983 */ /* 0x000f280000300800 */
[----:B------:R-:W4:Y:S04]  /*331c0*/  LDL.LU R22, [R1+0x188] ;  /* 0x0001880001167983 */ /* 0x000f280000300800 */
[----:B------:R-:W4:Y:S04]  /*331d0*/  LDL.LU R23, [R1+0x18c] ;  /* 0x00018c0001177983 */ /* 0x000f280000300800 */
[----:B0-----:R-:W4:Y:S04]  /*331e0*/  LDL.LU R16, [R1+0x254] ;  /* 0x0002540001107983 */ /* 0x001f280000300800 */
[----:B------:R-:W4:Y:S04]  /*331f0*/  LDL.LU R17, [R1+0x25c] ;  /* 0x00025c0001117983 */ /* 0x000f280000300800 */
[----:B-1----:R-:W4:Y:S04]  /*33200*/  LDL.LU R18, [R1+0x264] ;  /* 0x0002640001127983 */ /* 0x002f280000300800 */
[----:B------:R-:W4:Y:S02]  /*33210*/  LDL.LU R19, [R1+0x26c] ;  /* 0x00026c0001137983 */ /* 0x000f240000300800 */
[----:B----4-:R-:W-:-:S15]  /*33220*/  HMMA.16816.F32 R16, R16, R2, R20 ;  /* 0x000000021010723c */ /* 0x010fde0000001814 */
[----:B------:R-:W-:-:S04]  /*33230*/  NOP ;  /* 0x0000000000007918 */ /* 0x000fc80000000000 */
[----:B------:R-:W-:Y:S02]  /*33240*/  IMAD.MOV.U32 R23, RZ, RZ, R16 ;  /* 0x000000ffff177224 */ /* 0x000fe400078e0010 */
[----:B------:R-:W-:Y:S01]  /*33250*/  IMAD.MOV.U32 R22, RZ, RZ, R17 ;  /* 0x000000ffff167224 */ /* 0x000fe200078e0011 */
[----:B------:R-:W3:Y:S01]  /*33260*/  LDL.LU R16, [R1+0x134] ;  /* 0x0001340001107983 */ /* 0x000ee20000300800 */
[----:B------:R-:W-:-:S03]  /*33270*/  MOV R21, R18 ;  /* 0x0000001200157202 */ /* 0x000fc60000000f00 */
[----:B------:R-:W3:Y:S01]  /*33280*/  LDL.LU R17, [R1+0x13c] ;  /* 0x00013c0001117983 */ /* 0x000ee20000300800 */
[----:B------:R-:W-:-:S03]  /*33290*/  IMAD.MOV.U32 R20, RZ, RZ, R19 ;  /* 0x000000ffff147224 */ /* 0x000fc600078e0013 */
[----:B------:R-:W3:Y:S04]  /*332a0*/  LDL.LU R18, [R1+0x144] ;  /* 0x0001440001127983 */ /* 0x000ee80000300800 */
[----:B------:R-:W3:Y:S02]  /*332b0*/  LDL.LU R19, [R1+0x14c] ;  /* 0x00014c0001137983 */ /* 0x000ee40000300800 */
[----:B---3--:R-:W-:Y:S02]  /*332c0*/  HMMA.16816.F32 R16, R16, R2, R4 ;  /* 0x000000021010723c */ /* 0x008fe40000001804 */
[----:B------:R-:W3:Y:S04]  /*332d0*/  LDL.LU R7, [R1+0xf68] ;  /* 0x000f680001077983 */ /* 0x000ee80000300800 */
[----:B------:R-:W4:-:S13]  /*332e0*/  LDL.LU R5, [R1+0xf64] ;  /* 0x000f640001057983 */ /* 0x000f1a0000300800 */
[----:B------:R0:W-:Y:S04]  /*332f0*/  STL.64 [R1+0x20], R16 ;  /* 0x0000201001007387 */ /* 0x0001e80000100a00 */
[----:B------:R1:W-:Y:S04]  /*33300*/  STL.64 [R1+0x28], R18 ;  /* 0x0000281201007387 */ /* 0x0003e80000100a00 */
[----:B0-----:R-:W2:Y:S04]  /*33310*/  LDL.LU R16, [R1+0x94] ;  /* 0x0000940001107983 */ /* 0x001ea80000300800 */
[----:B------:R-:W2:Y:S04]  /*33320*/  LDL.LU R17, [R1+0x9c] ;  /* 0x00009c0001117983 */ /* 0x000ea80000300800 */
[----:B-1----:R-:W2:Y:S04]  /*33330*/  LDL.LU R18, [R1+0xd4] ;  /* 0x0000d40001127983 */ /* 0x002ea80000300800 */
[----:B------:R-:W2:Y:S01]  /*33340*/  LDL.LU R19, [R1+0xdc] ;  /* 0x0000dc0001137983 */ /* 0x000ea20000300800 */
[----:B------:R-:W-:-:S02]  /*33350*/  IMAD.MOV.U32 R6, RZ, RZ, R9 ;  /* 0x000000ffff067224 */ /* 0x000fc400078e0009 */
[----:B----4-:R-:W-:Y:S01]  /*33360*/  IMAD.MOV.U32 R4, RZ, RZ, R5 ;  /* 0x000000ffff047224 */ /* 0x010fe200078e0005 */
[----:B---3--:R-:W-:Y:S01]  /*33370*/  MOV R5, R7 ;  /* 0x0000000700057202 */ /* 0x008fe20000000f00 */
[----:B------:R-:W-:-:S07]  /*33380*/  IMAD.MOV.U32 R7, RZ, RZ, R11 ;  /* 0x000000ffff077224 */ /* 0x000fce00078e000b */
[-C--:B------:R-:W-:Y:S08]  /*33390*/  HMMA.16816.F32 R4, R4, R2.reuse, R12 ;  /* 0x000000020404723c */ /* 0x080ff0000000180c */
[----:B--2---:R-:W-:-:S15]  /*333a0*/  HMMA.16816.F32 R16, R16, R2, R24 ;  /* 0x000000021010723c */ /* 0x004fde0000001818 */
[----:B------:R-:W-:-:S04]  /*333b0*/  NOP ;  /* 0x0000000000007918 */ /* 0x000fc80000000000 */
[----:B------:R-:W-:Y:S04]  /*333c0*/  STL.64 [R1+0x50], R16 ;  /* 0x0000501001007387 */ /* 0x000fe80000100a00 */
[----:B------:R-:W-:Y:S04]  /*333d0*/  STL.64 [R1+0x58], R18 ;  /* 0x0000581201007387 */ /* 0x000fe80000100a00 */
[----:B------:R-:W2:Y:S04]  /*333e0*/  LDL.LU R12, [R1+0x1e0] ;  /* 0x0001e000010c7983 */ /* 0x000ea80000300800 */
        /* <DEDUP_REMOVED lines=11> */
[----:B------:R-:W4:Y:S04]  /*334a0*/  LDL.LU R0, [R1+0x330] ;  /* 0x0003300001007983 */ /* 0x000f280000300800 */
        /* <DEDUP_REMOVED lines=10> */
[----:B0-----:R-:W-:Y:S02]  /*33550*/  MOV R27, R8 ;  /* 0x00000008001b7202 */ /* 0x001fe40000000f00 */
[----:B-1----:R-:W-:Y:S02]  /*33560*/  MOV R24, R29 ;  /* 0x0000001d00187202 */ /* 0x002fe40000000f00 */
[----:B------:R-:W2:Y:S04]  /*33570*/  LDL.LU R29, [R1+0xf60] ;  /* 0x000f6000011d7983 */ /* 0x000ea80000300800 */
[----:B------:R-:W3:Y:S04]  /*33580*/  LDL.LU R8, [R1+0x1d4] ;  /* 0x0001d40001087983 */ /* 0x000ee80000300800 */
[----:B------:R-:W3:Y:S04]  /*33590*/  LDL.LU R9, [R1+0x1dc] ;  /* 0x0001dc0001097983 */ /* 0x000ee80000300800 */
[----:B------:R-:W2:Y:S04]  /*335a0*/  LDL.LU R12, [R1+0x1c0] ;  /* 0x0001c000010c7983 */ /* 0x000ea80000300800 */
[----:B------:R-:W2:Y:S04]  /*335b0*/  LDL.LU R13, [R1+0x1c4] ;  /* 0x0001c400010d7983 */ /* 0x000ea80000300800 */
[----:B------:R-:W2:Y:S01]  /*335c0*/  LDL.LU R14, [R1+0x1c8] ;  /* 0x0001c800010e7983 */ /* 0x000ea20000300800 */
[----:B------:R-:W-:-:S03]  /*335d0*/  IMAD.MOV.U32 R26, RZ, RZ, R10 ;  /* 0x000000ffff1a7224 */ /* 0x000fc600078e000a */
[----:B------:R-:W2:Y:S04]  /*335e0*/  LDL.LU R15, [R1+0x1cc] ;  /* 0x0001cc00010f7983 */ /* 0x000ea80000300800 */
        /* <DEDUP_REMOVED lines=13> */
[----:B------:R-:W3:Y:S01]  /*336c0*/  LDL.LU R7, [R1+0x11c] ;  /* 0x00011c0001077983 */ /* 0x000ee20000300800 */
[----:B------:R-:W-:Y:S01]  /*336d0*/  IMAD.MOV.U32 R25, RZ, RZ, R28 ;  /* 0x000000ffff197224 */ /* 0x000fe200078e001c */
[----:B---3--:R-:W-:-:S15]  /*336e0*/  HMMA.16816.F32 R8, R4, R2, R8 ;  /* 0x000000020408723c */ /* 0x008fde0000001808 */
[----:B------:R-:W-:-:S04]  /*336f0*/  NOP ;  /* 0x0000000000007918 */ /* 0x000fc80000000000 */
[----:B------:R-:W-:Y:S01]  /*33700*/  IMAD.MOV.U32 R28, RZ, RZ, R11 ;  /* 0x000000ffff1c7224 */ /* 0x000fe200078e000b */
[----:B------:R-:W-:Y:S04]  /*33710*/  STL.64 [R1+0x10], R8 ;  /* 0x0000100801007387 */ /* 0x000fe80000100a00 */
[----:B------:R0:W-:Y:S04]  /*33720*/  STL [R1+0x18], R10 ;  /* 0x0000180a01007387 */ /* 0x0001e80000100800 */
[----:B------:R-:W-:Y:S04]  /*33730*/  STL [R1+0xed0], R28 ;  /* 0x000ed01c01007387 */ /* 0x000fe80000100800 */
[----:B------:R-:W0:Y:S04]  /*33740*/  LDL.LU R4, [R1+0x74] ;  /* 0x0000740001047983 */ /* 0x000e280000300800 */
[----:B------:R-:W0:Y:S04]  /*33750*/  LDL.LU R5, [R1+0x7c] ;  /* 0x00007c0001057983 */ /* 0x000e280000300800 */
[----:B------:R-:W0:Y:S01]  /*33760*/  LDL.LU R6, [R1+0x84] ;  /* 0x0000840001067983 */ /* 0x000e220000300800 */
[----:B--2---:R-:W-:-:S07]  /*33770*/  IMAD.MOV.U32 R7, RZ, RZ, R29 ;  /* 0x000000ffff077224 */ /* 0x004fce00078e001d */
[----:B0-----:R-:W-:Y:S01]  /*33780*/  HMMA.16816.F32 R8, R4, R2, R24 ;  /* 0x000000020408723c */ /* 0x001fe20000001818 */
[----:B------:R-:W5:-:S15]  /*33790*/  LDL.LU R4, [R1+0x294] ;  /* 0x0002940001047983 */ /* 0x000f5e0000300800 */
[----:B------:R-:W-:-:S03]  /*337a0*/  NOP ;  /* 0x0000000000007918 */ /* 0x000fc60000000000 */
[----:B------:R-:W-:Y:S04]  /*337b0*/  STL.64 [R1+0x240], R8 ;  /* 0x0002400801007387 */ /* 0x000fe80000100a00 */
[----:B------:R-:W-:Y:S04]  /*337c0*/  STL.64 [R1+0x248], R10 ;  /* 0x0002480a01007387 */ /* 0x000fe80000100a00 */
[----:B------:R-:W5:Y:S04]  /*337d0*/  LDL.LU R5, [R1+0x29c] ;  /* 0x00029c0001057983 */ /* 0x000f680000300800 */
[----:B------:R-:W5:Y:S04]  /*337e0*/  LDL.LU R6, [R1+0x2a4] ;  /* 0x0002a40001067983 */ /* 0x000f680000300800 */
[----:B------:R-:W5:Y:S04]  /*337f0*/  LDL.LU R7, [R1+0x2ac] ;  /* 0x0002ac0001077983 */ /* 0x000f680000300800 */
[----:B----4-:R-:W-:Y:S01]  /*33800*/  LDSM.16.MT88.4 R8, [R0+UR7+0x3c000] ;  /* 0x03c000070008783b */ /* 0x010fe20008004200 */
[----:B-----5:R-:W-:-:S15]  /*33810*/  HMMA.16816.F32 R4, R4, R2, R16 ;  /* 0x000000020404723c */ /* 0x020fde0000001810 */
[----:B------:R-:W-:-:S04]  /*33820*/  NOP ;  /* 0x0000000000007918 */ /* 0x000fc80000000000 */
[----:B------:R-:W-:Y:S04]  /*33830*/  STL.64 [R1+0xf28], R6 ;  /* 0x000f280601007387 */ /* 0x000fe80000100a00 */
[----:B------:R-:W-:Y:S04]  /*33840*/  STL.64 [R1+0xf20], R4 ;  /* 0x000f200401007387 */ /* 0x000fe80000100a00 */
[----:B------:R-:W0:Y:S04]  /*33850*/  LDSM.16.MT88.4 R4, [R0+UR7+0x3e000] ;  /* 0x03e000070004783b */ /* 0x000e280008004200 */
[----:B0-----:R-:W-:Y:S04]  /*33860*/  STL [R1+0x284], R5 ;  /* 0x0002840501007387 */ /* 0x001fe80000100800 */
[----:B------:R-:W-:Y:S04]  /*33870*/  STL.64 [R1+0x250], R8 ;  /* 0x0002500801007387 */ /* 0x000fe80000100a00 */
[----:B------:R-:W-:Y:S04]  /*33880*/  STL.64 [R1+0x258], R10 ;  /* 0x0002580a01007387 */ /* 0x000fe80000100a00 */
[----:B------:R-:W-:Y:S04]  /*33890*/  STL.64 [R1+0x288], R6 ;  /* 0x0002880601007387 */ /* 0x000fe80000100a00 */
[----:B------:R-:W2:Y:S04]  /*338a0*/  LDL.LU R16, [R1+0x1f4] ;  /* 0x0001f40001107983 */ /* 0x000ea80000300800 */
[----:B------:R-:W2:Y:S04]  /*338b0*/  LDL.LU R17, [R1+0x1fc] ;  /* 0x0001fc0001117983 */ /* 0x000ea80000300800 */
[----:B------:R-:W2:Y:S04]  /*338c0*/  LDL.LU R18, [R1+0x214] ;  /* 0x0002140001127983 */ /* 0x000ea80000300800 */
[----:B------:R-:W2:Y:S04]  /*338d0*/  LDL.LU R19, [R1+0x21c] ;  /* 0x00021c0001137983 */ /* 0x000ea80000300800 */
[----:B------:R-:W0:Y:S04]  /*338e0*/  LDSM.16.MT88.4 R8, [R0+UR7+0x3c080] ;  /* 0x03c080070008783b */ /* 0x000e280008004200 */
[----:B------:R-:W3:Y:S04]  /*338f0*/  LDL.LU R24, [R1+0x150] ;  /* 0x0001500001187983 */ /* 0x000ee80000300800 */
[----:B------:R-:W3:Y:S04]  /*33900*/  LDL.LU R25, [R1+0x154] ;  /* 0x0001540001197983 */ /* 0x000ee80000300800 */
[----:B------:R-:W3:Y:S04]  /*33910*/  LDL.LU R26, [R1+0x158] ;  /* 0x00015800011a7983 */ /* 0x000ee80000300800 */
[----:B------:R-:W3:Y:S01]  /*33920*/  LDL.LU R27, [R1+0x15c] ;  /* 0x00015c00011b7983 */ /* 0x000ee20000300800 */
[----:B0-----:R-:W-:-:S02]  /*33930*/  IMAD.MOV.U32 R7, RZ, RZ, R8 ;  /* 0x000000ffff077224 */ /* 0x001fc400078e0008 */
[----:B------:R-:W-:Y:S01]  /*33940*/  IMAD.MOV.U32 R6, RZ, RZ, R10 ;  /* 0x000000ffff067224 */ /* 0x000fe200078e000a */
[----:B------:R-:W-:Y:S01]  /*33950*/  MOV R29, R4 ;  /* 0x00000004001d7202 */ /* 0x000fe20000000f00 */
[----:B--2---:R-:W-:-:S15]  /*33960*/  HMMA.16816.F32 R16, R16, R2, R12 ;  /* 0x000000021010723c */ /* 0x004fde000000180c */
[----:B------:R-:W-:-:S04]  /*33970*/  NOP ;  /* 0x0000000000007918 */ /* 0x000fc80000000000 */
[----:B------:R-:W-:Y:S04]  /*33980*/  STL [R1+0xef0], R16 ;  /* 0x000ef01001007387 */ /* 0x000fe80000100800 */
[----:B------:R-:W-:Y:S04]  /*33990*/  STL [R1+0xedc], R17 ;  /* 0x000edc1101007387 */ /* 0x000fe80000100800 */
[----:B------:R-:W-:Y:S04]  /*339a0*/  STL [R1+0xed8], R18 ;  /* 0x000ed81201007387 */ /* 0x000fe80000100800 */
[----:B------:R-:W-:Y:S04]  /*339b0*/  STL [R1+0xed4], R19 ;  /* 0x000ed41301007387 */ /* 0x000fe80000100800 */
[----:B------:R-:W-:Y:S04]  /*339c0*/  STL [R1+0x274], R9 ;  /* 0x0002740901007387 */ /* 0x000fe80000100800 */
[----:B------:R-:W-:Y:S04]  /*339d0*/  STL [R1+0x27c], R11 ;  /* 0x00027c0b01007387 */ /* 0x000fe80000100800 */
[----:B------:R-:W0:Y:S02]  /*339e0*/  LDSM.16.MT88.4 R8, [R0+UR7+0x3e080] ;  /* 0x03e080070008783b */ /* 0x000e240008004200 */
[----:B0-----:R-:W-:Y:S01]  /*339f0*/  MOV R5, R8 ;  /* 0x0000000800057202 */ /* 0x001fe20000000f00 */
[----:B------:R-:W-:Y:S01]  /*33a00*/  IMAD.MOV.U32 R4, RZ, RZ, R10 ;  /* 0x000000ffff047224 */ /* 0x000fe200078e000a */
[----:B------:R-:W-:Y:S04]  /*33a10*/  STL [R1+0x2a4], R9 ;  /* 0x0002a40901007387 */ /* 0x000fe80000100800 */
[----:B------:R-:W-:Y:S04]  /*33a20*/  STL [R1+0x2ac], R11 ;  /* 0x0002ac0b01007387 */ /* 0x000fe80000100800 */
[----:B------:R-:W-:Y:S04]  /*33a30*/  STL.64 [R1+0xf38], R6 ;  /* 0x000f380601007387 */ /* 0x000fe80000100a00 */
[----:B------:R-:W-:Y:S04]  /*33a40*/  STL.64 [R1+0xf30], R4 ;  /* 0x000f300401007387 */ /* 0x000fe80000100a00 */
[----:B------:R-:W3:Y:S04]  /*33a50*/  LDL.LU R12, [R1+0x1a4] ;  /* 0x0001a400010c7983 */ /* 0x000ee80000300800 */
[----:B------:R-:W3:Y:S04]  /*33a60*/  LDL.LU R13, [R1+0x1ac] ;  /* 0x0001ac00010d7983 */ /* 0x000ee80000300800 */
[----:B------:R-:W2:Y:S04]  /*33a70*/  LDL R17, [R1+0x2f8] ;  /* 0x0002f80001117983 */ /* 0x000ea80000100800 */
[----:B------:R-:W2:Y:S04]  /*33a80*/  LDL R16, [R1+0x2fc] ;  /* 0x0002fc0001107983 */ /* 0x000ea80000100800 */
[----:B--2---:R0:W-:Y:S04]  /*33a90*/  STL.64 [R1+0xf48], R16 ;  /* 0x000f481001007387 */ /* 0x0041e80000100a00 */
[----:B0-----:R-:W2:Y:S04]  /*33aa0*/  LDL.LU R16, [R1+0xf0] ;  /* 0x0000f00001107983 */ /* 0x001ea80000300800 */
[----:B------:R-:W2:Y:S04]  /*33ab0*/  LDL.LU R17, [R1+0xf4] ;  /* 0x0000f40001117983 */ /* 0x000ea80000300800 */
[----:B------:R-:W4:Y:S04]  /*33ac0*/  LDL.LU R18, [R1+0xf8] ;  /* 0x0000f80001127983 */ /* 0x000f280000300800 */
[----:B------:R-:W4:Y:S04]  /*33ad0*/  LDL.LU R19, [R1+0xfc] ;  /* 0x0000fc0001137983 */ /* 0x000f280000300800 */
[----:B----4-:R-:W-:Y:S04]  /*33ae0*/  STL.64 [R1+0xf58], R18 ;  /* 0x000f581201007387 */ /* 0x010fe80000100a00 */
[----:B--2---:R-:W-:Y:S04]  /*33af0*/  STL.64 [R1+0xf50], R16 ;  /* 0x000f501001007387 */ /* 0x004fe80000100a00 */
[----:B------:R-:W3:Y:S04]  /*33b00*/  LDL.LU R14, [R1+0x1b4] ;  /* 0x0001b400010e7983 */ /* 0x000ee80000300800 */
[----:B------:R-:W3:Y:S04]  /*33b10*/  LDL.LU R15, [R1+0x1bc] ;  /* 0x0001bc00010f7983 */ /* 0x000ee80000300800 */
[----:B------:R-:W0:Y:S04]  /*33b20*/  LDSM.16.MT88.4 R16, [R0+UR7+0x3c100] ;  /* 0x03c100070010783b */ /* 0x000e280008004200 */
[----:B------:R-:W2:Y:S04]  /*33b30*/  LDL.LU R4, [R1+0x120] ;  /* 0x0001200001047983 */ /* 0x000ea80000300800 */
[----:B------:R-:W2:Y:S04]  /*33b40*/  LDL.LU R5, [R1+0x124] ;  /* 0x0001240001057983 */ /* 0x000ea80000300800 */
[----:B------:R-:W2:Y:S04]  /*33b50*/  LDL.LU R6, [R1+0x128] ;  /* 0x0001280001067983 */ /* 0x000ea80000300800 */
[----:B------:R-:W2:Y:S04]  /*33b60*/  LDL.LU R7, [R1+0x12c] ;  /* 0x00012c0001077983 */ /* 0x000ea80000300800 */
[----:B0-----:R-:W-:Y:S01]  /*33b70*/  STL [R1+0x2c4], R17 ;  /* 0x0002c41101007387 */ /* 0x001fe20000100800 */
[----:B------:R-:W-:-:S03]  /*33b80*/  IMAD.MOV.U32 R11, RZ, RZ, R16 ;  /* 0x000000ffff0b7224 */ /* 0x000fc600078e0010 */
[----:B------:R-:W-:Y:S01]  /*33b90*/  STL [R1+0x2cc], R19 ;  /* 0x0002cc1301007387 */ /* 0x000fe20000100800 */
[----:B------:R-:W-:-:S03]  /*33ba0*/  MOV R10, R18 ;  /* 0x00000012000a7202 */ /* 0x000fc60000000f00 */
[----:B------:R-:W0:Y:S02]  /*33bb0*/  LDSM.16.MT88.4 R16, [R0+UR7+0x3e100] ;  /* 0x03e100070010783b */ /* 0x000e240008004200 */
[----:B0-----:R-:W-:Y:S01]  /*33bc0*/  IMAD.MOV.U32 R9, RZ, RZ, R16 ;  /* 0x000000ffff097224 */ /* 0x001fe200078e0010 */
[----:B------:R-:W-:Y:S01]  /*33bd0*/  MOV R8, R18 ;  /* 0x0000001200087202 */ /* 0x000fe20000000f00 */
[----:B---3--:R-:W-:-:S15]  /*33be0*/  HMMA.16816.F32 R12, R12, R2, R24 ;  /* 0x000000020c0c723c */ /* 0x008fde0000001818 */
[----:B------:R-:W-:-:S04]  /*33bf0*/  NOP ;  /* 0x0000000000007918 */ /* 0x000fc80000000000 */
[----:B------:R-:W-:Y:S04]  /*33c00*/  STL [R1+0xef8], R13 ;  /* 0x000ef80d01007387 */ /* 0x000fe80000100800 */
[----:B------:R-:W-:Y:S04]  /*33c10*/  STL [R1+0xef4], R14 ;  /* 0x000ef40e01007387 */ /* 0x000fe80000100800 */
[----:B------:R-:W-:Y:S04]  /*33c20*/  STL [R1+0xea4], R15 ;  /* 0x000ea40f01007387 */ /* 0x000fe80000100800 */
[----:B------:R-:W-:Y:S04]  /*33c30*/  STL [R1+0x294], R17 ;  /* 0x0002941101007387 */ /* 0x000fe80000100800 */
[----:B------:R-:W-:Y:S04]  /*33c40*/  STL [R1+0x29c], R19 ;  /* 0x00029c1301007387 */ /* 0x000fe80000100800 */
[----:B------:R-:W0:Y:S01]  /*33c50*/  LDSM.16.MT88.4 R16, [R0+UR7+0x3e180] ;  /* 0x03e180070010783b */ /* 0x000e220008004200 */
[----:B------:R-:W-:Y:S01]  /*33c60*/  IMAD.MOV.U32 R27, RZ, RZ, R20 ;  /* 0x000000ffff1b7224 */ /* 0x000fe200078e0014 */
[----:B------:R-:W-:-:S02]  /*33c70*/  MOV R26, R21 ;  /* 0x00000015001a7202 */ /* 0x000fc40000000f00 */
[----:B------:R-:W3:Y:S01]  /*33c80*/  LDL.LU R20, [R1+0x174] ;  /* 0x0001740001147983 */ /* 0x000ee20000300800 */
[----:B------:R-:W-:-:S03]  /*33c90*/  IMAD.MOV.U32 R25, RZ, RZ, R22 ;  /* 0x000000ffff197224 */ /* 0x000fc600078e0016 */
[----:B------:R-:W3:Y:S01]  /*33ca0*/  LDL.LU R21, [R1+0x17c] ;  /* 0x00017c0001157983 */ /* 0x000ee20000300800 */
[----:B------:R-:W-:-:S03]  /*33cb0*/  IMAD.MOV.U32 R24, RZ, RZ, R23 ;  /* 0x000000ffff187224 */ /* 0x000fc600078e0017 */
[----:B------:R-:W3:Y:S04]  /*33cc0*/  LDL.LU R22, [R1+0x194] ;  /* 0x0001940001167983 */ /* 0x000ee80000300800 */
[----:B------:R-:W3:Y:S04]  /*33cd0*/  LDL.LU R23, [R1+0x19c] ;  /* 0x00019c0001177983 */ /* 0x000ee80000300800 */
[----:B0-----:R-:W-:Y:S04]  /*33ce0*/  STL.64 [R1+0x2b0], R16 ;  /* 0x0002b01001007387 */ /* 0x001fe80000100a00 */
[----:B------:R0:W-:Y:S01]  /*33cf0*/  STL [R1+0x2bc], R19 ;  /* 0x0002bc1301007387 */ /* 0x0001e20000100800 */
[----:B------:R-:W-:-:S03]  /*33d00*/  IMAD.MOV.U32 R28, RZ, RZ, R18 ;  /* 0x000000ffff1c7224 */ /* 0x000fc600078e0012 */
[----:B0-----:R-:W3:Y:S04]  /*33d10*/  LDL.LU.64 R18, [R1+0xf58] ;  /* 0x000f580001127983 */ /* 0x001ee80000300a00 */
[----:B------:R-:W3:Y:S02]  /*33d20*/  LDL.LU.64 R16, [R1+0xf50] ;  /* 0x000f500001107983 */ /* 0x000ee40000300a00 */
[----:B---3--:R-:W-:Y:S02]  /*33d30*/  HMMA.16816.F32 R20, R20, R2, R16 ;  /* 0x000000021414723c */ /* 0x008fe40000001810 */
[----:B------:R-:W3:-:S15]  /*33d40*/  LDL.LU.64 R16, [R1+0xf48] ;  /* 0x000f480001107983 */ /* 0x000ede0000300a00 */
[----:B------:R-:W-:Y:S02]  /*33d50*/  NOP ;  /* 0x0000000000007918 */ /* 0x000fe40000000000 */
[----:B------:R-:W-:Y:S04]  /*33d60*/  STL.64 [R1+0x110], R20 ;  /* 0x0001101401007387 */ /* 0x000fe80000100a00 */
[----:B------:R-:W-:Y:S04]  /*33d70*/  STL.64 [R1+0x118], R22 ;  /* 0x0001181601007387 */ /* 0x000fe80000100a00 */
[----:B------:R-:W0:Y:S04]  /*33d80*/  LDSM.16.MT88.4 R20, [R0+UR7+0x3c180] ;  /* 0x03c180070014783b */ /* 0x000e280008004200 */
[----:B0-----:R0:W-:Y:S01]  /*33d90*/  STL [R1+0x264], R21 ;  /* 0x0002641501007387 */ /* 0x0011e20000100800 */
[----:B------:R-:W-:-:S03]  /*33da0*/  IMAD.MOV.U32 R19, RZ, RZ, R20 ;  /* 0x000000ffff137224 */ /* 0x000fc600078e0014 */
[----:B------:R1:W-:Y:S01]  /*33db0*/  STL [R1+0x26c], R23 ;  /* 0x00026c1701007387 */ /* 0x0003e20000100800 */
[----:B------:R-:W-:-:S03]  /*33dc0*/  MOV R0, R22 ;  /* 0x0000001600007202 */ /* 0x000fc60000000f00 */
[----:B------:R-:W2:Y:S01]  /*33dd0*/  LDL.LU R20, [R1+0x250] ;  /* 0x0002500001147983 */ /* 0x000ea20000300800 */
[----:B------:R-:W-:-:S03]  /*33de0*/  IMAD.MOV.U32 R22, RZ, RZ, R29 ;  /* 0x000000ffff167224 */ /* 0x000fc600078e001d */
[----:B0-----:R-:W2:Y:S04]  /*33df0*/  LDL.LU R21, [R1+0x258] ;  /* 0x0002580001157983 */ /* 0x001ea80000300800 */
[----:B------:R-:W4:Y:S04]  /*33e00*/  LDL.LU R29, [R1+0xf40] ;  /* 0x000f4000011d7983 */ /* 0x000f280000300800 */
[----:B-1----:R-:W2:Y:S01]  /*33e10*/  LDL.LU R23, [R1+0x288] ;  /* 0x0002880001177983 */ /* 0x002ea20000300800 */
[----:B---3--:R-:W-:Y:S02]  /*33e20*/  F2FP.F16.E4M3.UNPACK_B R2, R17 ;  /* 0x00000011ff02723e */ /* 0x008fe400020006ff */
[----:B------:R-:W-:-:S07]  /*33e30*/  F2FP.F16.E4M3.UNPACK_B R3, R16 ;  /* 0x00000010ff03723e */ /* 0x000fce00020006ff */
[----:B--2---:R-:W-:Y:S01]  /*33e40*/  HMMA.16816.F32 R20, R20, R2, R4 ;  /* 0x000000021414723c */ /* 0x004fe20000001804 */
[----:B------:R-:W2:Y:S04]  /*33e50*/  LDL.LU.64 R6, [R1+0xf38] ;  /* 0x000f380001067983 */ /* 0x000ea80000300a00 */
[----:B------:R-:W3:-:S14]  /*33e60*/  LDL.LU.64 R4, [R1+0xf30] ;  /* 0x000f300001047983 */ /* 0x000edc0000300a00 */
[----:B------:R2:W-:Y:S04]  /*33e70*/  STL.64 [R1+0x160], R20 ;  /* 0x0001601401007387 */ /* 0x0005e80000100a00 */
[----:B------:R3:W-:Y:S01]  /*33e80*/  STL.64 [R1+0x168], R22 ;  /* 0x0001681601007387 */ /* 0x0007e20000100a00 */
[----:B--2---:R-:W-:Y:S01]  /*33e90*/  IMAD.MOV.U32 R20, RZ, RZ, R7 ;  /* 0x000000ffff147224 */ /* 0x004fe200078e0007 */
[----:B------:R-:W-:Y:S01]  /*33ea0*/  MOV R21, R6 ;  /* 0x0000000600157202 */ /* 0x000fe20000000f00 */
[----:B---3--:R-:W-:Y:S02]  /*33eb0*/  IMAD.MOV.U32 R22, RZ, RZ, R5 ;  /* 0x000000ffff167224 */ /* 0x008fe400078e0005 */
[----:B------:R-:W-:Y:S02]  /*33ec0*/  IMAD.MOV.U32 R23, RZ, RZ, R4 ;  /* 0x000000ffff177224 */ /* 0x000fe400078e0004 */
[----:B----4-:R-:W0:Y:S05]  /*33ed0*/  LDSM.16.MT88.4 R4, [R29+UR7+0x3c000] ;  /* 0x03c000071d04783b */ /* 0x010e2a0008004200 */
[----:B------:R-:W-:Y:S01]  /*33ee0*/  HMMA.16816.F32 R20, R20, R2, R24 ;  /* 0x000000021414723c */ /* 0x000fe20000001818 */
[----:B0-----:R-:W-:Y:S04]  /*33ef0*/  STL [R1+0x174], R5 ;  /* 0x0001740501007387 */ /* 0x001fe80000100800 */
[----:B------:R0:W-:Y:S01]  /*33f00*/  STL [R1+0x17c], R7 ;  /* 0x00017c0701007387 */ /* 0x0001e20000100800 */
[----:B------:R-:W-:Y:S01]  /*33f10*/  IMAD.MOV.U32 R13, RZ, RZ, R6 ;  /* 0x000000ffff0d7224 */ /* 0x000fe200078e0006 */
[----:B------:R-:W-:-:S02]  /*33f20*/  MOV R15, R4 ;  /* 0x00000004000f7202 */ /* 0x000fc40000000f00 */
[----:B0-----:R-:W2:Y:S04]  /*33f30*/  LDL.LU.64 R6, [R1+0xf28] ;  /* 0x000f280001067983 */ /* 0x001ea80000300a00 */
[----:B------:R-:W2:Y:S04]  /*33f40*/  LDL.LU.64 R4, [R1+0xf20] ;  /* 0x000f200001047983 */ /* 0x000ea80000300a00 */
        /* <DEDUP_REMOVED lines=8> */
[----:B------:R-:W0:Y:S02]  /*33fd0*/  LDSM.16.MT88.4 R8, [R29+UR7+0x3e000] ;  /* 0x03e000071d08783b */ /* 0x000e240008004200 */
[----:B0-----:R-:W-:Y:S02]  /*33fe0*/  MOV R14, R8 ;  /* 0x00000008000e7202 */ /* 0x001fe40000000f00 */
[----:B------:R0:W-:Y:S04]  /*33ff0*/  STL [R1+0x154], R9 ;  /* 0x0001540901007387 */ /* 0x0001e80000100800 */
[----:B------:R1:W-:Y:S04]  /*34000*/  STL [R1+0x15c], R11 ;  /* 0x00015c0b01007387 */ /* 0x0003e80000100800 */
[----:B------:R-:W-:Y:S04]  /*34010*/  STL [R1+0xf08], R14 ;  /* 0x000f080e01007387 */ /* 0x000fe80000100800 */
[----:B------:R-:W-:Y:S04]  /*34020*/  STL.64 [R1+0xf00], R12 ;  /* 0x000f000c01007387 */ /* 0x000fe80000100a00 */
[----:B------:R-:W4:Y:S01]  /*34030*/  LDL.LU R8, [R1+0x20] ;  /* 0x0000200001087983 */ /* 0x000f220000300800 */
[----:B------:R-:W-:Y:S01]  /*34040*/  IMAD.MOV.U32 R16, RZ, RZ, R10 ;  /* 0x000000ffff107224 */ /* 0x000fe200078e000a */
[----:B---3--:R-:W-:Y:S02]  /*34050*/  HMMA.16816.F32 R20, R20, R2, R24 ;  /* 0x000000021414723c */ /* 0x008fe40000001818 */
[----:B------:R-:W-:-:S15]  /*34060*/  LDSM.16.MT88.4 R24, [R29+UR7+0x3e080] ;  /* 0x03e080071d18783b */ /* 0x000fde0008004200 */
[----:B------:R-:W-:Y:S02]  /*34070*/  NOP ;  /* 0x0000000000007918 */ /* 0x000fe40000000000 */
[----:B------:R-:W-:Y:S04]  /*34080*/  STL.64 [R1+0x200], R20 ;  /* 0x0002001401007387 */ /* 0x000fe80000100a00 */
[----:B------:R-:W-:Y:S04]  /*34090*/  STL.64 [R1+0x208], R22 ;  /* 0x0002081601007387 */ /* 0x000fe80000100a00 */
[----:B0-----:R-:W4:Y:S04]  /*340a0*/  LDL.LU R9, [R1+0x24] ;  /* 0x0000240001097983 */ /* 0x001f280000300800 */
[----:B------:R-:W3:Y:S04]  /*340b0*/  LDL.LU R10, [R1+0x28] ;  /* 0x00002800010a7983 */ /* 0x000ee80000300800 */
[----:B-1----:R-:W3:Y:S04]  /*340c0*/  LDL.LU R11, [R1+0x2c] ;  /* 0x00002c00010b7983 */ /* 0x002ee80000300800 */
[----:B------:R-:W0:Y:S02]  /*340d0*/  LDSM.16.MT88.4 R20, [R29+UR7+0x3c080] ;  /* 0x03c080071d14783b */ /* 0x000e240008004200 */
[----:B0-----:R-:W-:-:S02]  /*340e0*/  MOV R18, R22 ;  /* 0x0000001600127202 */ /* 0x001fc40000000f00 */
[----:B---3--:R-:W-:Y:S04]  /*340f0*/  STL.64 [R1+0xee8], R10 ;  /* 0x000ee80a01007387 */ /* 0x008fe80000100a00 */
[----:B----4-:R0:W-:Y:S04]  /*34100*/  STL.64 [R1+0xee0], R8 ;  /* 0x000ee00801007387 */ /* 0x0101e80000100a00 */
[----:B0-----:R-:W3:Y:S04]  /*34110*/  LDL.LU R8, [R1+0xa0] ;  /* 0x0000a00001087983 */ /* 0x001ee80000300800 */
[----:B------:R-:W3:Y:S04]  /*34120*/  LDL.LU R9, [R1+0xa4] ;  /* 0x0000a40001097983 */ /* 0x000ee80000300800 */
[----:B------:R-:W3:Y:S04]  /*34130*/  LDL.LU R10, [R1+0xa8] ;  /* 0x0000a800010a7983 */ /* 0x000ee80000300800 */
[----:B------:R-:W3:Y:S04]  /*34140*/  LDL.LU R11, [R1+0xac] ;  /* 0x0000ac00010b7983 */ /* 0x000ee80000300800 */
[----:B------:R0:W-:Y:S04]  /*34150*/  STL [R1+0x194], R21 ;  /* 0x0001941501007387 */ /* 0x0001e80000100800 */
[----:B------:R1:W-:Y:S04]  /*34160*/  STL [R1+0x19c], R23 ;  /* 0x00019c1701007387 */ /* 0x0003e80000100800 */
[----:B------:R-:W2:Y:S01]  /*34170*/  LDL.LU R22, [R1+0x2b0] ;  /* 0x0002b00001167983 */ /* 0x000ea20000300800 */
[----:B------:R-:W-:-:S02]  /*34180*/  IMAD.MOV.U32 R17, RZ, RZ, R20 ;  /* 0x000000ffff117224 */ /* 0x000fc400078e0014 */
[----:B------:R-:W-:Y:S01]  /*34190*/  IMAD.MOV.U32 R20, RZ, RZ, R19 ;  /* 0x000000ffff147224 */ /* 0x000fe200078e0013 */
[----:B0-----:R-:W-:Y:S01]  /*341a0*/  MOV R21, R0 ;  /* 0x0000000000157202 */ /* 0x001fe20000000f00 */
[----:B-1----:R-:W-:Y:S01]  /*341b0*/  IMAD.MOV.U32 R23, RZ, RZ, R28 ;  /* 0x000000ffff177224 */ /* 0x002fe200078e001c */
[----:B------:R-:W-:Y:S01]  /*341c0*/  STL [R1+0x1b4], R25 ;  /* 0x0001b41901007387 */ /* 0x000fe20000100800 */
[----:B------:R-:W-:-:S03]  /*341d0*/  IMAD.MOV.U32 R19, RZ, RZ, R24 ;  /* 0x000000ffff137224 */ /* 0x000fc600078e0018 */
[----:B------:R-:W-:Y:S01]  /*341e0*/  STL [R1+0x1bc], R27 ;  /* 0x0001bc1b01007387 */ /* 0x000fe20000100800 */
[----:B------:R-:W-:-:S03]  /*341f0*/  IMAD.MOV.U32 R28, RZ, RZ, R26 ;  /* 0x000000ffff1c7224 */ /* 0x000fc600078e001a */
[----:B------:R-:W0:Y:S02]  /*34200*/  LDSM.16.MT88.4 R24, [R29+UR7+0x3c100] ;  /* 0x03c100071d18783b */ /* 0x000e240008004200 */
[----:B0-----:R-:W-:Y:S01]  /*34210*/  MOV R0, R24 ;  /* 0x0000001800007202 */ /* 0x001fe20000000f00 */
[----:B--2---:R-:W-:-:S15]  /*34220*/  HMMA.16816.F32 R4, R20, R2, R4 ;  /* 0x000000021404723c */ /* 0x004fde0000001804 */
[----:B------:R-:W-:-:S04]  /*34230*/  NOP ;  /* 0x0000000000007918 */ /* 0x000fc80000000000 */
[----:B------:R-:W-:Y:S04]  /*34240*/  STL.64 [R1+0x210], R4 ;  /* 0x0002100401007387 */ /* 0x000fe80000100a00 */
[----:B------:R-:W-:Y:S04]  /*34250*/  STL.64 [R1+0x218], R6 ;  /* 0x0002180601007387 */ /* 0x000fe80000100a00 */
[----:B------:R-:W0:Y:S04]  /*34260*/  LDSM.16.MT88.4 R4, [R29+UR7+0x3e100] ;  /* 0x03e100071d04783b */ /* 0x000e280008004200 */
[----:B------:R-:W-:Y:S04]  /*34270*/  STL [R1+0x1e4], R25 ;  /* 0x0001e41901007387 */ /* 0x000fe80000100800 */
[----:B------:R1:W-:Y:S02]  /*34280*/  STL [R1+0x1ec], R27 ;  /* 0x0001ec1b01007387 */ /* 0x0003e40000100800 */
[----:B-1----:R-:W-:-:S02]  /*34290*/  IMAD.MOV.U32 R27, RZ, RZ, R26 ;  /* 0x000000ffff1b7224 */ /* 0x002fc400078e001a */
[----:B0-----:R-:W-:Y:S02]  /*342a0*/  IMAD.MOV.U32 R26, RZ, RZ, R4 ;  /* 0x000000ffff1a7224 */ /* 0x001fe400078e0004 */
[----:B------:R-:W-:Y:S02]  /*342b0*/  IMAD.MOV.U32 R4, RZ, RZ, R15 ;  /* 0x000000ffff047224 */ /* 0x000fe400078e000f */
[----:B------:R-:W0:Y:S04]  /*342c0*/  LDSM.16.MT88.4 R12, [R29+UR7+0x3e180] ;  /* 0x03e180071d0c783b */ /* 0x000e280008004200 */
[----:B------:R-:W-:Y:S04]  /*342d0*/  STL [R1+0x1f4], R5 ;  /* 0x0001f40501007387 */ /* 0x000fe80000100800 */
[----:B------:R-:W-:Y:S04]  /*342e0*/  STL [R1+0x1fc], R7 ;  /* 0x0001fc0701007387 */ /* 0x000fe80000100800 */
        /* <DEDUP_REMOVED lines=8> */
[----:B0-----:R-:W-:-:S02]  /*34370*/  IMAD.MOV.U32 R15, RZ, RZ, R14 ;  /* 0x000000ffff0f7224 */ /* 0x001fc400078e000e */
[----:B------:R-:W2:Y:S04]  /*34380*/  LDL.LU R14, [R1+0xf08] ;  /* 0x000f0800010e7983 */ /* 0x000ea80000300800 */
[----:B------:R-:W4:Y:S01]  /*34390*/  LDL.LU.64 R12, [R1+0xf00] ;  /* 0x000f0000010c7983 */ /* 0x000f220000300a00 */
[----:B------:R-:W-:Y:S01]  /*343a0*/  MOV R25, R6 ;  /* 0x0000000600197202 */ /* 0x000fe20000000f00 */
[----:B------:R-:W-:Y:S02]  /*343b0*/  IMAD.MOV.U32 R7, RZ, RZ, R16 ;  /* 0x000000ffff077224 */ /* 0x000fe400078e0010 */
[----:B--2---:R-:W-:Y:S01]  /*343c0*/  IMAD.MOV.U32 R6, RZ, RZ, R14 ;  /* 0x000000ffff067224 */ /* 0x004fe200078e000e */
[----:B----4-:R-:W-:Y:S02]  /*343d0*/  MOV R5, R13 ;  /* 0x0000000d00057202 */ /* 0x010fe40000000f00 */
[----:B------:R-:W2:Y:S04]  /*343e0*/  LDL.LU R13, [R1+0xef8] ;  /* 0x000ef800010d7983 */ /* 0x000ea80000300800 */
[----:B------:R-:W2:Y:S04]  /*343f0*/  LDL.LU R14, [R1+0xef4] ;  /* 0x000ef400010e7983 */ /* 0x000ea80000300800 */
[----:B------:R-:W4:Y:S01]  /*34400*/  LDL.LU R16, [R1+0xef0] ;  /* 0x000ef00001107983 */ /* 0x000f220000300800 */
[----:B---3--:R-:W-:Y:S03]  /*34410*/  HMMA.16816.F32 R4, R4, R2, R8 ;  /* 0x000000020404723c */ /* 0x008fe60000001808 */
[----:B------:R-:W3:Y:S04]  /*34420*/  LDL.LU.64 R10, [R1+0xee8] ;  /* 0x000ee800010a7983 */ /* 0x000ee80000300a00 */
[----:B------:R-:W3:-:S12]  /*34430*/  LDL.LU.64 R8, [R1+0xee0] ;  /* 0x000ee00001087983 */ /* 0x000ed80000300a00 */
[----:B------:R-:W-:Y:S01]  /*34440*/  IMAD.MOV.U32 R20, RZ, RZ, R7 ;  /* 0x000000ffff147224 */ /* 0x000fe200078e0007 */
[----:B------:R-:W-:Y:S01]  /*34450*/  MOV R21, R6 ;  /* 0x0000000600157202 */ /* 0x000fe20000000f00 */
[----:B------:R0:W-:Y:S01]  /*34460*/  STL.64 [R1+0x90], R4 ;  /* 0x0000900401007387 */ /* 0x0001e20000100a00 */
[----:B------:R-:W-:Y:S02]  /*34470*/  IMAD.MOV.U32 R6, RZ, RZ, R19 ;  /* 0x000000ffff067224 */ /* 0x000fe400078e0013 */
[----:B------:R-:W-:Y:S01]  /*34480*/  IMAD.MOV.U32 R7, RZ, RZ, R28 ;  /* 0x000000ffff077224 */ /* 0x000fe200078e001c */
[----:B------:R-:W-:Y:S04]  /*34490*/  STL [R1+0xe94], R20 ;  /* 0x000e941401007387 */ /* 0x000fe80000100800 */
[----:B------:R-:W-:Y:S01]  /*344a0*/  STL [R1+0xe90], R21 ;  /* 0x000e901501007387 */ /* 0x000fe20000100800 */
[----:B0-----:R-:W-:Y:S01]  /*344b0*/  IMAD.MOV.U32 R4, RZ, RZ, R17 ;  /* 0x000000ffff047224 */ /* 0x001fe200078e0011 */
[----:B------:R-:W-:-:S02]  /*344c0*/  MOV R5, R18 ;  /* 0x0000001200057202 */ /* 0x000fc40000000f00 */
[----:B------:R-:W4:Y:S04]  /*344d0*/  LDL.LU R17, [R1+0xedc] ;  /* 0x000edc0001117983 */ /* 0x000f280000300800 */
[----:B------:R-:W4:Y:S04]  /*344e0*/  LDL.LU R18, [R1+0xed8] ;  /* 0x000ed80001127983 */ /* 0x000f280000300800 */
[----:B------:R-:W4:Y:S04]  /*344f0*/  LDL.LU R19, [R1+0xed4] ;  /* 0x000ed40001137983 */ /* 0x000f280000300800 */
[----:B------:R-:W5:Y:S01]  /*34500*/  LDL.LU R28, [R1+0xed0] ;  /* 0x000ed000011c7983 */ /* 0x000f620000300800 */
[----:B---3--:R-:W-:Y:S03]  /*34510*/  HMMA.16816.F32 R4, R4, R2, R8 ;  /* 0x000000020404723c */ /* 0x008fe60000001808 */
[----:B------:R-:W3:Y:S04]  /*34520*/  LDL.LU.64 R10, [R1+0xec8] ;  /* 0x000ec800010a7983 */ /* 0x000ee80000300a00 */
[----:B------:R-:W3:-:S12]  /*34530*/  LDL.LU.64 R8, [R1+0xec0] ;  /* 0x000ec00001087983 */ /* 0x000ed80000300a00 */
[----:B------:R-:W-:Y:S01]  /*34540*/  MOV R29, R7 ;  /* 0x00000007001d7202 */ /* 0x000fe20000000f00 */
[----:B------:R0:W-:Y:S04]  /*34550*/  STL.64 [R1+0xf0], R4 ;  /* 0x0000f00401007387 */ /* 0x0001e80000100a00 */
[----:B------:R1:W-:Y:S01]  /*34560*/  STL [R1+0xf8], R6 ;  /* 0x0000f80601007387 */ /* 0x0003e20000100800 */
[----:B------:R-:W-:-:S03]  /*34570*/  IMAD.MOV.U32 R7, RZ, RZ, R25 ;  /* 0x000000ffff077224 */ /* 0x000fc600078e0019 */
[----:B------:R-:W-:Y:S01]  /*34580*/  STL [R1+0xe60], R29 ;  /* 0x000e601d01007387 */ /* 0x000fe20000100800 */
[----:B0-----:R-:W-:Y:S02]  /*34590*/  IMAD.MOV.U32 R4, RZ, RZ, R0 ;  /* 0x000000ffff047224 */ /* 0x001fe400078e0000 */
[----:B------:R-:W-:Y:S01]  /*345a0*/  IMAD.MOV.U32 R5, RZ, RZ, R27 ;  /* 0x000000ffff057224 */ /* 0x000fe200078e001b */
[----:B------:R-:W2:Y:S01]  /*345b0*/  LDL.LU R0, [R1+0xeb8] ;  /* 0x000eb80001007983 */ /* 0x000ea20000300800 */
[----:B-1----:R-:W-:-:S07]  /*345c0*/  MOV R6, R26 ;  /* 0x0000001a00067202 */ /* 0x002fce0000000f00 */
[----:B---3--:R-:W-:Y:S01]  /*345d0*/  HMMA.16816.F32 R8, R4, R2, R8 ;  /* 0x000000020408723c */ /* 0x008fe20000001808 */
[----:B------:R-:W-:Y:S01]  /*345e0*/  IMAD.MOV.U32 R6, RZ, RZ, R24 ;  /* 0x000000ffff067224 */ /* 0x000fe200078e0018 */
[----:B------:R-:W-:Y:S01]  /*345f0*/  MOV R7, R23 ;  /* 0x0000001700077202 */ /* 0x000fe20000000f00 */
[----:B------:R-:W-:Y:S02]  /*34600*/  IMAD.MOV.U32 R4, RZ, RZ, R22 ;  /* 0x000000ffff047224 */ /* 0x000fe400078e0016 */
[----:B------:R-:W-:-:S07]  /*34610*/  IMAD.MOV.U32 R5, RZ, RZ, R15 ;  /* 0x000000ffff057224 */ /* 0x000fce00078e000f */
[----:B----4-:R-:W-:Y:S07]  /*34620*/  HMMA.16816.F32 R4, R4, R2, R16 ;  /* 0x000000020404723c */ /* 0x010fee0000001810 */
[----:B------:R-:W-:Y:S04]  /*34630*/  STL.64 [R1+0x130], R8 ;  /* 0x0001300801007387 */ /* 0x000fe80000100a00 */
[----:B------:R-:W-:Y:S04]  /*34640*/  STL.64 [R1+0x138], R10 ;  /* 0x0001380a01007387 */ /* 0x000fe80000100a00 */
[----:B------:R-:W3:Y:S04]  /*34650*/  LDL.LU R20, [R1+0x10] ;  /* 0x0000100001147983 */ /* 0x000ee80000300800 */
[----:B------:R-:W-:Y:S04]  /*34660*/  STL.64 [R1+0x180], R4 ;  /* 0x0001800401007387 */ /* 0x000fe80000100a00 */
[----:B------:R-:W-:Y:S04]  /*34670*/  STL.64 [R1+0x188], R6 ;  /* 0x0001880601007387 */ /* 0x000fe80000100a00 */
[----:B------:R-:W3:Y:S04]  /*34680*/  LDL.LU R21, [R1+0x14] ;  /* 0x0000140001157983 */ /* 0x000ee80000300800 */
[----:B------:R-:W4:Y:S04]  /*34690*/  LDL.LU R22, [R1+0x18] ;  /* 0x0000180001167983 */ /* 0x000f280000300800 */
[----:B--2---:R-:W-:Y:S04]  /*346a0*/  LDSM.16.MT88.4 R24, [R0+UR7+0x3c000] ;  /* 0x03c000070018783b */ /* 0x004fe80008004200 */
[----:B------:R-:W0:Y:S01]  /*346b0*/  LDSM.16.MT88.4 R8, [R0+UR7+0x3e000] ;  /* 0x03e000070008783b */ /* 0x000e220008004200 */
[----:B-----5:R-:W-:Y:S01]  /*346c0*/  MOV R23, R28 ;  /* 0x0000001c00177202 */ /* 0x020fe20000000f00 */
[----:B0-----:R-:W-:-:S02]  /*346d0*/  IMAD.MOV.U32 R6, RZ, RZ, R8 ;  /* 0x000000ffff067224 */ /* 0x001fc400078e0008 */
[----:B------:R-:W-:Y:S02]  /*346e0*/  IMAD.MOV.U32 R7, RZ, RZ, R10 ;  /* 0x000000ffff077224 */ /* 0x000fe400078e000a */
[----:B------:R-:W-:Y:S02]  /*346f0*/  IMAD.MOV.U32 R4, RZ, RZ, R24 ;  /* 0x000000ffff047224 */ /* 0x000fe400078e0018 */
[----:B------:R-:W-:Y:S01]  /*34700*/  IMAD.MOV.U32 R5, RZ, RZ, R26 ;  /* 0x000000ffff057224 */ /* 0x000fe200078e001a */
[----:B----4-:R-:W-:Y:S04]  /*34710*/  STL.64 [R1+0xeb0], R22 ;  /* 0x000eb01601007387 */ /* 0x010fe80000100a00 */
[----:B---3--:R-:W-:Y:S04]  /*34720*/  STL.64 [R1+0xea8], R20 ;  /* 0x000ea81401007387 */ /* 0x008fe80000100a00 */
[----:B------:R-:W-:Y:S04]  /*34730*/  STL [R1+0xe68], R25 ;  /* 0x000e681901007387 */ /* 0x000fe80000100800 */
[----:B------:R-:W-:Y:S04]  /*34740*/  STL [R1+0xe64], R27 ;  /* 0x000e641b01007387 */ /* 0x000fe80000100800 */
[----:B------:R-:W-:Y:S04]  /*34750*/  STL [R1+0x34], R9 ;  /* 0x0000340901007387 */ /* 0x000fe80000100800 */
[----:B------:R-:W-:Y:S04]  /*34760*/  STL [R1+0x3c], R11 ;  /* 0x00003c0b01007387 */ /* 0x000fe80000100800 */
[----:B------:R-:W0:Y:S04]  /*34770*/  LDSM.16.MT88.4 R8, [R0+UR7+0x3c080] ;  /* 0x03c080070008783b */ /* 0x000e280008004200 */
        /* <DEDUP_REMOVED lines=17> */
[----:B------:R1:W-:Y:S04]  /*34890*/  STL [R1+0x12c], R11 ;  /* 0x00012c0b01007387 */ /* 0x0003e80000100800 */
[----:B------:R-:W-:Y:S04]  /*348a0*/  STL [R1+0x1a4], R21 ;  /* 0x0001a41501007387 */ /* 0x000fe80000100800 */
[----:B------:R-:W-:Y:S01]  /*348b0*/  STL [R1+0x1ac], R23 ;  /* 0x0001ac1701007387 */ /* 0x000fe20000100800 */
[----:B0-----:R-:W-:-:S02]  /*348c0*/  IMAD.MOV.U32 R9, RZ, RZ, R22 ;  /* 0x000000ffff097224 */ /* 0x001fc400078e0016 */
[----:B-1----:R-:W-:Y:S01]  /*348d0*/  IMAD.MOV.U32 R11, RZ, RZ, R10 ;  /* 0x000000ffff0b7224 */ /* 0x002fe200078e000a */
[----:B------:R-:W-:Y:S02]  /*348e0*/  MOV R10, R20 ;  /* 0x00000014000a7202 */ /* 0x000fe40000000f00 */
[----:B------:R-:W0:Y:S01]  /*348f0*/  LDSM.16.MT88.4 R20, [R0+UR7+0x3c180] ;  /* 0x03c180070014783b */ /* 0x000e220008004200 */
[----:B------:R-:W-:-:S03]  /*34900*/  MOV R16, R8 ;  /* 0x0000000800107202 */ /* 0x000fc60000000f00 */
[----:B0-----:R-:W-:Y:S04]  /*34910*/  STL [R1+0x1d4], R21 ;  /* 0x0001d41501007387 */ /* 0x001fe80000100800 */
[----:B------:R0:W-:Y:S01]  /*34920*/  STL [R1+0x1dc], R23 ;  /* 0x0001dc1701007387 */ /* 0x0001e20000100800 */
[----:B------:R-:W-:Y:S01]  /*34930*/  MOV R0, R22 ;  /* 0x0000001600007202 */ /* 0x000fe20000000f00 */
[----:B------:R-:W-:Y:S02]  /*34940*/  IMAD.MOV.U32 R8, RZ, RZ, R20 ;  /* 0x000000ffff087224 */ /* 0x000fe400078e0014 */
[----:B0-----:R-:W2:Y:S04]  /*34950*/  LDL.LU.64 R22, [R1+0xeb0] ;  /* 0x000eb00001167983 */ /* 0x001ea80000300a00 */
[----:B------:R-:W2:Y:S04]  /*34960*/  LDL.LU.64 R20, [R1+0xea8] ;  /* 0x000ea80001147983 */ /* 0x000ea80000300a00 */
[----:B------:R-:W3:Y:S04]  /*34970*/  LDL.LU R24, [R1+0xe0] ;  /* 0x0000e00001187983 */ /* 0x000ee80000300800 */
[----:B------:R-:W3:Y:S04]  /*34980*/  LDL.LU R25, [R1+0xe4] ;  /* 0x0000e40001197983 */ /* 0x000ee80000300800 */
[----:B------:R-:W3:Y:S04]  /*34990*/  LDL.LU R26, [R1+0xe8] ;  /* 0x0000e800011a7983 */ /* 0x000ee80000300800 */
[----:B------:R-:W3:Y:S02]  /*349a0*/  LDL.LU R27, [R1+0xec] ;  /* 0x0000ec00011b7983 */ /* 0x000ee40000300800 */
[----:B---3--:R-:W-:-:S15]  /*349b0*/  HMMA.16816.F32 R4, R4, R2, R24 ;  /* 0x000000020404723c */ /* 0x008fde0000001818 */
[----:B------:R-:W-:-:S04]  /*349c0*/  NOP ;  /* 0x0000000000007918 */ /* 0x000fc80000000000 */
[----:B------:R-:W-:Y:S01]  /*349d0*/  MOV R27, R7 ;  /* 0x00000007001b7202 */ /* 0x000fe20000000f00 */
[----:B------:R-:W-:Y:S01]  /*349e0*/  IMAD.MOV.U32 R25, RZ, RZ, R6 ;  /* 0x000000ffff197224 */ /* 0x000fe200078e0006 */
[----:B------:R-:W-:Y:S04]  /*349f0*/  STL.64 [R1], R4 ;  /* 0x0000000401007387 */ /* 0x000fe80000100a00 */
[----:B------:R-:W-:Y:S04]  /*34a00*/  STL [R1+0xe9c], R27 ;  /* 0x000e9c1b01007387 */ /* 0x000fe80000100800 */
[----:B------:R0:W-:Y:S04]  /*34a10*/  STL [R1+0xe98], R25 ;  /* 0x000e981901007387 */ /* 0x0001e80000100800 */
[----:B------:R-:W3:Y:S04]  /*34a20*/  LDL.LU R24, [R1+0x50] ;  /* 0x0000500001187983 */ /* 0x000ee80000300800 */
[----:B0-----:R-:W3:Y:S04]  /*34a30*/  LDL.LU R25, [R1+0x54] ;  /* 0x0000540001197983 */ /* 0x001ee80000300800 */
[----:B------:R-:W3:Y:S04]  /*34a40*/  LDL.LU R26, [R1+0x58] ;  /* 0x00005800011a7983 */ /* 0x000ee80000300800 */
[----:B------:R-:W3:Y:S01]  /*34a50*/  LDL.LU R27, [R1+0x5c] ;  /* 0x00005c00011b7983 */ /* 0x000ee20000300800 */
[----:B------:R-:W-:-:S02]  /*34a60*/  IMAD.MOV.U32 R4, RZ, RZ, R15 ;  /* 0x000000ffff047224 */ /* 0x000fc400078e000f */
[----:B------:R-:W-:Y:S01]  /*34a70*/  IMAD.MOV.U32 R5, RZ, RZ, R28 ;  /* 0x000000ffff057224 */ /* 0x000fe200078e001c */
[----:B------:R-:W4:Y:S04]  /*34a80*/  LDL.LU R15, [R1+0xea4] ;  /* 0x000ea400010f7983 */ /* 0x000f280000300800 */
[----:B------:R-:W5:Y:S01]  /*34a90*/  LDL.LU R28, [R1+0xea0] ;  /* 0x000ea000011c7983 */ /* 0x000f620000300800 */
[----:B------:R-:W-:Y:S01]  /*34aa0*/  MOV R6, R29 ;  /* 0x0000001d00067202 */ /* 0x000fe20000000f00 */
[----:B------:R-:W-:-:S07]  /*34ab0*/  IMAD.MOV.U32 R7, RZ, RZ, R19 ;  /* 0x000000ffff077224 */ /* 0x000fce00078e0013 */
[----:B---3--:R-:W-:Y:S01]  /*34ac0*/  HMMA.16816.F32 R24, R4, R2, R24 ;  /* 0x000000020418723c */ /* 0x008fe20000001818 */
[----:B------:R-:W-:Y:S01]  /*34ad0*/  IMAD.MOV.U32 R4, RZ, RZ, R18 ;  /* 0x000000ffff047224 */ /* 0x000fe200078e0012 */
[----:B------:R-:W-:Y:S01]  /*34ae0*/  MOV R5, R17 ;  /* 0x0000001100057202 */ /* 0x000fe20000000f00 */
[----:B------:R-:W-:Y:S02]  /*34af0*/  IMAD.MOV.U32 R6, RZ, RZ, R16 ;  /* 0x000000ffff067224 */ /* 0x000fe400078e0010 */
[----:B------:R-:W-:-:S07]  /*34b00*/  IMAD.MOV.U32 R7, RZ, RZ, R11 ;  /* 0x000000ffff077224 */ /* 0x000fce00078e000b */
[-C--:B--2---:R-:W-:Y:S01]  /*34b10*/  HMMA.16816.F32 R16, R4, R2.reuse, R20 ;  /* 0x000000020410723c */ /* 0x084fe20000001814 */
[----:B------:R-:W-:Y:S01]  /*34b20*/  MOV R6, R10 ;  /* 0x0000000a00067202 */ /* 0x000fe20000000f00 */
[----:B------:R-:W-:Y:S02]  /*34b30*/  IMAD.MOV.U32 R7, RZ, RZ, R9 ;  /* 0x000000ffff077224 */ /* 0x000fe400078e0009 */
[----:B------:R-:W-:Y:S01]  /*34b40*/  IMAD.MOV.U32 R4, RZ, RZ, R8 ;  /* 0x000000ffff047224 */ /* 0x000fe200078e0008 */
[----:B------:R-:W-:Y:S02]  /*34b50*/  MOV R5, R0 ;  /* 0x0000000000057202 */ /* 0x000fe40000000f00 */
[----:B------:R-:W-:Y:S04]  /*34b60*/  STL.64 [R1+0x70], R24 ;  /* 0x0000701801007387 */ /* 0x000fe80000100a00 */
[----:B------:R-:W-:Y:S04]  /*34b70*/  STL.64 [R1+0x78], R26 ;  /* 0x0000781a01007387 */ /* 0x000fe80000100a00 */
[----:B-----5:R-:W-:Y:S01]  /*34b80*/  LDSM.16.MT88.4 R24, [R28+UR7+0x3c180] ;  /* 0x03c180071c18783b */ /* 0x020fe20008004200 */
[----:B----4-:R-:W-:Y:S03]  /*34b90*/  HMMA.16816.F32 R8, R4, R2, R12 ;  /* 0x000000020408723c */ /* 0x010fe6000000180c */
[----:B------:R-:W0:Y:S04]  /*34ba0*/  LDSM.16.MT88.4 R12, [R28+UR7+0x3c080] ;  /* 0x03c080071c0c783b */ /* 0x000e280008004200 */
[----:B------:R-:W-:Y:S04]  /*34bb0*/  LDSM.16.MT88.4 R4, [R28+UR7+0x3c000] ;  /* 0x03c000071c04783b */ /* 0x000fe80008004200 */
[----:B------:R-:W-:Y:S04]  /*34bc0*/  STL.64 [R1+0xc0], R16 ;  /* 0x0000c01001007387 */ /* 0x000fe80000100a00 */
[----:B------:R-:W-:Y:S04]  /*34bd0*/  STL.64 [R1+0xc8], R18 ;  /* 0x0000c81201007387 */ /* 0x000fe80000100a00 */
[----:B------:R-:W1:Y:S04]  /*34be0*/  LDSM.16.MT88.4 R16, [R28+UR7+0x3e000] ;  /* 0x03e000071c10783b */ /* 0x000e680008004200 */
[----:B------:R-:W-:Y:S04]  /*34bf0*/  STL.64 [R1+0x50], R8 ;  /* 0x0000500801007387 */ /* 0x000fe80000100a00 */
[----:B------:R2:W-:Y:S01]  /*34c00*/  STL.64 [R1+0x58], R10 ;  /* 0x0000580a01007387 */ /* 0x0005e20000100a00 */
[----:B0-----:R-:W-:Y:S01]  /*34c10*/  MOV R23, R12 ;  /* 0x0000000c00177202 */ /* 0x001fe20000000f00 */
[----:B------:R-:W-:-:S02]  /*34c20*/  IMAD.MOV.U32 R22, RZ, RZ, R14 ;  /* 0x000000ffff167224 */ /* 0x000fc400078e000e */
[----:B-1----:R-:W-:Y:S04]  /*34c30*/  STL [R1+0x24], R17 ;  /* 0x0000241101007387 */ /* 0x002fe80000100800 */
[----:B------:R-:W-:Y:S04]  /*34c40*/  STL [R1+0x2c], R19 ;  /* 0x00002c1301007387 */ /* 0x000fe80000100800 */
[----:B------:R-:W-:Y:S04]  /*34c50*/  STL [R1+0x44], R13 ;  /* 0x0000440d01007387 */ /* 0x000fe80000100800 */
[----:B------:R-:W-:Y:S04]  /*34c60*/  STL [R1+0x4c], R15 ;  /* 0x00004c0f01007387 */ /* 0x000fe80000100800 */
[----:B------:R-:W0:Y:S01]  /*34c70*/  LDSM.16.MT88.4 R12, [R28+UR7+0x3e080] ;  /* 0x03e080071c0c783b */ /* 0x000e220008004200 */
[----:B--2---:R-:W-:-:S02]  /*34c80*/  IMAD.MOV.U32 R10, RZ, RZ, R16 ;  /* 0x000000ffff0a7224 */ /* 0x004fc400078e0010 */
[----:B------:R-:W-:Y:S02]  /*34c90*/  IMAD.MOV.U32 R11, RZ, RZ, R18 ;  /* 0x000000ffff0b7224 */ /* 0x000fe400078e0012 */
[----:B------:R-:W1:Y:S04]  /*34ca0*/  LDSM.16.MT88.4 R16, [R28+UR7+0x3c100] ;  /* 0x03c100071c10783b */ /* 0x000e680008004200 */
[----:B0-----:R0:W-:Y:S04]  /*34cb0*/  STL [R1+0x64], R13 ;  /* 0x0000640d01007387 */ /* 0x0011e80000100800 */
[----:B------:R-:W-:Y:S01]  /*34cc0*/  STL [R1+0x6c], R15 ;  /* 0x00006c0f01007387 */ /* 0x000fe20000100800 */
[----:B------:R-:W-:-:S03]  /*34cd0*/  IMAD.MOV.U32 R20, RZ, RZ, R12 ;  /* 0x000000ffff147224 */ /* 0x000fc600078e000c */
[----:B-1----:R-:W-:Y:S01]  /*34ce0*/  STL [R1+0x84], R17 ;  /* 0x0000841101007387 */ /* 0x002fe20000100800 */
[----:B------:R-:W-:-:S03]  /*34cf0*/  IMAD.MOV.U32 R12, RZ, RZ, R16 ;  /* 0x000000ffff0c7224 */ /* 0x000fc600078e0010 */
[----:B------:R-:W-:Y:S01]  /*34d00*/  STL [R1+0x8c], R19 ;  /* 0x00008c1301007387 */ /* 0x000fe20000100800 */
[----:B0-----:R-:W-:-:S03]  /*34d10*/  IMAD.MOV.U32 R13, RZ, RZ, R18 ;  /* 0x000000ffff0d7224 */ /* 0x001fc600078e0012 */
[----:B------:R-:W0:Y:S01]  /*34d20*/  LDSM.16.MT88.4 R16, [R28+UR7+0x3e100] ;  /* 0x03e100071c10783b */ /* 0x000e220008004200 */
[----:B------:R-:W-:Y:S02]  /*34d30*/  MOV R21, R14 ;  /* 0x0000000e00157202 */ /* 0x000fe40000000f00 */
[----:B0-----:R-:W-:Y:S01]  /*34d40*/  MOV R14, R16 ;  /* 0x00000010000e7202 */ /* 0x001fe20000000f00 */
[----:B------:R-:W-:Y:S01]  /*34d50*/  IMAD.MOV.U32 R15, RZ, RZ, R18 ;  /* 0x000000ffff0f7224 */ /* 0x000fe200078e0012 */
[----:B------:R0:W-:Y:S04]  /*34d60*/  STL [R1+0xa4], R17 ;  /* 0x0000a41101007387 */ /* 0x0001e80000100800 */
[----:B------:R-:W-:Y:S04]  /*34d70*/  STL [R1+0xac], R19 ;  /* 0x0000ac1301007387 */ /* 0x000fe80000100800 */
[----:B------:R-:W-:Y:S04]  /*34d80*/  STL.64 [R1+0xe88], R14 ;  /* 0x000e880e01007387 */ /* 0x000fe80000100a00 */
[----:B------:R1:W-:Y:S01]  /*34d90*/  STL.64 [R1+0xe80], R12 ;  /* 0x000e800c01007387 */ /* 0x0003e20000100a00 */
[----:B------:R-:W-:Y:S01]  /*34da0*/  MOV R16, R24 ;  /* 0x0000001800107202 */ /* 0x000fe20000000f00 */
[----:B0-----:R-:W-:-:S02]  /*34db0*/  IMAD.MOV.U32 R17, RZ, RZ, R26 ;  /* 0x000000ffff117224 */ /* 0x001fc400078e001a */
[----:B-1----:R-:W2:Y:S04]  /*34dc0*/  LDL.LU R12, [R1+0x2d0] ;  /* 0x0002d000010c7983 */ /* 0x002ea80000300800 */
[----:B------:R-:W2:Y:S04]  /*34dd0*/  LDL.LU R13, [R1+0x2d4] ;  /* 0x0002d400010d7983 */ /* 0x000ea80000300800 */
[----:B------:R-:W2:Y:S04]  /*34de0*/  LDL.LU R14, [R1+0x2d8] ;  /* 0x0002d800010e7983 */ /* 0x000ea80000300800 */
[----:B------:R-:W2:Y:S04]  /*34df0*/  LDL.LU R15, [R1+0x2dc] ;  /* 0x0002dc00010f7983 */ /* 0x000ea80000300800 */
[----:B------:R-:W-:Y:S04]  /*34e00*/  STL [R1+0xe4], R25 ;  /* 0x0000e41901007387 */ /* 0x000fe80000100800 */
[----:B------:R-:W-:Y:S04]  /*34e10*/  STL [R1+0xec], R27 ;  /* 0x0000ec1b01007387 */ /* 0x000fe80000100800 */
[----:B------:R-:W0:Y:S01]  /*34e20*/  LDSM.16.MT88.4 R24, [R28+UR7+0x3e180] ;  /* 0x03e180071c18783b */ /* 0x000e220008004200 */
[----:B------:R-:W-:-:S02]  /*34e30*/  IMAD.MOV.U32 R8, RZ, RZ, R4 ;  /* 0x000000ffff087224 */ /* 0x000fc400078e0004 */
[----:B------:R-:W-:Y:S02]  /*34e40*/  IMAD.MOV.U32 R9, RZ, RZ, R6 ;  /* 0x000000ffff097224 */ /* 0x000fe400078e0006 */
[----:B0-----:R-:W-:Y:S01]  /*34e50*/  IMAD.MOV.U32 R18, RZ, RZ, R24 ;  /* 0x000000ffff127224 */ /* 0x001fe200078e0018 */
[----:B------:R-:W-:Y:S04]  /*34e60*/  STL [R1+0x144], R25 ;  /* 0x0001441901007387 */ /* 0x000fe80000100800 */
[----:B------:R0:W-:Y:S01]  /*34e70*/  STL [R1+0x14c], R27 ;  /* 0x00014c1b01007387 */ /* 0x0001e20000100800 */
[----:B------:R-:W-:Y:S06]  /*34e80*/  BAR.SYNC.DEFER_BLOCKING 0x0 ;  /* 0x0000000000007b1d */ /* 0x000fec0000010000 */
[----:B0-----:R-:W3:Y:S04]  /*34e90*/  LDL.LU R27, [R1+0xe9c] ;  /* 0x000e9c00011b7983 */ /* 0x001ee80000300800 */
[----:B------:R-:W4:Y:S04]  /*34ea0*/  LDL.LU R25, [R1+0xe98] ;  /* 0x000e980001197983 */ /* 0x000f280000300800 */
[----:B------:R-:W-:Y:S04]  /*34eb0*/  STL [R1+0xe78], R18 ;  /* 0x000e781201007387 */ /* 0x000fe80000100800 */
[----:B------:R0:W-:Y:S04]  /*34ec0*/  STL.64 [R1+0xe70], R16 ;  /* 0x000e701001007387 */ /* 0x0001e80000100a00 */
[----:B0-----:R-:W5:Y:S04]  /*34ed0*/  LDL.LU R16, [R1+0x240] ;  /* 0x0002400001107983 */ /* 0x001f680000300800 */
[----:B------:R-:W5:Y:S04]  /*34ee0*/  LDL.LU R17, [R1+0x244] ;  /* 0x0002440001117983 */ /* 0x000f680000300800 */
[----:B------:R-:W5:Y:S04]  /*34ef0*/  LDL.LU R18, [R1+0x248] ;  /* 0x0002480001127983 */ /* 0x000f680000300800 */
[----:B------:R-:W5:Y:S04]  /*34f00*/  LDL.LU R19, [R1+0x24c] ;  /* 0x00024c0001137983 */ /* 0x000f680000300800 */
[----:B------:R-:W-:Y:S04]  /*34f10*/  STL [R1+0xe5c], R7 ;  /* 0x000e5c0701007387 */ /* 0x000fe80000100800 */
[----:B------:R0:W-:Y:S04]  /*34f20*/  STL [R1+0xe58], R5 ;  /* 0x000e580501007387 */ /* 0x0001e80000100800 */
[----:B------:R-:W2:Y:S04]  /*34f30*/  LDL.LU R4, [R1+0x2e0] ;  /* 0x0002e00001047983 */ /* 0x000ea80000300800 */
[----:B0-----:R-:W2:Y:S04]  /*34f40*/  LDL.LU R5, [R1+0x2e4] ;  /* 0x0002e40001057983 */ /* 0x001ea80000300800 */
[----:B------:R-:W2:Y:S04]  /*34f50*/  LDL.LU R6, [R1+0x2e8] ;  /* 0x0002e80001067983 */ /* 0x000ea80000300800 */
[----:B------:R-:W2:Y:S01]  /*34f60*/  LDL.LU R7, [R1+0x2ec] ;  /* 0x0002ec0001077983 */ /* 0x000ea20000300800 */
[----:B------:R-:W-:Y:S01]  /*34f70*/  MOV R0, R26 ;  /* 0x0000001a00007202 */ /* 0x000fe20000000f00 */
[----:B--2---:R-:W-:Y:S01]  /*34f80*/  HMMA.16816.F32 R4, R8, R2, R4 ;  /* 0x000000020804723c */ /* 0x004fe20000001804 */
[----:B------:R-:W-:Y:S01]  /*34f90*/  MOV R10, R23 ;  /* 0x00000017000a7202 */ /* 0x000fe20000000f00 */
[----:B------:R-:W-:-:S02]  /*34fa0*/  IMAD.MOV.U32 R11, RZ, RZ, R22 ;  /* 0x000000ffff0b7224 */ /* 0x000fc400078e0016 */
[----:B------:R-:W2:Y:S04]  /*34fb0*/  LDL.LU R22, [R1+0x2f8] ;  /* 0x0002f80001167983 */ /* 0x000ea80000300800 */
[----:B------:R-:W2:Y:S01]  /*34fc0*/  LDL.LU R23, [R1+0x2fc] ;  /* 0x0002fc0001177983 */ /* 0x000ea20000300800 */
[----:B------:R-:W-:Y:S01]  /*34fd0*/  IMAD.MOV.U32 R8, RZ, RZ, R10 ;  /* 0x000000ffff087224 */ /* 0x000fe200078e000a */
[----:B------:R-:W-:Y:S01]  /*34fe0*/  MOV R9, R11 ;  /* 0x0000000b00097202 */ /* 0x000fe20000000f00 */
[----:B------:R-:W-:Y:S02]  /*34ff0*/  IMAD.MOV.U32 R10, RZ, RZ, R20 ;  /* 0x000000ffff0a7224 */ /* 0x000fe400078e0014 */
[----:B------:R-:W-:-:S06]  /*35000*/  IMAD.MOV.U32 R11, RZ, RZ, R21 ;  /* 0x000000ffff0b7224 */ /* 0x000fcc00078e0015 */
[----:B------:R-:W-:Y:S01]  /*35010*/  IMAD.MOV.U32 R29, RZ, RZ, R4 ;  /* 0x000000ffff1d7224 */ /* 0x000fe200078e0004 */
[----:B------:R-:W-:Y:S01]  /*35020*/  MOV R28, R5 ;  /* 0x00000005001c7202 */ /* 0x000fe20000000f00 */
[----:B------:R-:W2:Y:S01]  /*35030*/  LDL.LU R4, [R1+0x160] ;  /* 0x0001600001047983 */ /* 0x000ea20000300800 */
[----:B------:R-:W-:-:S03]  /*35040*/  IMAD.MOV.U32 R26, RZ, RZ, R6 ;  /* 0x000000ffff1a7224 */ /* 0x000fc600078e0006 */
[----:B------:R-:W2:Y:S01]  /*35050*/  LDL.LU R5, [R1+0x164] ;  /* 0x0001640001057983 */ /* 0x000ea20000300800 */
[----:B------:R-:W-:-:S03]  /*35060*/  IMAD.MOV.U32 R24, RZ, RZ, R7 ;  /* 0x000000ffff187224 */ /* 0x000fc600078e0007 */
[----:B------:R-:W2:Y:S04]  /*35070*/  LDL.LU R6, [R1+0x168] ;  /* 0x0001680001067983 */ /* 0x000ea80000300800 */
[----:B------:R-:W2:Y:S04]  /*35080*/  LDL.LU R7, [R1+0x16c] ;  /* 0x00016c0001077983 */ /* 0x000ea80000300800 */
[----:B------:R-:W2:Y:S04]  /*35090*/  LDL.LU R20, [R1+0xe94] ;  /* 0x000e940001147983 */ /* 0x000ea80000300800 */
[----:B------:R-:W2:Y:S01]  /*350a0*/  LDL.LU R21, [R1+0xe90] ;  /* 0x000e900001157983 */ /* 0x000ea20000300800 */
[----:B------:R-:W-:Y:S03]  /*350b0*/  HMMA.16816.F32 R8, R8, R2, R12 ;  /* 0x000000020808723c */ /* 0x000fe6000000180c */
[----:B------:R-:W5:Y:S04]  /*350c0*/  LDL.LU.64 R14, [R1+0xe88] ;  /* 0x000e8800010e7983 */ /* 0x000f680000300a00 */
[----:B------:R-:W5:-:S12]  /*350d0*/  LDL.LU.64 R12, [R1+0xe80] ;  /* 0x000e8000010c7983 */ /* 0x000f580000300a00 */
[----:B------:R-:W-:Y:S04]  /*350e0*/  STL.64 [R1+0xe50], R10 ;  /* 0x000e500a01007387 */ /* 0x000fe80000100a00 */
[----:B------:R0:W-:Y:S04]  /*350f0*/  STL.64 [R1+0xe48], R8 ;  /* 0x000e480801007387 */ /* 0x0001e80000100a00 */
[----:B0-----:R-:W2:Y:S04]  /*35100*/  LDL.LU R8, [R1+0x110] ;  /* 0x0001100001087983 */ /* 0x001ea80000300800 */
[----:B------:R-:W2:Y:S04]  /*35110*/  LDL.LU R9, [R1+0x114] ;  /* 0x0001140001097983 */ /* 0x000ea80000300800 */
[----:B------:R-:W2:Y:S04]  /*35120*/  LDL.LU R10, [R1+0x118] ;  /* 0x00011800010a7983 */ /* 0x000ea80000300800 */
[----:B------:R-:W2:Y:S01]  /*35130*/  LDL.LU R11, [R1+0x11c] ;  /* 0x00011c00010b7983 */ /* 0x000ea20000300800 */
[----:B-----5:R-:W-:Y:S03]  /*35140*/  HMMA.16816.F32 R12, R12, R2, R16 ;  /* 0x000000020c0c723c */ /* 0x020fe60000001810 */
[----:B------:R-:W2:Y:S04]  /*35150*/  LDL.LU R18, [R1+0xe78] ;  /* 0x000e780001127983 */ /* 0x000ea80000300800 */
[----:B------:R-:W2:Y:S01]  /*35160*/  LDL.LU.64 R16, [R1+0xe70] ;  /* 0x000e700001107983 */ /* 0x000ea20000300a00 */
[----:B------:R-:W-:-:S11]  /*35170*/  MOV R19, R0 ;  /* 0x0000000000137202 */ /* 0x000fd60000000f00 */
[----:B------:R-:W-:Y:S04]  /*35180*/  STL.64 [R1+0xe38], R14 ;  /* 0x000e380e01007387 */ /* 0x000fe80000100a00 */
[----:B------:R-:W-:Y:S01]  /*35190*/  STL.64 [R1+0xe30], R12 ;  /* 0x000e300c01007387 */ /* 0x000fe20000100a00 */
[----:B--2---:R-:W-:Y:S01]  /*351a0*/  HMMA.16816.F32 R16, R16, R2, R8 ;  /* 0x000000021010723c */ /* 0x004fe20000001808 */
[----:B------:R-:W-:Y:S02]  /*351b0*/  F2FP.F16.E4M3.UNPACK_B R2, R22.H1 ;  /* 0x00000016ff02723e */ /* 0x000fe400030006ff */
[----:B------:R-:W-:-:S15]  /*351c0*/  F2FP.F16.E4M3.UNPACK_B R3, R23.H1 ;  /* 0x00000017ff03723e */ /* 0x000fde00030006ff */
[----:B------:R-:W-:Y:S01]  /*351d0*/  NOP ;  /* 0x0000000000007918 */ /* 0x000fe20000000000 */
[----:B------:R0:W-:Y:S04]  /*351e0*/  STL.64 [R1+0xe28], R18 ;  /* 0x000e281201007387 */ /* 0x0001e80000100a00 */
[----:B------:R1:W-:Y:S01]  /*351f0*/  STL.64 [R1+0xe20], R16 ;  /* 0x000e201001007387 */ /* 0x0003e20000100a00 */
[----:B0-----:R-:W-:-:S03]  /*35200*/  IMAD.MOV.U32 R19, RZ, RZ, R20 ;  /* 0x000000ffff137224 */ /* 0x001fc600078e0014 */
[----:B-1----:R-:W2:Y:S04]  /*35210*/  LDL.LU R16, [R1+0x90] ;  /* 0x0000900001107983 */ /* 0x002ea80000300800 */
[----:B------:R-:W2:Y:S01]  /*35220*/  LDL.LU R17, [R1+0x94] ;  /* 0x0000940001117983 */ /* 0x000ea20000300800 */
[----:B------:R-:W-:-:S03]  /*35230*/  IMAD.MOV.U32 R18, RZ, RZ, R21 ;  /* 0x000000ffff127224 */ /* 0x000fc600078e0015 */
[----:B------:R-:W5:Y:S04]  /*35240*/  LDL.LU R20, [R1+0x254] ;  /* 0x0002540001147983 */ /* 0x000f680000300800 */
[----:B------:R-:W5:Y:S04]  /*35250*/  LDL.LU R21, [R1+0x25c] ;  /* 0x00025c0001157983 */ /* 0x000f680000300800 */
[----:B------:R-:W5:Y:S04]  /*35260*/  LDL.LU R22, [R1+0x284] ;  /* 0x0002840001167983 */ /* 0x000f680000300800 */
[----:B------:R-:W5:Y:S01]  /*35270*/  LDL.LU R23, [R1+0x28c] ;  /* 0x00028c0001177983 */ /* 0x000f620000300800 */
[----:B------:R-:W-:Y:S01]  /*35280*/  MOV R8, R29 ;  /* 0x0000001d00087202 */ /* 0x000fe20000000f00 */
[----:B-----5:R-:W-:-:S15]  /*35290*/  HMMA.16816.F32 R4, R20, R2, R4 ;  /* 0x000000021404723c */ /* 0x020fde0000001804 */
[----:B------:R-:W-:-:S04]  /*352a0*/  NOP ;  /* 0x0000000000007918 */ /* 0x000fc80000000000 */
[----:B------:R0:W-:Y:S04]  /*352b0*/  STL.64 [R1+0x110], R4 ;  /* 0x0001100401007387 */ /* 0x0001e80000100a00 */
[----:B------:R4:W-:Y:S01]  /*352c0*/  STL.64 [R1+0x118], R6 ;  /* 0x0001180601007387 */ /* 0x0009e20000100a00 */
[----:B------:R-:W-:-:S03]  /*352d0*/  MOV R0, R4 ;  /* 0x0000000400007202 */ /* 0x000fc60000000f00 */
[----:B0-----:R-:W5:Y:S04]  /*352e0*/  LDL.LU R4, [R1] ;  /* 0x0000000001047983 */ /* 0x001f680000300800 */
[----:B------:R-:W5:Y:S01]  /*352f0*/  LDL.LU R5, [R1+0x4] ;  /* 0x0000040001057983 */ /* 0x000f620000300800 */
[----:B----4-:R-:W-:Y:S02]  /*35300*/  IMAD.MOV.U32 R6, RZ, RZ, R25 ;  /* 0x000000ffff067224 */ /* 0x010fe400078e0019 */
[----:B---3--:R-:W-:Y:S01]  /*35310*/  IMAD.MOV.U32 R7, RZ, RZ, R27 ;  /* 0x000000ffff077224 */ /* 0x008fe200078e001b */
[----:B------:R-:W3:Y:S04]  /*35320*/  LDL.LU R25, [R1+0xe68] ;  /* 0x000e680001197983 */ /* 0x000ee80000300800 */
[----:B------:R-:W4:Y:S04]  /*35330*/  LDL.LU R27, [R1+0xe64] ;  /* 0x000e6400011b7983 */ /* 0x000f280000300800 */
[----:B------:R-:W2:Y:S04]  /*35340*/  LDL.LU R20, [R1+0x174] ;  /* 0x0001740001147983 */ /* 0x000ea80000300800 */
[----:B------:R-:W2:Y:S04]  /*35350*/  LDL.LU R21, [R1+0x17c] ;  /* 0x00017c0001157983 */ /* 0x000ea80000300800 */
[----:B------:R-:W2:Y:S04]  /*35360*/  LDL.LU R29, [R1+0xe60] ;  /* 0x000e6000011d7983 */ /* 0x000ea80000300800 */
[----:B------:R-:W2:Y:S04]  /*35370*/  LDL.LU R22, [R1+0x154] ;  /* 0x0001540001167983 */ /* 0x000ea80000300800 */
[----:B------:R-:W2:Y:S04]  /*35380*/  LDL.LU R23, [R1+0x15c] ;  /* 0x00015c0001177983 */ /* 0x000ea80000300800 */
[----:B------:R-:W5:Y:S04]  /*35390*/  LDL.LU R12, [R1+0xf0] ;  /* 0x0000f000010c7983 */ /* 0x000f680000300800 */
[----:B------:R-:W5:Y:S04]  /*353a0*/  LDL.LU R13, [R1+0xf4] ;  /* 0x0000f400010d7983 */ /* 0x000f680000300800 */
[----:B------:R-:W5:Y:S01]  /*353b0*/  LDL.LU R14, [R1+0xf8] ;  /* 0x0000f800010e7983 */ /* 0x000f620000300800 */
[----:B------:R-:W-:-:S02]  /*353c0*/  IMAD.MOV.U32 R10, RZ, RZ, R26 ;  /* 0x000000ffff0a7224 */ /* 0x000fc400078e001a */
[----:B------:R-:W-:Y:S01]  /*353d0*/  IMAD.MOV.U32 R9, RZ, RZ, R28 ;  /* 0x000000ffff097224 */ /* 0x000fe200078e001c */
[----:B------:R-:W-:Y:S01]  /*353e0*/  MOV R11, R24 ;  /* 0x00000018000b7202 */ /* 0x000fe20000000f00 */
[----:B--2---:R-:W-:Y:S01]  /*353f0*/  HMMA.16816.F32 R16, R20, R2, R16 ;  /* 0x000000021410723c */ /* 0x004fe20000001810 */
[----:B------:R-:W-:Y:S01]  /*35400*/  IMAD.MOV.U32 R15, RZ, RZ, R29 ;  /* 0x000000ffff0f7224 */ /* 0x000fe200078e001d */
[----:B---3--:R-:W-:Y:S01]  /*35410*/  MOV R20, R25 ;  /* 0x0000001900147202 */ /* 0x008fe20000000f00 */
[----:B----4-:R-:W-:-:S15]  /*35420*/  IMAD.MOV.U32 R21, RZ, RZ, R27 ;  /* 0x000000ffff157224 */ /* 0x010fde00078e001b */
[----:B------:R-:W-:Y:S01]  /*35430*/  NOP ;  /* 0x0000000000007918 */ /* 0x000fe20000000000 */
[----:B------:R0:W-:Y:S01]  /*35440*/  STL.64 [R1+0x90], R16 ;  /* 0x0000901001007387 */ /* 0x0001e20000100a00 */
[----:B------:R-:W-:Y:S02]  /*35450*/  IMAD.MOV.U32 R29, RZ, RZ, R16 ;  /* 0x000000ffff1d7224 */ /* 0x000fe400078e0010 */
[----:B------:R-:W-:Y:S01]  /*35460*/  IMAD.MOV.U32 R26, RZ, RZ, R18 ;  /* 0x000000ffff1a7224 */ /* 0x000fe200078e0012 */
[----:B------:R1:W-:Y:S01]  /*35470*/  STL.64 [R1+0x98], R18 ;  /* 0x0000981201007387 */ /* 0x0003e20000100a00 */
[----:B------:R-:W-:Y:S01]  /*35480*/  MOV R28, R17 ;  /* 0x00000011001c7202 */ /* 0x000fe20000000f00 */
[----:B------:R-:W-:Y:S02]  /*35490*/  IMAD.MOV.U32 R24, RZ, RZ, R19 ;  /* 0x000000ffff187224 */ /* 0x000fe400078e0013 */
[----:B0-----:R-:W2:Y:S04]  /*354a0*/  LDL R16, [R1+0x70] ;  /* 0x0000700001107983 */ /* 0x001ea80000100800 */
[----:B------:R-:W2:Y:S04]  /*354b0*/  LDL.LU R17, [R1+0x74] ;  /* 0x0000740001117983 */ /* 0x000ea80000300800 */
[----:B-1----:R-:W2:Y:S04]  /*354c0*/  LDL.LU R18, [R1+0x78] ;  /* 0x0000780001127983 */ /* 0x002ea80000300800 */
[----:B------:R-:W2:Y:S04]  /*354d0*/  LDL.LU R19, [R1+0x7c] ;  /* 0x00007c0001137983 */ /* 0x000ea80000300800 */
[----:B------:R-:W-:Y:S04]  /*354e0*/  STL [R1+0xe44], R26 ;  /* 0x000e441a01007387 */ /* 0x000fe80000100800 */
[----:B------:R0:W-:Y:S04]  /*354f0*/  STL [R1+0xe40], R24 ;  /* 0x000e401801007387 */ /* 0x0001e80000100800 */
[----:B0-----:R-:W3:Y:S04]  /*35500*/  LDL.LU R24, [R1+0x1c0] ;  /* 0x0001c00001187983 */ /* 0x001ee80000300800 */
[----:B------:R-:W3:Y:S04]  /*35510*/  LDL.LU R25, [R1+0x1c4] ;  /* 0x0001c40001197983 */ /* 0x000ee80000300800 */
[----:B------:R-:W3:Y:S04]  /*35520*/  LDL.LU R26, [R1+0x1c8] ;  /* 0x0001c800011a7983 */ /* 0x000ee80000300800 */
[----:B------:R-:W3:Y:S04]  /*35530*/  LDL.LU R27, [R1+0x1cc] ;  /* 0x0001cc00011b7983 */ /* 0x000ee80000300800 */
[----:B------:R-:W5:Y:S04]  /*35540*/  LDL.LU R22, [R1+0x34] ;  /* 0x0000340001167983 */ /* 0x000f680000300800 */
[----:B------:R-:W5:Y:S02]  /*35550*/  LDL.LU R23, [R1+0x3c] ;  /* 0x00003c0001177983 */ /* 0x000f640000300800 */
[----:B-----5:R-:W-:Y:S02]  /*35560*/  HMMA.16816.F32 R20, R20, R2, R4 ;  /* 0x000000021414723c */ /* 0x020fe40000001804 */
[----:B------:R-:W4:Y:S04]  /*35570*/  LDL.LU R7, [R1+0xe5c] ;  /* 0x000e5c0001077983 */ /* 0x000f280000300800 */
[----:B------:R-:W5:Y:S04]  /*35580*/  LDL.LU R5, [R1+0xe58] ;  /* 0x000e580001057983 */ /* 0x000f680000300800 */
[----:B------:R-:W2:Y:S01]  /*35590*/  LDL.LU R6, [R1+0x24] ;  /* 0x0000240001067983 */ /* 0x000ea20000300800 */
[----:B-----5:R-:W-:Y:S01]  /*355a0*/  IMAD.MOV.U32 R4, RZ, RZ, R5 ;  /* 0x000000ffff047224 */ /* 0x020fe200078e0005 */
[----:B----4-:R-:W-:-:S02]  /*355b0*/  MOV R5, R7 ;  /* 0x0000000700057202 */ /* 0x010fc40000000f00 */
[----:B------:R-:W2:Y:S05]  /*355c0*/  LDL.LU R7, [R1+0x2c] ;  /* 0x00002c0001077983 */ /* 0x000eaa0000300800 */
[----:B--2---:R-:W-:Y:S01]  /*355d0*/  HMMA.16816.F32 R4, R4, R2, R8 ;  /* 0x000000020404723c */ /* 0x004fe20000001808 */
[----:B------:R-:W2:Y:S04]  /*355e0*/  LDL.LU.64 R10, [R1+0xe50] ;  /* 0x000e5000010a7983 */ /* 0x000ea80000300a00 */
[----:B------:R-:W2:-:S14]  /*355f0*/  LDL.LU.64 R8, [R1+0xe48] ;  /* 0x000e480001087983 */ /* 0x000e9c0000300a00 */
        /* <DEDUP_REMOVED lines=14> */
[----:B0-----:R-:W4:Y:S01]  /*356e0*/  LDL.LU R24, [R1+0x130] ;  /* 0x0001300001187983 */ /* 0x001f220000300800 */
[----:B---3--:R-:W-:-:S15]  /*356f0*/  HMMA.16816.F32 R4, R4, R2, R12 ;  /* 0x000000020404723c */ /* 0x008fde000000180c */
[----:B------:R-:W-:-:S04]  /*35700*/  NOP ;  /* 0x0000000000007918 */ /* 0x000fc80000000000 */
[----:B------:R0:W-:Y:S04]  /*35710*/  STL.64 [R1+0xf0], R4 ;  /* 0x0000f00401007387 */ /* 0x0001e80000100a00 */
[----:B------:R3:W-:Y:S04]  /*35720*/  STL.64 [R1+0xf8], R6 ;  /* 0x0000f80601007387 */ /* 0x0007e80000100a00 */
[----:B------:R-:W4:Y:S04]  /*35730*/  LDL.LU R25, [R1+0x134] ;  /* 0x0001340001197983 */ /* 0x000f280000300800 */
[----:B-1----:R-:W4:Y:S04]  /*35740*/  LDL.LU R26, [R1+0x138] ;  /* 0x00013800011a7983 */ /* 0x002f280000300800 */
[----:B------:R-:W4:Y:S04]  /*35750*/  LDL.LU R27, [R1+0x13c] ;  /* 0x00013c00011b7983 */ /* 0x000f280000300800 */
[----:B0-----:R-:W5:Y:S04]  /*35760*/  LDL.LU R4, [R1+0xb4] ;  /* 0x0000b40001047983 */ /* 0x001f680000300800 */
[----:B------:R-:W5:Y:S04]  /*35770*/  LDL.LU R5, [R1+0xbc] ;  /* 0x0000bc0001057983 */ /* 0x000f680000300800 */
[----:B------:R-:W2:Y:S04]  /*35780*/  LDL.LU R12, [R1+0xc0] ;  /* 0x0000c000010c7983 */ /* 0x000ea80000300800 */
[----:B------:R-:W2:Y:S04]  /*35790*/  LDL.LU R13, [R1+0xc4] ;  /* 0x0000c400010d7983 */ /* 0x000ea80000300800 */
[----:B------:R-:W2:Y:S04]  /*357a0*/  LDL.LU R14, [R1+0xc8] ;  /* 0x0000c800010e7983 */ /* 0x000ea80000300800 */
[----:B------:R-:W2:Y:S04]  /*357b0*/  LDL.LU R15, [R1+0xcc] ;  /* 0x0000cc00010f7983 */ /* 0x000ea80000300800 */
[----:B---3--:R-:W5:Y:S04]  /*357c0*/  LDL.LU R6, [R1+0xd4] ;  /* 0x0000d40001067983 */ /* 0x008f680000300800 */
        /* <DEDUP_REMOVED lines=17> */
[----:B0-----:R-:W2:Y:S04]  /*358e0*/  LDL.LU R4, [R1+0x2c4] ;  /* 0x0002c40001047983 */ /* 0x001ea80000300800 */
[----:B------:R-:W2:Y:S04]  /*358f0*/  LDL.LU R5, [R1+0x2cc] ;  /* 0x0002cc0001057983 */ /* 0x000ea80000300800 */
[----:B------:R-:W3:Y:S04]  /*35900*/  LDL.LU R16, [R1+0x210] ;  /* 0x0002100001107983 */ /* 0x000ee80000300800 */
[----:B------:R-:W3:Y:S04]  /*35910*/  LDL.LU R17, [R1+0x214] ;  /* 0x0002140001117983 */ /* 0x000ee80000300800 */
[----:B------:R-:W3:Y:S04]  /*35920*/  LDL.LU R18, [R1+0x218] ;  /* 0x0002180001127983 */ /* 0x000ee80000300800 */
[----:B------:R-:W3:Y:S04]  /*35930*/  LDL.LU R19, [R1+0x21c] ;  /* 0x00021c0001137983 */ /* 0x000ee80000300800 */
        /* <DEDUP_REMOVED lines=15> */
[----:B------:R-:W4:Y:S04]  /*35a30*/  LDL.LU R26, [R1+0xe44] ;  /* 0x000e4400011a7983 */ /* 0x000f280000300800 */
[----:B------:R-:W5:-:S13]  /*35a40*/  LDL.LU R24, [R1+0xe40] ;  /* 0x000e400001187983 */ /* 0x000f5a0000300800 */
[----:B------:R0:W-:Y:S04]  /*35a50*/  STL.64 [R1+0x130], R4 ;  /* 0x0001300401007387 */ /* 0x0001e80000100a00 */
[----:B------:R1:W-:Y:S04]  /*35a60*/  STL.64 [R1+0x138], R6 ;  /* 0x0001380601007387 */ /* 0x0003e80000100a00 */
[----:B0-----:R-:W2:Y:S04]  /*35a70*/  LDL.LU R4, [R1+0x104] ;  /* 0x0001040001047983 */ /* 0x001ea80000300800 */
[----:B------:R-:W2:Y:S04]  /*35a80*/  LDL.LU R5, [R1+0x10c] ;  /* 0x00010c0001057983 */ /* 0x000ea80000300800 */
[----:B-1----:R-:W2:Y:S04]  /*35a90*/  LDL.LU R6, [R1+0x124] ;  /* 0x0001240001067983 */ /* 0x002ea80000300800 */
[----:B------:R-:W2:Y:S02]  /*35aa0*/  LDL.LU R7, [R1+0x12c] ;  /* 0x00012c0001077983 */ /* 0x000ea40000300800 */
[-C--:B--2---:R-:W-:Y:S02]  /*35ab0*/  HMMA.16816.F32 R4, R4, R2.reuse, R12 ;  /* 0x000000020404723c */ /* 0x084fe4000000180c */
[----:B------:R-:W2:Y:S04]  /*35ac0*/  LDL.LU.64 R14, [R1+0xe38] ;  /* 0x000e3800010e7983 */ /* 0x000ea80000300a00 */
[----:B------:R-:W2:Y:S04]  /*35ad0*/  LDL.LU.64 R12, [R1+0xe30] ;  /* 0x000e3000010c7983 */ /* 0x000ea80000300a00 */
[----:B------:R-:W2:Y:S09]  /*35ae0*/  LDL R25, [R1+0x11c] ;  /* 0x00011c0001197983 */ /* 0x000eb20000100800 */
        /* <DEDUP_REMOVED lines=9> */
[----:B------:R-:W-:Y:S04]  /*35b80*/  STL.64 [R1+0xb0], R4 ;  /* 0x0000b00401007387 */ /* 0x000fe80000100a00 */
[----:B------:R0:W-:Y:S04]  /*35b90*/  STL.64 [R1+0xb8], R6 ;  /* 0x0000b80601007387 */ /* 0x0001e80000100a00 */
[----:B------:R-:W2:Y:S04]  /*35ba0*/  LDL.LU R13, [R1+0x54] ;  /* 0x00005400010d7983 */ /* 0x000ea80000300800 */
[----:B------:R-:W2:Y:S04]  /*35bb0*/  LDL.LU R14, [R1+0x58] ;  /* 0x00005800010e7983 */ /* 0x000ea80000300800 */
[----:B------:R-:W2:Y:S04]  /*35bc0*/  LDL.LU R15, [R1+0x5c] ;  /* 0x00005c00010f7983 */ /* 0x000ea80000300800 */
[----:B0-----:R-:W3:Y:S04]  /*35bd0*/  LDL.LU R6, [R1+0x2b4] ;  /* 0x0002b40001067983 */ /* 0x001ee80000300800 */
[----:B------:R-:W3:Y:S04]  /*35be0*/  LDL.LU R7, [R1+0x2bc] ;  /* 0x0002bc0001077983 */ /* 0x000ee80000300800 */
[----:B------:R-:W3:Y:S04]  /*35bf0*/  LDL.LU R4, [R1+0x264] ;  /* 0x0002640001047983 */ /* 0x000ee80000300800 */
[----:B------:R-:W3:Y:S02]  /*35c00*/  LDL.LU R5, [R1+0x26c] ;  /* 0x00026c0001057983 */ /* 0x000ee40000300800 */
[----:B---3--:R-:W-:Y:S02]  /*35c10*/  HMMA.16816.F32 R4, R4, R2, R16 ;  /* 0x000000020404723c */ /* 0x008fe40000001810 */
[----:B------:R-:W3:Y:S04]  /*35c20*/  LDL.LU.64 R18, [R1+0xe28] ;  /* 0x000e280001127983 */ /* 0x000ee80000300a00 */
[----:B------:R-:W3:-:S13]  /*35c30*/  LDL.LU.64 R16, [R1+0xe20] ;  /* 0x000e200001107983 */ /* 0x000eda0000300a00 */
[----:B------:R-:W-:Y:S04]  /*35c40*/  STL.64 [R1+0xa0], R4 ;  /* 0x0000a00401007387 */ /* 0x000fe80000100a00 */
[----:B------:R0:W-:Y:S01]  /*35c50*/  STL.64 [R1+0xa8], R6 ;  /* 0x0000a80601007387 */ /* 0x0001e20000100a00 */
[----:B------:R-:W-:-:S03]  /*35c60*/  IMAD.MOV.U32 R27, RZ, RZ, R7 ;  /* 0x000000ffff1b7224 */ /* 0x000fc600078e0007 */
[----:B0-----:R-:W2:Y:S04]  /*35c70*/  LDL.LU R6, [R1+0x224] ;  /* 0x0002240001067983 */ /* 0x001ea80000300800 */
[----:B------:R-:W2:Y:S04]  /*35c80*/  LDL.LU R7, [R1+0x22c] ;  /* 0x00022c0001077983 */ /* 0x000ea80000300800 */
[----:B------:R-:W2:Y:S04]  /*35c90*/  LDL.LU R4, [R1+0x234] ;  /* 0x0002340001047983 */ /* 0x000ea80000300800 */
[----:B------:R-:W2:Y:S02]  /*35ca0*/  LDL.LU R5, [R1+0x23c] ;  /* 0x00023c0001057983 */ /* 0x000ea40000300800 */
[-C--:B--2---:R-:W-:Y:S02]  /*35cb0*/  HMMA.16816.F32 R4, R4, R2.reuse, R8 ;  /* 0x000000020404723c */ /* 0x084fe40000001808 */
[----:B------:R-:W2:Y:S04]  /*35cc0*/  LDL.LU R10, [R1+0x1a4] ;  /* 0x0001a400010a7983 */ /* 0x000ea80000300800 */
[----:B------:R-:W2:Y:S04]  /*35cd0*/  LDL.LU R11, [R1+0x1ac] ;  /* 0x0001ac00010b7983 */ /* 0x000ea80000300800 */
[----:B------:R-:W2:Y:S04]  /*35ce0*/  LDL.LU R8, [R1+0x1d4] ;  /* 0x0001d40001087983 */ /* 0x000ea80000300800 */
[----:B------:R-:W2:Y:S02]  /*35cf0*/  LDL.LU R9, [R1+0x1dc] ;  /* 0x0001dc0001097983 */ /* 0x000ea40000300800 */
[-C--:B--2---:R-:W-:Y:S02]  /*35d00*/  HMMA.16816.F32 R8, R8, R2.reuse, R12 ;  /* 0x000000020808723c */ /* 0x084fe4000000180c */
[----:B------:R-:W3:Y:S04]  /*35d10*/  LDL.LU R12, [R1+0xe4] ;  /* 0x0000e400010c7983 */ /* 0x000ee80000300800 */
[----:B------:R-:W3:Y:S04]  /*35d20*/  LDL.LU R13, [R1+0xec] ;  /* 0x0000ec00010d7983 */ /* 0x000ee80000300800 */
[----:B------:R-:W3:Y:S04]  /*35d30*/  LDL.LU R14, [R1+0x144] ;  /* 0x00014400010e7983 */ /* 0x000ee80000300800 */
[----:B------:R-:W3:Y:S02]  /*35d40*/  LDL.LU R15, [R1+0x14c] ;  /* 0x00014c00010f7983 */ /* 0x000ee40000300800 */
[----:B---3--:R-:W-:Y:S02]  /*35d50*/  HMMA.16816.F32 R12, R12, R2, R16 ;  /* 0x000000020c0c723c */ /* 0x008fe40000001810 */
[----:B------:R-:W2:Y:S04]  /*35d60*/  LDL R18, [R1+0x114] ;  /* 0x0001140001127983 */ /* 0x000ea80000100800 */
[----:B------:R-:W3:Y:S01]  /*35d70*/  LDL R19, [R1+0x118] ;  /* 0x0001180001137983 */ /* 0x000ee20000100800 */
[----:B------:R-:W-:Y:S01]  /*35d80*/  FMUL R0, R0, UR12 ;  /* 0x0000000c00007c20 */ /* 0x000fe20008400000 */
[----:B------:R-:W-:Y:S01]  /*35d90*/  FMUL R16, R25, UR12 ;  /* 0x0000000c19107c20 */ /* 0x000fe20008400000 */
[----:B------:R-:W-:Y:S01]  /*35da0*/  FMUL R25, R20, UR12 ;  /* 0x0000000c14197c20 */ /* 0x000fe20008400000 */
[----:B------:R-:W-:Y:S01]  /*35db0*/  FMUL R17, R29, UR12 ;  /* 0x0000000c1d117c20 */ /* 0x000fe20008400000 */
[----:B-----5:R-:W-:-:S08]  /*35dc0*/  FMUL R24, R24, UR12 ;  /* 0x0000000c18187c20 */ /* 0x020fd00008400000 */
[----:B------:R-:W-:Y:S04]  /*35dd0*/  STL [R1+0xe18], R15 ;  /* 0x000e180f01007387 */ /* 0x000fe80000100800 */
[----:B------:R-:W-:Y:S04]  /*35de0*/  STL [R1+0xd60], R20 ;  /* 0x000d601401007387 */ /* 0x000fe80000100800 */
[----:B------:R0:W-:Y:S01]  /*35df0*/  STL [R1+0xd64], R21 ;  /* 0x000d641501007387 */ /* 0x0001e20000100800 */
[----:B--2---:R-:W-:Y:S01]  /*35e00*/  FMUL R2, R18, UR12 ;  /* 0x0000000c12027c20 */ /* 0x004fe20008400000 */
[----:B---3--:R-:W-:Y:S01]  /*35e10*/  FMUL R3, R19, UR12 ;  /* 0x0000000c13037c20 */ /* 0x008fe20008400000 */
[----:B----4-:R-:W-:Y:S01]  /*35e20*/  FMUL R19, R26, UR12 ;  /* 0x0000000c1a137c20 */ /* 0x010fe20008400000 */
[----:B------:R-:W-:-:S02]  /*35e30*/  FMUL R26, R21, UR12 ;  /* 0x0000000c151a7c20 */ /* 0x000fc40008400000 */
[----:B------:R-:W-:Y:S02]  /*35e40*/  FMNMX R0, R0, R2, !PT ;  /* 0x0000000200007209 */ /* 0x000fe40007800000 */
[----:B------:R-:W-:Y:S01]  /*35e50*/  FMNMX R29, R3, R16, !PT ;  /* 0x00000010031d7209 */ /* 0x000fe20007800000 */
[----:B0-----:R-:W2:Y:S04]  /*35e60*/  LDL R21, [R1+0x16c] ;  /* 0x00016c0001157983 */ /* 0x001ea80000100800 */
[----:B------:R-:W3:Y:S04]  /*35e70*/  LDL R3, [R1+0x150] ;  /* 0x0001500001037983 */ /* 0x000ee80000100800 */
[----:B------:R0:W-:Y:S01]  /*35e80*/  STL [R1+0xc], R0 ;  /* 0x00000c0001007387 */ /* 0x0001e20000100800 */
[----:B------:R-:W-:-:S03]  /*35e90*/  FMUL R18, R28, UR12 ;  /* 0x0000000c1c127c20 */ /* 0x000fc60008400000 */
[----:B------:R-:W4:Y:S01]  /*35ea0*/  LDL R16, [R1+0x154] ;  /* 0x0001540001107983 */ /* 0x000f220000100800 */
[----:B------:R-:W-:-:S03]  /*35eb0*/  FMNMX R15, R19, R24, !PT ;  /* 0x00000018130f7209 */ /* 0x000fc60007800000 */
[----:B------:R-:W5:Y:S04]  /*35ec0*/  LDL R20, [R1+0x174] ;  /* 0x0001740001147983 */ /* 0x000f680000100800 */
[----:B------:R-:W2:Y:S01]  /*35ed0*/  LDL R19, [R1+0x160] ;  /* 0x0001600001137983 */ /* 0x000ea20000100800 */
[----:B0-----:R-:W-:Y:S02]  /*35ee0*/  FMNMX R0, R25, R26, !PT ;  /* 0x0000001a19007209 */ /* 0x001fe40007800000 */
[----:B------:R-:W-:Y:S01]  /*35ef0*/  FMNMX R28, R17, R18, !PT ;  /* 0x00000012111c7209 */ /* 0x000fe20007800000 */
[----:B------:R-:W2:Y:S04]  /*35f00*/  LDL R26, [R1+0x168] ;  /* 0x00016800011a7983 */ /* 0x000ea80000100800 */
[----:B------:R-:W5:Y:S04]  /*35f10*/  LDL R17, [R1+0x158] ;  /* 0x0001580001117983 */ /* 0x000f680000100800 */
[----:B------:R-:W5:Y:S04]  /*35f20*/  LDL R18, [R1+0x15c] ;  /* 0x00015c0001127983 */ /* 0x000f680000100800 */
[----:B------:R-:W5:Y:S04]  /*35f30*/  LDL R24, [R1+0x164] ;  /* 0x0001640001187983 */ /* 0x000f680000100800 */
[----:B------:R0:W-:Y:S01]  /*35f40*/  STL [R1+0x1c], R0 ;  /* 0x00001c0001007387 */ /* 0x0001e20000100800 */
[----:B------:R-:W-:-:S03]  /*35f50*/  FMUL R2, R23, UR12 ;  /* 0x0000000c17027c20 */ /* 0x000fc60008400000 */
[----:B------:R-:W-:Y:S04]  /*35f60*/  STL [R1+0x8], R29 ;  /* 0x0000081d01007387 */ /* 0x000fe80000100800 */
[----:B------:R-:W-:Y:S04]  /*35f70*/  STL [R1+0x4], R28 ;  /* 0x0000041c01007387 */ /* 0x000fe80000100800 */
[----:B------:R1:W-:Y:S01]  /*35f80*/  STL [R1+0xd68], R22 ;  /* 0x000d681601007387 */ /* 0x0003e20000100800 */
[----:B0-----:R-:W-:-:S03]  /*35f90*/  FMUL R0, R22, UR12 ;  /* 0x0000000c16007c20 */ /* 0x001fc60008400000 */
[----:B-1----:R-:W5:Y:S04]  /*35fa0*/  LDL R22, [R1+0x170] ;  /* 0x0001700001167983 */ /* 0x002f680000100800 */
[----:B------:R-:W-:Y:S04]  /*35fb0*/  STL [R1+0x2c], R15 ;  /* 0x00002c0f01007387 */ /* 0x000fe80000100800 */
[----:B------:R0:W-:Y:S04]  /*35fc0*/  STL [R1+0xd6c], R23 ;  /* 0x000d6c1701007387 */ /* 0x0001e80000100800 */
[----:B0-----:R-:W5:Y:S01]  /*35fd0*/  LDL R23, [R1+0xdc] ;  /* 0x0000dc0001177983 */ /* 0x001f620000100800 */
[----:B---3--:R-:W-:Y:S01]  /*35fe0*/  FMUL R3, R3, UR12 ;  /* 0x0000000c03037c20 */ /* 0x008fe20008400000 */
[----:B----4-:R-:W-:Y:S01]  /*35ff0*/  FMUL R16, R16, UR12 ;  /* 0x0000000c10107c20 */ /* 0x010fe20008400000 */
[----:B--2---:R-:W-:Y:S01]  /*36000*/  FMUL R25, R26, UR12 ;  /* 0x0000000c1a197c20 */ /* 0x004fe20008400000 */
[----:B------:R-:W-:Y:S01]  /*36010*/  FMUL R26, R21, UR12 ;  /* 0x0000000c151a7c20 */ /* 0x000fe20008400000 */
[----:B------:R-:W-:Y:S01]  /*36020*/  FMNMX R21, R0, R2, !PT ;  /* 0x0000000200157209 */ /* 0x000fe20007800000 */
[----:B-----5:R-:W-:Y:S01]  /*36030*/  FMUL R17, R17, UR12 ;  /* 0x0000000c11117c20 */ /* 0x020fe20008400000 */
[----:B------:R-:W-:Y:S01]  /*36040*/  FMUL R18, R18, UR12 ;  /* 0x0000000c12127c20 */ /* 0x000fe20008400000 */
[----:B------:R-:W2:Y:S04]  /*36050*/  LDL R0, [R1+0xf0] ;  /* 0x0000f00001007983 */ /* 0x000ea80000100800 */
[----:B------:R-:W3:Y:S04]  /*36060*/  LDL R2, [R1+0xf4] ;  /* 0x0000f40001027983 */ /* 0x000ee80000100800 */
[----:B------:R0:W-:Y:S01]  /*36070*/  STL [R1+0x18], R21 ;  /* 0x0000181501007387 */ /* 0x0001e20000100800 */
[----:B------:R-:W-:Y:S01]  /*36080*/  FMUL R19, R19, UR12 ;  /* 0x0000000c13137c20 */ /* 0x000fe20008400000 */
[----:B------:R-:W-:Y:S01]  /*36090*/  FMNMX R18, R17, R18, !PT ;  /* 0x0000001211127209 */ /* 0x000fe20007800000 */
[----:B------:R-:W-:Y:S01]  /*360a0*/  FMUL R24, R24, UR12 ;  /* 0x0000000c18187c20 */ /* 0x000fe20008400000 */
[----:B0-----:R-:W-:-:S02]  /*360b0*/  FMNMX R21, R3, R16, !PT ;  /* 0x0000001003157209 */ /* 0x001fc40007800000 */
[----:B------:R-:W4:Y:S04]  /*360c0*/  LDL R3, [R1+0xf8] ;  /* 0x0000f80001037983 */ /* 0x000f280000100800 */
[----:B------:R-:W5:Y:S04]  /*360d0*/  LDL R16, [R1+0xfc] ;  /* 0x0000fc0001107983 */ /* 0x000f680000100800 */
[----:B------:R0:W-:Y:S04]  /*360e0*/  STL [R1+0x20], R21 ;  /* 0x0000201501007387 */ /* 0x0001e80000100800 */
[----:B------:R-:W5:Y:S01]  /*360f0*/  LDL R17, [R1+0xd0] ;  /* 0x0000d00001117983 */ /* 0x000f620000100800 */
[----:B------:R-:W-:-:S03]  /*36100*/  FMNMX R19, R19, R24, !PT ;  /* 0x0000001813137209 */ /* 0x000fc60007800000 */
[----:B0-----:R-:W5:Y:S04]  /*36110*/  LDL R21, [R1+0x13c] ;  /* 0x00013c0001157983 */ /* 0x001f680000100800 */
[----:B------:R0:W-:Y:S04]  /*36120*/  STL [R1+0x14], R18 ;  /* 0x0000141201007387 */ /* 0x0001e80000100800 */
[----:B------:R-:W5:Y:S04]  /*36130*/  LDL R24, [R1+0xd8] ;  /* 0x0000d80001187983 */ /* 0x000f680000100800 */
[----:B0-----:R-:W5:Y:S04]  /*36140*/  LDL R18, [R1+0xd4] ;  /* 0x0000d40001127983 */ /* 0x001f680000100800 */
[----:B------:R0:W-:Y:S02]  /*36150*/  STL [R1+0x38], R19 ;  /* 0x0000381301007387 */ /* 0x0001e40000100800 */
[----:B0-----:R-:W-:Y:S01]  /*36160*/  FMNMX R19, R25, R26, !PT ;  /* 0x0000001a19137209 */ /* 0x001fe20007800000 */
[----:B------:R-:W-:-:S04]  /*36170*/  FMUL R26, R20, UR12 ;  /* 0x0000000c141a7c20 */ /* 0x000fc80008400000 */
[----:B------:R-:W-:Y:S01]  /*36180*/  STL [R1+0x34], R19 ;  /* 0x0000341301007387 */ /* 0x000fe20000100800 */
[----:B------:R-:W-:-:S05]  /*36190*/  FMUL R25, R22, UR12 ;  /* 0x0000000c16197c20 */ /* 0x000fca0008400000 */
[----:B------:R-:W-:Y:S01]  /*361a0*/  FMNMX R25, R25, R26, !PT ;  /* 0x0000001a19197209 */ /* 0x000fe20007800000 */
[----:B--2---:R-:W-:Y:S01]  /*361b0*/  FMUL R0, R0, UR12 ;  /* 0x0000000c00007c20 */ /* 0x004fe20008400000 */
[----:B---3--:R-:W-:-:S05]  /*361c0*/  FMUL R2, R2, UR12 ;  /* 0x0000000c02027c20 */ /* 0x008fca0008400000 */
[----:B------:R-:W-:Y:S02]  /*361d0*/  FMNMX R20, R0, R2, !PT ;  /* 0x0000000200147209 */ /* 0x000fe40007800000 */
[----:B------:R-:W2:Y:S04]  /*361e0*/  LDL R0, [R1+0x178] ;  /* 0x0001780001007983 */ /* 0x000ea80000100800 */
[----:B------:R-:W3:Y:S04]  /*361f0*/  LDL R2, [R1+0x17c] ;  /* 0x00017c0001027983 */ /* 0x000ee80000100800 */
[----:B------:R0:W-:Y:S01]  /*36200*/  STL [R1+0x30], R20 ;  /* 0x0000301401007387 */ /* 0x0001e20000100800 */
[----:B----4-:R-:W-:Y:S01]  /*36210*/  FMUL R3, R3, UR12 ;  /* 0x0000000c03037c20 */ /* 0x010fe20008400000 */
[----:B-----5:R-:W-:Y:S01]  /*36220*/  FMUL R16, R16, UR12 ;  /* 0x0000000c10107c20 */ /* 0x020fe20008400000 */
[----:B------:R-:W-:-:S04]  /*36230*/  FMUL R17, R17, UR12 ;  /* 0x0000000c11117c20 */ /* 0x000fc80008400000 */
[----:B0-----:R-:W-:Y:S02]  /*36240*/  FMNMX R20, R3, R16, !PT ;  /* 0x0000001003147209 */ /* 0x001fe40007800000 */
[----:B------:R-:W4:Y:S04]  /*36250*/  LDL R3, [R1+0x190] ;  /* 0x0001900001037983 */ /* 0x000f280000100800 */
[----:B------:R-:W5:Y:S01]  /*36260*/  LDL R16, [R1+0x194] ;  /* 0x0001940001107983 */ /* 0x000f620000100800 */
[----:B------:R-:W-:Y:S01]  /*36270*/  FMUL R19, R24, UR12 ;  /* 0x0000000c18137c20 */ /* 0x000fe20008400000 */
[----:B------:R-:W-:Y:S02]  /*36280*/  FMUL R24, R23, UR12 ;  /* 0x0000000c17187c20 */ /* 0x000fe40008400000 */
[----:B------:R-:W5:Y:S01]  /*36290*/  LDL R23, [R1+0xcc] ;  /* 0x0000cc0001177983 */ /* 0x000f620000100800 */
[----:B------:R-:W-:-:S02]  /*362a0*/  FMUL R18, R18, UR12 ;  /* 0x0000000c12127c20 */ /* 0x000fc40008400000 */
[----:B------:R-:W-:Y:S01]  /*362b0*/  FMNMX R24, R19, R24, !PT ;  /* 0x0000001813187209 */ /* 0x000fe20007800000 */
[----:B------:R0:W-:Y:S04]  /*362c0*/  STL [R1+0x28], R20 ;  /* 0x0000281401007387 */ /* 0x0001e80000100800 */
[----:B------:R-:W5:Y:S01]  /*362d0*/  LDL R22, [R1+0xa0] ;  /* 0x0000a00001167983 */ /* 0x000f620000100800 */
[----:B------:R-:W-:-:S03]  /*362e0*/  FMNMX R18, R17, R18, !PT ;  /* 0x0000001211127209 */ /* 0x000fc60007800000 */
[----:B------:R-:W5:Y:S04]  /*362f0*/  LDL R17, [R1+0x198] ;  /* 0x0001980001117983 */ /* 0x000f680000100800 */
[----:B0-----:R-:W5:Y:S04]  /*36300*/  LDL R20, [R1+0xa4] ;  /* 0x0000a40001147983 */ /* 0x001f680000100800 */
[----:B------:R0:W-:Y:S04]  /*36310*/  STL [R1+0x24], R18 ;  /* 0x0000241201007387 */ /* 0x0001e80000100800 */
[----:B------:R-:W5:Y:S04]  /*36320*/  LDL R19, [R1+0x130] ;  /* 0x0001300001137983 */ /* 0x000f680000100800 */
[----:B0-----:R-:W5:Y:S04]  /*36330*/  LDL R18, [R1+0x19c] ;  /* 0x00019c0001127983 */ /* 0x001f680000100800 */
[----:B------:R0:W-:Y:S04]  /*36340*/  STL [R1+0x74], R24 ;  /* 0x0000741801007387 */ /* 0x0001e80000100800 */
[----:B------:R-:W5:Y:S04]  /*36350*/  LDL R26, [R1+0x138] ;  /* 0x00013800011a7983 */ /* 0x000f680000100800 */
[----:B0-----:R-:W5:Y:S04]  /*36360*/  LDL R24, [R1+0x134] ;  /* 0x0001340001187983 */ /* 0x001f680000100800 */
[----:B------:R0:W-:Y:S01]  /*36370*/  STL [R1+0x68], R25 ;  /* 0x0000681901007387 */ /* 0x0001e20000100800 */
[----:B--2---:R-:W-:Y:S01]  /*36380*/  FMUL R0, R0, UR12 ;  /* 0x0000000c00007c20 */ /* 0x004fe20008400000 */
[----:B---3--:R-:W-:Y:S01]  /*36390*/  FMUL R2, R2, UR12 ;  /* 0x0000000c02027c20 */ /* 0x008fe20008400000 */
[----:B----4-:R-:W-:Y:S01]  /*363a0*/  FMUL R3, R3, UR12 ;  /* 0x0000000c03037c20 */ /* 0x010fe20008400000 */
[----:B-----5:R-:W-:Y:S01]  /*363b0*/  FMUL R16, R16, UR12 ;  /* 0x0000000c10107c20 */ /* 0x020fe20008400000 */
[----:B0-----:R-:W-:Y:S01]  /*363c0*/  FMUL R25, R26, UR12 ;  /* 0x0000000c1a197c20 */ /* 0x001fe20008400000 */
[----:B------:R-:W-:Y:S01]  /*363d0*/  FMUL R26, R21, UR12 ;  /* 0x0000000c151a7c20 */ /* 0x000fe20008400000 */
[----:B------:R-:W-:-:S02]  /*363e0*/  FMNMX R21, R0, R2, !PT ;  /* 0x0000000200157209 */ /* 0x000fc40007800000 */
[----:B------:R-:W2:Y:S04]  /*363f0*/  LDL R0, [R1+0xc0] ;  /* 0x0000c00001007983 */ /* 0x000ea80000100800 */
[----:B------:R-:W3:Y:S04]  /*36400*/  LDL R2, [R1+0xc4] ;  /* 0x0000c40001027983 */ /* 0x000ee80000100800 */
[----:B------:R0:W-:Y:S02]  /*36410*/  STL [R1+0x64], R21 ;  /* 0x0000641501007387 */ /* 0x0001e40000100800 */
[----:B0-----:R-:W-:-:S02]  /*36420*/  FMNMX R21, R3, R16, !PT ;  /* 0x0000001003157209 */ /* 0x001fc40007800000 */
[----:B------:R-:W4:Y:S01]  /*36430*/  LDL R16, [R1+0xc8] ;  /* 0x0000c80001107983 */ /* 0x000f220000100800 */
[----:B------:R-:W-:Y:S01]  /*36440*/  FMUL R17, R17, UR12 ;  /* 0x0000000c11117c20 */ /* 0x000fe20008400000 */
[----:B------:R-:W-:Y:S01]  /*36450*/  FMUL R18, R18, UR12 ;  /* 0x0000000c12127c20 */ /* 0x000fe20008400000 */
[----:B------:R-:W-:Y:S01]  /*36460*/  FMUL R19, R19, UR12 ;  /* 0x0000000c13137c20 */ /* 0x000fe20008400000 */
[----:B------:R-:W-:-:S03]  /*36470*/  FMUL R24, R24, UR12 ;  /* 0x0000000c18187c20 */ /* 0x000fc60008400000 */
[----:B------:R-:W-:Y:S01]  /*36480*/  FMNMX R3, R17, R18, !PT ;  /* 0x0000001211037209 */ /* 0x000fe20007800000 */
[----:B------:R-:W-:Y:S04]  /*36490*/  STL [R1+0x58], R21 ;  /* 0x0000581501007387 */ /* 0x000fe80000100800 */
[----:B------:R-:W5:Y:S04]  /*364a0*/  LDL R17, [R1+0xb0] ;  /* 0x0000b00001117983 */ /* 0x000f680000100800 */
[----:B------:R-:W5:Y:S04]  /*364b0*/  LDL R18, [R1+0xb4] ;  /* 0x0000b40001127983 */ /* 0x000f680000100800 */
[----:B------:R0:W-:Y:S02]  /*364c0*/  STL [R1+0x48], R3 ;  /* 0x0000480301007387 */ /* 0x0001e40000100800 */
[----:B0-----:R-:W-:-:S02]  /*364d0*/  FMNMX R3, R19, R24, !PT ;  /* 0x0000001813037209 */ /* 0x001fc40007800000 */
[----:B------:R-:W5:Y:S04]  /*364e0*/  LDL R19, [R1+0xb8] ;  /* 0x0000b80001137983 */ /* 0x000f680000100800 */
[----:B------:R-:W5:Y:S01]  /*364f0*/  LDL R24, [R1+0xbc] ;  /* 0x0000bc0001187983 */ /* 0x000f620000100800 */
[----:B------:R-:W-:-:S03]  /*36500*/  FMNMX R21, R25, R26, !PT ;  /* 0x0000001a19157209 */ /* 0x000fc60007800000 */
[----:B------:R-:W-:Y:S04]  /*36510*/  STL [R1+0x4c], R3 ;  /* 0x00004c0301007387 */ /* 0x000fe80000100800 */
[----:B------:R0:W-:Y:S04]  /*36520*/  STL [R1+0xe0c], R21 ;  /* 0x000e0c1501007387 */ /* 0x0001e80000100800 */
[----:B0-----:R-:W5:Y:S01]  /*36530*/  LDL R21, [R1+0xa8] ;  /* 0x0000a80001157983 */ /* 0x001f620000100800 */
[----:B----4-:R-:W-:Y:S01]  /*36540*/  FMUL R3, R16, UR12 ;  /* 0x0000000c10037c20 */ /* 0x010fe20008400000 */
[----:B------:R-:W-:-:S02]  /*36550*/  FMUL R16, R23, UR12 ;  /* 0x0000000c17107c20 */ /* 0x000fc40008400000 */
[----:B------:R-:W4:Y:S01]  /*36560*/  LDL R23, [R1+0xc] ;  /* 0x00000c0001177983 */ /* 0x000f220000100800 */
[----:B--2---:R-:W-:Y:S01]  /*36570*/  FMUL R0, R0, UR12 ;  /* 0x0000000c00007c20 */ /* 0x004fe20008400000 */
[----:B---3--:R-:W-:Y:S01]  /*36580*/  FMUL R2, R2, UR12 ;  /* 0x0000000c02027c20 */ /* 0x008fe20008400000 */
[----:B------:R-:W-:Y:S01]  /*36590*/  FMUL R25, R22, UR12 ;  /* 0x0000000c16197c20 */ /* 0x000fe20008400000 */
[----:B------:R-:W-:Y:S01]  /*365a0*/  FMUL R26, R20, UR12 ;  /* 0x0000000c141a7c20 */ /* 0x000fe20008400000 */
[----:B-----5:R-:W-:Y:S01]  /*365b0*/  FMUL R17, R17, UR12 ;  /* 0x0000000c11117c20 */ /* 0x020fe20008400000 */
[----:B------:R-:W-:Y:S01]  /*365c0*/  FMUL R18, R18, UR12 ;  /* 0x0000000c12127c20 */ /* 0x000fe20008400000 */
[----:B------:R-:W-:Y:S02]  /*365d0*/  FMNMX R20, R0, R2, !PT ;  /* 0x0000000200147209 */ /* 0x000fe40007800000 */
[----:B------:R-:W-:Y:S02]  /*365e0*/  FMNMX R22, R3, R16, !PT ;  /* 0x0000001003167209 */ /* 0x000fe40007800000 */
[----:B------:R-:W-:-:S02]  /*365f0*/  FMNMX R3, R25, R26, !PT ;  /* 0x0000001a19037209 */ /* 0x000fc40007800000 */
[----:B------:R-:W-:Y:S01]  /*36600*/  FMNMX R0, R17, R18, !PT ;  /* 0x0000001211007209 */ /* 0x000fe20007800000 */
[----:B------:R0:W-:Y:S01]  /*36610*/  STL [R1+0xe10], R20 ;  /* 0x000e101401007387 */ /* 0x0001e20000100800 */
[----:B------:R-:W-:Y:S01]  /*36620*/  FMUL R19, R19, UR12 ;  /* 0x0000000c13137c20 */ /* 0x000fe20008400000 */
[----:B------:R-:W-:Y:S02]  /*36630*/  FMUL R24, R24, UR12 ;  /* 0x0000000c18187c20 */ /* 0x000fe40008400000 */
[----:B------:R-:W-:Y:S03]  /*36640*/  STL [R1+0xe08], R22 ;  /* 0x000e081601007387 */ /* 0x000fe60000100800 */
[----:B------:R-:W-:Y:S01]  /*36650*/  FMNMX R2, R19, R24, !PT ;  /* 0x0000001813027209 */ /* 0x000fe20007800000 */
[----:B------:R1:W-:Y:S04]  /*36660*/  STL [R1+0x54], R0 ;  /* 0x0000540001007387 */ /* 0x0003e80000100800 */
[----:B------:R2:W-:Y:S04]  /*36670*/  STL [R1+0x5c], R2 ;  /* 0x00005c0201007387 */ /* 0x0005e80000100800 */
[----:B------:R3:W-:Y:S04]  /*36680*/  STL [R1+0x8c], R3 ;  /* 0x00008c0301007387 */ /* 0x0007e80000100800 */
[----:B0-----:R-:W5:Y:S01]  /*36690*/  LDL.LU R20, [R1+0x18] ;  /* 0x0000180001147983 */ /* 0x001f620000300800 */
[----:B-1----:R-:W-:-:S03]  /*366a0*/  FMUL R0, R21, UR12 ;  /* 0x0000000c15007c20 */ /* 0x002fc60008400000 */
[----:B------:R-:W5:Y:S04]  /*366b0*/  LDL.LU R21, [R1+0x20] ;  /* 0x0000200001157983 */ /* 0x000f680000300800 */
[----:B------:R-:W5:Y:S01]  /*366c0*/  LDL.LU R22, [R1+0x14] ;  /* 0x0000140001167983 */ /* 0x000f620000300800 */
[----:B--2---:R-:W-:-:S03]  /*366d0*/  FMUL R2, R27, UR12 ;  /* 0x0000000c1b027c20 */ /* 0x004fc60008400000 */
[----:B------:R-:W-:Y:S01]  /*366e0*/  STL [R1+0xd70], R4 ;  /* 0x000d700401007387 */ /* 0x000fe20000100800 */
[----:B---3--:R-:W-:Y:S01]  /*366f0*/  FMUL R3, R4, UR12 ;  /* 0x0000000c04037c20 */ /* 0x008fe20008400000 */
[----:B------:R-:W-:Y:S02]  /*36700*/  FMUL R17, R5, UR12 ;  /* 0x0000000c05117c20 */ /* 0x000fe40008400000 */
[----:B------:R-:W-:Y:S01]  /*36710*/  STL [R1+0xd74], R5 ;  /* 0x000d740501007387 */ /* 0x000fe20000100800 */
[----:B------:R-:W-:-:S03]  /*36720*/  FMUL R18, R6, UR12 ;  /* 0x0000000c06127c20 */ /* 0x000fc60008400000 */
[----:B------:R-:W-:Y:S01]  /*36730*/  STL [R1+0xd78], R6 ;  /* 0x000d780601007387 */ /* 0x000fe20000100800 */
[----:B------:R-:W-:-:S03]  /*36740*/  FMUL R25, R7, UR12 ;  /* 0x0000000c07197c20 */ /* 0x000fc60008400000 */
[----:B------:R-:W-:Y:S04]  /*36750*/  STL [R1+0xd7c], R7 ;  /* 0x000d7c0701007387 */ /* 0x000fe80000100800 */
[----:B------:R-:W-:Y:S01]  /*36760*/  STL [R1+0xd80], R8 ;  /* 0x000d800801007387 */ /* 0x000fe20000100800 */
[----:B------:R-:W-:Y:S01]  /*36770*/  FMNMX R2, R0, R2, !PT ;  /* 0x0000000200027209 */ /* 0x000fe20007800000 */
[----:B------:R-:W-:Y:S01]  /*36780*/  FMUL R26, R8, UR12 ;  /* 0x0000000c081a7c20 */ /* 0x000fe20008400000 */
[----:B------:R-:W-:Y:S01]  /*36790*/  FMUL R27, R9, UR12 ;  /* 0x0000000c091b7c20 */ /* 0x000fe20008400000 */
[----:B------:R-:W-:Y:S04]  /*367a0*/  STL [R1+0xd84], R9 ;  /* 0x000d840901007387 */ /* 0x000fe80000100800 */
[----:B------:R0:W-:Y:S04]  /*367b0*/  SHFL.BFLY PT, R19, R29, 0x2, 0x1f ;  /* 0x0c401f001d137f89 */ /* 0x0001e800000e0000 */
[----:B------:R1:W-:Y:S04]  /*367c0*/  SHFL.BFLY PT, R16, R28, 0x2, 0x1f ;  /* 0x0c401f001c107f89 */ /* 0x0003e800000e0000 */
[----:B------:R-:W-:Y:S01]  /*367d0*/  STL [R1+0xd88], R10 ;  /* 0x000d880a01007387 */ /* 0x000fe20000100800 */
[----:B------:R-:W-:-:S03]  /*367e0*/  FMNMX R0, R3, R17, !PT ;  /* 0x0000001103007209 */ /* 0x000fc60007800000 */
[----:B------:R2:W-:Y:S01]  /*367f0*/  STL [R1+0xd8c], R11 ;  /* 0x000d8c0b01007387 */ /* 0x0005e20000100800 */
[----:B0-----:R-:W-:Y:S01]  /*36800*/  FMUL R29, R11, UR12 ;  /* 0x0000000c0b1d7c20 */ /* 0x001fe20008400000 */
[----:B-1----:R-:W-:Y:S02]  /*36810*/  FMUL R28, R10, UR12 ;  /* 0x0000000c0a1c7c20 */ /* 0x002fe40008400000 */
[----:B--2---:R-:W2:Y:S04]  /*36820*/  LDL.LU R11, [R1+0x28] ;  /* 0x00002800010b7983 */ /* 0x004ea80000300800 */
[----:B------:R0:W-:Y:S04]  /*36830*/  STL [R1+0x88], R2 ;  /* 0x0000880201007387 */ /* 0x0001e80000100800 */
[----:B------:R-:W3:Y:S04]  /*36840*/  LDL.LU R10, [R1+0x24] ;  /* 0x00002400010a7983 */ /* 0x000ee80000300800 */
[----:B------:R1:W-:Y:S01]  /*36850*/  STL [R1+0x80], R0 ;  /* 0x0000800001007387 */ /* 0x0003e20000100800 */
[----:B0-----:R-:W-:-:S02]  /*36860*/  FMNMX R2, R26, R27, !PT ;  /* 0x0000001b1a027209 */ /* 0x001fc40007800000 */
[----:B-1----:R-:W-:Y:S01]  /*36870*/  FMNMX R0, R28, R29, !PT ;  /* 0x0000001d1c007209 */ /* 0x002fe20007800000 */
[----:B----4-:R0:W-:Y:S02]  /*36880*/  SHFL.BFLY PT, R24, R23, 0x2, 0x1f ;  /* 0x0c401f0017187f89 */ /* 0x0101e400000e0000 */
[----:B0-----:R-:W-:-:S05]  /*36890*/  FMNMX R23, R18, R25, !PT ;  /* 0x0000001912177209 */ /* 0x001fca0007800000 */
[----:B------:R0:W-:Y:S04]  /*368a0*/  STL [R1+0xe14], R23 ;  /* 0x000e141701007387 */ /* 0x0001e80000100800 */
[----:B0-----:R-:W4:Y:S04]  /*368b0*/  LDL.LU R23, [R1+0x1c] ;  /* 0x00001c0001177983 */ /* 0x001f280000300800 */
[----:B------:R-:W2:Y:S04]  /*368c0*/  LDL.LU R29, [R1+0x4] ;  /* 0x00000400011d7983 */ /* 0x000ea80000300800 */
[----:B------:R-:W-:Y:S04]  /*368d0*/  STL [R1+0x6c], R2 ;  /* 0x00006c0201007387 */ /* 0x000fe80000100800 */
[----:B------:R-:W2:Y:S04]  /*368e0*/  LDL.LU R9, [R1+0x74] ;  /* 0x0000740001097983 */ /* 0x000ea80000300800 */
[----:B------:R-:W-:Y:S04]  /*368f0*/  STL [R1+0x78], R0 ;  /* 0x0000780001007387 */ /* 0x000fe80000100800 */
[----:B------:R-:W2:Y:S04]  /*36900*/  LDL.LU R8, [R1+0x68] ;  /* 0x0000680001087983 */ /* 0x000ea80000300800 */
[----:B------:R-:W2:Y:S04]  /*36910*/  LDL.LU R7, [R1+0x64] ;  /* 0x0000640001077983 */ /* 0x000ea80000300800 */
[----:B------:R-:W2:Y:S04]  /*36920*/  LDL.LU R6, [R1+0x58] ;  /* 0x0000580001067983 */ /* 0x000ea80000300800 */
[----:B------:R-:W2:Y:S04]  /*36930*/  LDL.LU R5, [R1+0x48] ;  /* 0x0000480001057983 */ /* 0x000ea80000300800 */
[----:B------:R-:W2:Y:S01]  /*36940*/  LDL.LU R4, [R1+0x4c] ;  /* 0x00004c0001047983 */ /* 0x000ea20000300800 */
[----:B------:R-:W-:-:S03]  /*36950*/  FMUL R25, R12, UR12 ;  /* 0x0000000c0c197c20 */ /* 0x000fc60008400000 */
[----:B------:R0:W-:Y:S04]  /*36960*/  STL [R1+0xd90], R12 ;  /* 0x000d900c01007387 */ /* 0x0001e80000100800 */
[----:B------:R1:W-:Y:S04]  /*36970*/  SHFL.BFLY PT, R18, R15, 0x2, 0x1f ;  /* 0x0c401f000f127f89 */ /* 0x0003e800000e0000 */
[----:B0-----:R-:W2:Y:S04]  /*36980*/  LDL.LU R12, [R1+0x30] ;  /* 0x00003000010c7983 */ /* 0x001ea80000300800 */
[----:B-1----:R-:W2:Y:S01]  /*36990*/  LDL.LU R15, [R1+0xe18] ;  /* 0x000e1800010f7983 */ /* 0x002ea20000300800 */
[----:B------:R-:W-:-:S03]  /*369a0*/  FMUL R26, R13, UR12 ;  /* 0x0000000c0d1a7c20 */ /* 0x000fc60008400000 */
[----:B------:R0:W-:Y:S01]  /*369b0*/  STL [R1+0xd94], R13 ;  /* 0x000d940d01007387 */ /* 0x0001e20000100800 */
[----:B------:R-:W-:Y:S01]  /*369c0*/  FMUL R28, R14, UR12 ;  /* 0x0000000c0e1c7c20 */ /* 0x000fe20008400000 */
[----:B------:R-:W-:Y:S02]  /*369d0*/  FMNMX R26, R25, R26, !PT ;  /* 0x0000001a191a7209 */ /* 0x000fe40007800000 */
[----:B0-----:R-:W3:Y:S04]  /*369e0*/  LDL.LU R13, [R1+0x34] ;  /* 0x00003400010d7983 */ /* 0x001ee80000300800 */
[----:B------:R0:W-:Y:S04]  /*369f0*/  STL [R1+0xd98], R14 ;  /* 0x000d980e01007387 */ /* 0x0001e80000100800 */
[----:B0-----:R-:W3:Y:S01]  /*36a00*/  LDL.LU R14, [R1+0x38] ;  /* 0x00003800010e7983 */ /* 0x001ee20000300800 */
[----:B--2---:R-:W-:-:S03]  /*36a10*/  FMUL R27, R15, UR12 ;  /* 0x0000000c0f1b7c20 */ /* 0x004fc60008400000 */
[----:B------:R0:W-:Y:S04]  /*36a20*/  STL [R1+0xd9c], R15 ;  /* 0x000d9c0f01007387 */ /* 0x0001e80000100800 */
[----:B0-----:R-:W2:Y:S04]  /*36a30*/  LDL.LU R15, [R1+0x2c] ;  /* 0x00002c00010f7983 */ /* 0x001ea80000300800 */
[----:B------:R-:W2:Y:S04]  /*36a40*/  LDL.LU R25, [R1+0xc] ;  /* 0x00000c0001197983 */ /* 0x000ea80000300800 */
[----:B------:R0:W-:Y:S04]  /*36a50*/  STL [R1+0x7c], R26 ;  /* 0x00007c1a01007387 */ /* 0x0001e80000100800 */
[----:B0-----:R-:W3:Y:S04]  /*36a60*/  LDL.LU R26, [R1+0x8] ;  /* 0x00000800011a7983 */ /* 0x001ee80000300800 */
[----:B----4-:R-:W-:Y:S04]  /*36a70*/  SHFL.BFLY PT, R17, R23, 0x2, 0x1f ;  /* 0x0c401f0017117f89 */ /* 0x010fe800000e0000 */
[----:B-----5:R-:W0:Y:S04]  /*36a80*/  SHFL.BFLY PT, R3, R20, 0x2, 0x1f ;  /* 0x0c401f0014037f89 */ /* 0x020e2800000e0000 */
[----:B------:R-:W1:Y:S04]  /*36a90*/  SHFL.BFLY PT, R2, R21, 0x2, 0x1f ;  /* 0x0c401f0015027f89 */ /* 0x000e6800000e0000 */
[----:B------:R-:W-:Y:S01]  /*36aa0*/  SHFL.BFLY PT, R0, R22, 0x2, 0x1f ;  /* 0x0c401f0016007f89 */ /* 0x000fe200000e0000 */
[----:B------:R-:W-:-:S03]  /*36ab0*/  FMNMX R27, R28, R27, !PT ;  /* 0x0000001b1c1b7209 */ /* 0x000fc60007800000 */
[----:B------:R-:W4:Y:S04]  /*36ac0*/  SHFL.BFLY PT, R28, R12, 0x2, 0x1f ;  /* 0x0c401f000c1c7f89 */ /* 0x000f2800000e0000 */
[----:B------:R-:W-:Y:S01]  /*36ad0*/  STL [R1+0x84], R27 ;  /* 0x0000841b01007387 */ /* 0x000fe20000100800 */
[----:B0-----:R-:W-:Y:S02]  /*36ae0*/  FMNMX R3, R20, R3, !PT ;  /* 0x0000000314037209 */ /* 0x001fe40007800000 */
[----:B-1----:R-:W-:Y:S02]  /*36af0*/  FMNMX R2, R21, R2, !PT ;  /* 0x0000000215027209 */ /* 0x002fe40007800000 */
[----:B----4-:R-:W-:Y:S02]  /*36b00*/  FMNMX R12, R12, R28, !PT ;  /* 0x0000001c0c0c7209 */ /* 0x010fe40007800000 */
[----:B--2---:R-:W-:-:S02]  /*36b10*/  FMNMX R25, R25, R24, !PT ;  /* 0x0000001819197209 */ /* 0x004fc40007800000 */
[----:B------:R-:W-:Y:S02]  /*36b20*/  FMNMX R18, R15, R18, !PT ;  /* 0x000000120f127209 */ /* 0x000fe40007800000 */
[----:B------:R-:W-:Y:S01]  /*36b30*/  FMNMX R15, R23, R17, !PT ;  /* 0x00000011170f7209 */ /* 0x000fe20007800000 */
[----:B------:R-:W-:Y:S01]  /*36b40*/  STL [R1+0x10], R25 ;  /* 0x0000101901007387 */ /* 0x000fe20000100800 */
[----:B---3--:R-:W-:Y:S02]  /*36b50*/  FMNMX R24, R26, R19, !PT ;  /* 0x000000131a187209 */ /* 0x008fe40007800000 */
[----:B------:R-:W-:Y:S02]  /*36b60*/  FMNMX R19, R29, R16, !PT ;  /* 0x000000101d137209 */ /* 0x000fe40007800000 */
[----:B------:R-:W0:Y:S04]  /*36b70*/  SHFL.BFLY PT, R16, R14, 0x2, 0x1f ;  /* 0x0c401f000e107f89 */ /* 0x000e2800000e0000 */
[----:B------:R-:W1:Y:S04]  /*36b80*/  SHFL.BFLY PT, R29, R13, 0x2, 0x1f ;  /* 0x0c401f000d1d7f89 */ /* 0x000e6800000e0000 */
[----:B------:R-:W-:Y:S04]  /*36b90*/  STL [R1+0xc], R24 ;  /* 0x00000c1801007387 */ /* 0x000fe80000100800 */
[----:B------:R-:W-:Y:S04]  /*36ba0*/  STL [R1+0x8], R19 ;  /* 0x0000081301007387 */ /* 0x000fe80000100800 */
[----:B------:R-:W2:Y:S04]  /*36bb0*/  SHFL.BFLY PT, R19, R11, 0x2, 0x1f ;  /* 0x0c401f000b137f89 */ /* 0x000ea800000e0000 */
[----:B------:R-:W3:Y:S04]  /*36bc0*/  LDL.LU R23, [R1+0xe14] ;  /* 0x000e140001177983 */ /* 0x000ee80000300800 */
[----:B------:R-:W-:Y:S04]  /*36bd0*/  STL [R1+0x4], R18 ;  /* 0x0000041201007387 */ /* 0x000fe80000100800 */
[----:B------:R-:W4:Y:S04]  /*36be0*/  SHFL.BFLY PT, R25, R10, 0x2, 0x1f ;  /* 0x0c401f000a197f89 */ /* 0x000f2800000e0000 */
[----:B------:R-:W5:Y:S04]  /*36bf0*/  LDL.LU R20, [R1+0xe10] ;  /* 0x000e100001147983 */ /* 0x000f680000300800 */
[----:B------:R0:W-:Y:S04]  /*36c00*/  STL [R1+0x1c], R15 ;  /* 0x00001c0f01007387 */ /* 0x0001e80000100800 */
[----:B------:R-:W3:Y:S04]  /*36c10*/  LDL.LU R21, [R1+0xe0c] ;  /* 0x000e0c0001157983 */ /* 0x000ee80000300800 */
[----:B------:R-:W-:Y:S04]  /*36c20*/  STL [R1+0x18], R3 ;  /* 0x0000180301007387 */ /* 0x000fe80000100800 */
[----:B------:R-:W-:Y:S01]  /*36c30*/  SHFL.BFLY PT, R3, R7, 0x2, 0x1f ;  /* 0x0c401f0007037f89 */ /* 0x000fe200000e0000 */
[----:B0-----:R-:W-:-:S03]  /*36c40*/  FMNMX R15, R22, R0, !PT ;  /* 0x00000000160f7209 */ /* 0x001fc60007800000 */
[----:B------:R-:W0:Y:S04]  /*36c50*/  SHFL.BFLY PT, R0, R9, 0x2, 0x1f ;  /* 0x0c401f0009007f89 */ /* 0x000e2800000e0000 */
[----:B------:R-:W5:Y:S04]  /*36c60*/  LDL.LU R22, [R1+0xe08] ;  /* 0x000e080001167983 */ /* 0x000f680000300800 */
[----:B------:R-:W-:Y:S04]  /*36c70*/  STL [R1+0x44], R2 ;  /* 0x0000440201007387 */ /* 0x000fe80000100800 */
[----:B------:R-:W0:Y:S04]  /*36c80*/  SHFL.BFLY PT, R2, R8, 0x2, 0x1f ;  /* 0x0c401f0008027f89 */ /* 0x000e2800000e0000 */
[----:B------:R-:W0:Y:S01]  /*36c90*/  SHFL.BFLY PT, R17, R6, 0x2, 0x1f ;  /* 0x0c401f0006117f89 */ /* 0x000e2200000e0000 */
[----:B------:R-:W-:-:S02]  /*36ca0*/  FMNMX R14, R14, R16, !PT ;  /* 0x000000100e0e7209 */ /* 0x000fc40007800000 */
[----:B-1----:R-:W-:Y:S01]  /*36cb0*/  FMNMX R13, R13, R29, !PT ;  /* 0x0000001d0d0d7209 */ /* 0x002fe20007800000 */
[----:B------:R-:W-:Y:S01]  /*36cc0*/  STL [R1+0xdfc], R15 ;  /* 0x000dfc0f01007387 */ /* 0x000fe20000100800 */
[----:B--2---:R-:W-:-:S03]  /*36cd0*/  FMNMX R11, R11, R19, !PT ;  /* 0x000000130b0b7209 */ /* 0x004fc60007800000 */
[----:B------:R-:W-:Y:S04]  /*36ce0*/  STL [R1+0xe00], R14 ;  /* 0x000e000e01007387 */ /* 0x000fe80000100800 */
[----:B------:R-:W2:Y:S04]  /*36cf0*/  LDL.LU R29, [R1+0x5c] ;  /* 0x00005c00011d7983 */ /* 0x000ea80000300800 */
[----:B------:R1:W-:Y:S01]  /*36d00*/  STL [R1+0xdf0], R13 ;  /* 0x000df00d01007387 */ /* 0x0003e20000100800 */
[----:B----4-:R-:W-:-:S03]  /*36d10*/  FMNMX R10, R10, R25, !PT ;  /* 0x000000190a0a7209 */ /* 0x010fc60007800000 */
[----:B-1----:R-:W4:Y:S04]  /*36d20*/  LDL.LU R13, [R1+0x54] ;  /* 0x00005400010d7983 */ /* 0x002f280000300800 */
[----:B------:R1:W-:Y:S04]  /*36d30*/  STL [R1+0xdec], R12 ;  /* 0x000dec0c01007387 */ /* 0x0003e80000100800 */
[----:B------:R-:W5:Y:S04]  /*36d40*/  LDL.LU R14, [R1+0x88] ;  /* 0x00008800010e7983 */ /* 0x000f680000300800 */
[----:B------:R-:W5:Y:S04]  /*36d50*/  LDL.LU R15, [R1+0x80] ;  /* 0x00008000010f7983 */ /* 0x000f680000300800 */
[----:B------:R-:W-:Y:S04]  /*36d60*/  STL [R1+0xde4], R11 ;  /* 0x000de40b01007387 */ /* 0x000fe80000100800 */
[----:B------:R-:W5:Y:S01]  /*36d70*/  LDL R28, [R1+0x78] ;  /* 0x00007800011c7983 */ /* 0x000f620000100800 */
[----:B0-----:R-:W-:-:S02]  /*36d80*/  FMNMX R9, R9, R0, !PT ;  /* 0x0000000009097209 */ /* 0x001fc40007800000 */
[----:B------:R-:W-:Y:S01]  /*36d90*/  FMNMX R8, R8, R2, !PT ;  /* 0x0000000208087209 */ /* 0x000fe20007800000 */
[----:B-1----:R-:W5:Y:S04]  /*36da0*/  LDL.LU R12, [R1+0x10] ;  /* 0x00001000010c7983 */ /* 0x002f680000300800 */
[----:B------:R0:W-:Y:S01]  /*36db0*/  STL [R1+0xde8], R10 ;  /* 0x000de80a01007387 */ /* 0x0001e20000100800 */
[----:B------:R-:W-:Y:S02]  /*36dc0*/  FMNMX R7, R7, R3, !PT ;  /* 0x0000000307077209 */ /* 0x000fe40007800000 */
[----:B------:R-:W-:Y:S01]  /*36dd0*/  FMNMX R6, R6, R17, !PT ;  /* 0x0000001106067209 */ /* 0x000fe20007800000 */
[----:B0-----:R-:W5:Y:S04]  /*36de0*/  LDL.LU R10, [R1+0xc] ;  /* 0x00000c00010a7983 */ /* 0x001f680000300800 */
[----:B------:R-:W5:Y:S04]  /*36df0*/  LDL.LU R11, [R1+0x8] ;  /* 0x00000800010b7983 */ /* 0x000f680000300800 */
[----:B------:R0:W-:Y:S04]  /*36e00*/  STL [R1+0xde0], R9 ;  /* 0x000de00901007387 */ /* 0x0001e80000100800 */
[----:B0-----:R-:W5:Y:S04]  /*36e10*/  LDL.LU R9, [R1+0x4] ;  /* 0x0000040001097983 */ /* 0x001f680000300800 */
[----:B------:R-:W5:Y:S04]  /*36e20*/  LDL R2, [R1+0x6c] ;  /* 0x00006c0001027983 */ /* 0x000f680000100800 */
[----:B------:R0:W-:Y:S04]  /*36e30*/  STL [R1+0xdf4], R8 ;  /* 0x000df40801007387 */ /* 0x0001e80000100800 */
[----:B0-----:R-:W5:Y:S04]  /*36e40*/  LDL.LU R8, [R1+0x84] ;  /* 0x0000840001087983 */ /* 0x001f680000300800 */
[----:B------:R0:W-:Y:S04]  /*36e50*/  STL [R1+0xdf8], R7 ;  /* 0x000df80701007387 */ /* 0x0001e80000100800 */
[----:B0-----:R-:W5:Y:S04]  /*36e60*/  LDL.LU R7, [R1+0x7c] ;  /* 0x00007c0001077983 */ /* 0x001f680000300800 */
[----:B------:R0:W-:Y:S04]  /*36e70*/  STL [R1+0xe04], R6 ;  /* 0x000e040601007387 */ /* 0x0001e80000100800 */
[----:B0-----:R-:W5:Y:S04]  /*36e80*/  LDL.LU R6, [R1+0x8c] ;  /* 0x00008c0001067983 */ /* 0x001f680000300800 */
[----:B------:R-:W0:Y:S04]  /*36e90*/  SHFL.BFLY PT, R24, R4, 0x2, 0x1f ;  /* 0x0c401f0004187f89 */ /* 0x000e2800000e0000 */
[----:B------:R-:W1:Y:S01]  /*36ea0*/  SHFL.BFLY PT, R18, R5, 0x2, 0x1f ;  /* 0x0c401f0005127f89 */ /* 0x000e6200000e0000 */
[----:B0-----:R-:W-:-:S02]  /*36eb0*/  FMNMX R4, R4, R24, !PT ;  /* 0x0000001804047209 */ /* 0x001fc40007800000 */
[----:B-1----:R-:W-:-:S05]  /*36ec0*/  FMNMX R5, R5, R18, !PT ;  /* 0x0000001205057209 */ /* 0x002fca0007800000 */
[----:B------:R0:W-:Y:S04]  /*36ed0*/  STL [R1+0xdd8], R5 ;  /* 0x000dd80501007387 */ /* 0x0001e80000100800 */
[----:B0-----:R-:W5:Y:S04]  /*36ee0*/  LDL.LU R5, [R1+0x18] ;  /* 0x0000180001057983 */ /* 0x001f680000300800 */
[----:B------:R0:W-:Y:S04]  /*36ef0*/  STL [R1+0xddc], R4 ;  /* 0x000ddc0401007387 */ /* 0x0001e80000100800 */
[----:B0-----:R-:W5:Y:S04]  /*36f00*/  LDL.LU R4, [R1+0x1c] ;  /* 0x00001c0001047983 */ /* 0x001f680000300800 */
[----:B---3--:R-:W0:Y:S04]  /*36f10*/  SHFL.BFLY PT, R26, R21, 0x2, 0x1f ;  /* 0x0c401f00151a7f89 */ /* 0x008e2800000e0000 */
[----:B--2---:R-:W1:Y:S04]  /*36f20*/  SHFL.BFLY PT, R25, R29, 0x2, 0x1f ;  /* 0x0c401f001d197f89 */ /* 0x004e6800000e0000 */
[----:B----4-:R-:W2:Y:S04]  /*36f30*/  SHFL.BFLY PT, R19, R13, 0x2, 0x1f ;  /* 0x0c401f000d137f89 */ /* 0x010ea800000e0000 */
[----:B-----5:R-:W3:Y:S01]  /*36f40*/  SHFL.BFLY PT, R17, R14, 0x2, 0x1f ;  /* 0x0c401f000e117f89 */ /* 0x020ee200000e0000 */
[----:B0-----:R-:W-:-:S05]  /*36f50*/  FMNMX R21, R21, R26, !PT ;  /* 0x0000001a15157209 */ /* 0x001fca0007800000 */
[----:B------:R0:W-:Y:S01]  /*36f60*/  STL [R1+0xdd4], R21 ;  /* 0x000dd41501007387 */ /* 0x0001e20000100800 */
[----:B-1----:R-:W-:-:S03]  /*36f70*/  FMNMX R26, R29, R25, !PT ;  /* 0x000000191d1a7209 */ /* 0x002fc60007800000 */
[----:B0-----:R-:W4:Y:S01]  /*36f80*/  LDL.LU R21, [R1+0x44] ;  /* 0x0000440001157983 */ /* 0x001f220000300800 */
[----:B--2---:R-:W-:Y:S02]  /*36f90*/  FMNMX R13, R13, R19, !PT ;  /* 0x000000130d0d7209 */ /* 0x004fe40007800000 */
[----:B---3--:R-:W-:-:S03]  /*36fa0*/  FMNMX R17, R14, R17, !PT ;  /* 0x000000110e117209 */ /* 0x008fc60007800000 */
[----:B------:R-:W-:Y:S04]  /*36fb0*/  STL [R1+0x60], R13 ;  /* 0x0000600d01007387 */ /* 0x000fe80000100800 */
[----:B------:R-:W-:Y:S04]  /*36fc0*/  STL [R1+0x5c], R26 ;  /* 0x00005c1a01007387 */ /* 0x000fe80000100800 */
[----:B------:R-:W0:Y:S02]  /*36fd0*/  SHFL.BFLY PT, R24, R6, 0x2, 0x1f ;  /* 0x0c401f0006187f89 */ /* 0x000e2400000e0000 */
[----:B0-----:R-:W-:-:S02]  /*36fe0*/  FMNMX R24, R6, R24, !PT ;  /* 0x0000001806187209 */ /* 0x001fc40007800000 */
[----:B------:R-:W2:Y:S04]  /*36ff0*/  LDL.LU R6, [R1+0xe04] ;  /* 0x000e040001067983 */ /* 0x000ea80000300800 */
[----:B------:R0:W-:Y:S04]  /*37000*/  STL [R1+0x58], R24 ;  /* 0x0000581801007387 */ /* 0x0001e80000100800 */
[----:B0-----:R-:W3:Y:S04]  /*37010*/  LDL.LU R24, [R1+0x78] ;  /* 0x0000780001187983 */ /* 0x001ee80000300800 */
[----:B------:R-:W5:Y:S04]  /*37020*/  LDL.LU R14, [R1+0xe00] ;  /* 0x000e0000010e7983 */ /* 0x000f680000300800 */
[----:B------:R0:W-:Y:S04]  /*37030*/  STL [R1+0x54], R17 ;  /* 0x0000541101007387 */ /* 0x0001e80000100800 */
[----:B0-----:R-:W2:Y:S04]  /*37040*/  LDL.LU R17, [R1+0x6c] ;  /* 0x00006c0001117983 */ /* 0x001ea80000300800 */
[----:B------:R-:W0:Y:S04]  /*37050*/  SHFL.BFLY PT, R16, R22, 0x2, 0x1f ;  /* 0x0c401f0016107f89 */ /* 0x000e2800000e0000 */
[----:B------:R-:W1:Y:S04]  /*37060*/  SHFL.BFLY PT, R18, R15, 0x2, 0x1f ;  /* 0x0c401f000f127f89 */ /* 0x000e6800000e0000 */
[----:B------:R-:W0:Y:S04]  /*37070*/  SHFL.BFLY PT, R27, R20, 0x2, 0x1f ;  /* 0x0c401f00141b7f89 */ /* 0x000e2800000e0000 */
[----:B------:R-:W-:Y:S04]  /*37080*/  SHFL.BFLY PT, R3, R2, 0x2, 0x1f ;  /* 0x0c401f0002037f89 */ /* 0x000fe800000e0000 */
[----:B------:R-:W-:Y:S04]  /*37090*/  SHFL.BFLY PT, R2, R28, 0x2, 0x1f ;  /* 0x0c401f001c027f89 */ /* 0x000fe800000e0000 */
[----:B------:R-:W-:Y:S04]  /*370a0*/  SHFL.BFLY PT, R19, R7, 0x2, 0x1f ;  /* 0x0c401f0007137f89 */ /* 0x000fe800000e0000 */
[----:B------:R-:W-:Y:S04]  /*370b0*/  SHFL.BFLY PT, R13, R12, 0x1, 0x1f ;  /* 0x0c201f000c0d7f89 */ /* 0x000fe800000e0000 */
[----:B------:R-:W-:Y:S04]  /*370c0*/  SHFL.BFLY PT, R25, R10, 0x1, 0x1f ;  /* 0x0c201f000a197f89 */ /* 0x000fe800000e0000 */
[----:B------:R-:W-:Y:S01]  /*370d0*/  SHFL.BFLY PT, R26, R11, 0x1, 0x1f ;  /* 0x0c201f000b1a7f89 */ /* 0x000fe200000e0000 */
[----:B0-----:R-:W-:-:S03]  /*370e0*/  FMNMX R22, R22, R16, !PT ;  /* 0x0000001016167209 */ /* 0x001fc60007800000 */
[----:B------:R-:W-:Y:S01]  /*370f0*/  SHFL.BFLY PT, R16, R8, 0x2, 0x1f ;  /* 0x0c401f0008107f89 */ /* 0x000fe200000e0000 */
[----:B-1----:R-:W-:-:S03]  /*37100*/  FMNMX R18, R15, R18, !PT ;  /* 0x000000120f127209 */ /* 0x002fc60007800000 */
[----:B------:R-:W4:Y:S01]  /*37110*/  LDL.LU R15, [R1+0xdfc] ;  /* 0x000dfc00010f7983 */ /* 0x000f220000300800 */
[----:B------:R-:W-:-:S03]  /*37120*/  FMNMX R20, R20, R27, !PT ;  /* 0x0000001b14147209 */ /* 0x000fc60007800000 */
[----:B------:R-:W0:Y:S04]  /*37130*/  SHFL.BFLY PT, R27, R9, 0x1, 0x1f ;  /* 0x0c201f00091b7f89 */ /* 0x000e2800000e0000 */
[----:B------:R0:W-:Y:S02]  /*37140*/  STL [R1+0x74], R18 ;  /* 0x0000741201007387 */ /* 0x0001e40000100800 */
[----:B0-----:R-:W-:Y:S02]  /*37150*/  FMNMX R18, R9, R27, !PT ;  /* 0x0000001b09127209 */ /* 0x001fe40007800000 */
[----:B--2---:R-:W-:Y:S02]  /*37160*/  FMNMX R17, R17, R3, !PT ;  /* 0x0000000311117209 */ /* 0x004fe40007800000 */
[----:B---3--:R-:W-:-:S03]  /*37170*/  FMNMX R3, R24, R2, !PT ;  /* 0x0000000218037209 */ /* 0x008fc60007800000 */
[----:B------:R0:W-:Y:S04]  /*37180*/  STL [R1+0x6c], R17 ;  /* 0x00006c1101007387 */ /* 0x0001e80000100800 */
[----:B------:R1:W-:Y:S01]  /*37190*/  STL [R1+0x80], R3 ;  /* 0x0000800301007387 */ /* 0x0003e20000100800 */
[----:B0-----:R-:W-:Y:S02]  /*371a0*/  FMNMX R17, R8, R16, !PT ;  /* 0x0000001008117209 */ /* 0x001fe40007800000 */
[----:B-1----:R-:W-:Y:S02]  /*371b0*/  FMNMX R3, R7, R19, !PT ;  /* 0x0000001307037209 */ /* 0x002fe40007800000 */
[----:B------:R-:W2:Y:S04]  /*371c0*/  LDL.LU R7, [R1+0xdf8] ;  /* 0x000df80001077983 */ /* 0x000ea80000300800 */
[----:B------:R-:W3:Y:S04]  /*371d0*/  LDL.LU R8, [R1+0xdf4] ;  /* 0x000df40001087983 */ /* 0x000ee80000300800 */
[----:B------:R-:W-:Y:S01]  /*371e0*/  STL [R1+0x7c], R3 ;  /* 0x00007c0301007387 */ /* 0x000fe20000100800 */
[----:B------:R-:W-:-:S03]  /*371f0*/  FMNMX R16, R12, R13, !PT ;  /* 0x0000000d0c107209 */ /* 0x000fc60007800000 */
[----:B------:R0:W-:Y:S04]  /*37200*/  STL [R1+0x78], R17 ;  /* 0x0000781101007387 */ /* 0x0001e80000100800 */
[----:B------:R-:W2:Y:S04]  /*37210*/  LDL.LU R13, [R1+0xdf0] ;  /* 0x000df000010d7983 */ /* 0x000ea80000300800 */
[----:B------:R-:W3:Y:S01]  /*37220*/  LDL.LU R12, [R1+0xdec] ;  /* 0x000dec00010c7983 */ /* 0x000ee20000300800 */
[----:B0-----:R-:W-:-:S03]  /*37230*/  FMNMX R17, R10, R25, !PT ;  /* 0x000000190a117209 */ /* 0x001fc60007800000 */
[----:B------:R-:W3:Y:S04]  /*37240*/  LDL.LU R10, [R1+0xde8] ;  /* 0x000de800010a7983 */ /* 0x000ee80000300800 */
[----:B------:R0:W-:Y:S02]  /*37250*/  STL [R1+0xe8], R16 ;  /* 0x0000e81001007387 */ /* 0x0001e40000100800 */
[----:B0-----:R-:W-:Y:S02]  /*37260*/  FMNMX R16, R11, R26, !PT ;  /* 0x0000001a0b107209 */ /* 0x001fe40007800000 */
[----:B------:R-:W3:Y:S04]  /*37270*/  LDL.LU R11, [R1+0xde4] ;  /* 0x000de400010b7983 */ /* 0x000ee80000300800 */
[----:B------:R-:W-:Y:S04]  /*37280*/  STL [R1+0xe4], R17 ;  /* 0x0000e41101007387 */ /* 0x000fe80000100800 */
[----:B------:R-:W3:Y:S04]  /*37290*/  LDL.LU R9, [R1+0xde0] ;  /* 0x000de00001097983 */ /* 0x000ee80000300800 */
[----:B------:R-:W0:Y:S04]  /*372a0*/  SHFL.BFLY PT, R0, R23, 0x2, 0x1f ;  /* 0x0c401f0017007f89 */ /* 0x000e2800000e0000 */
[----:B------:R-:W1:Y:S04]  /*372b0*/  SHFL.BFLY PT, R28, R4, 0x1, 0x1f ;  /* 0x0c201f00041c7f89 */ /* 0x000e6800000e0000 */
[----:B------:R-:W-:Y:S04]  /*372c0*/  SHFL.BFLY PT, R29, R5, 0x1, 0x1f ;  /* 0x0c201f00051d7f89 */ /* 0x000fe800000e0000 */
[----:B----4-:R-:W4:Y:S04]  /*372d0*/  SHFL.BFLY PT, R2, R15, 0x1, 0x1f ;  /* 0x0c201f000f027f89 */ /* 0x010f2800000e0000 */
[----:B-----5:R-:W5:Y:S04]  /*372e0*/  SHFL.BFLY PT, R3, R14, 0x1, 0x1f ;  /* 0x0c201f000e037f89 */ /* 0x020f6800000e0000 */
[----:B------:R-:W-:Y:S01]  /*372f0*/  STL [R1+0xe0], R16 ;  /* 0x0000e01001007387 */ /* 0x000fe20000100800 */
[----:B0-----:R-:W-:-:S03]  /*37300*/  FMNMX R23, R23, R0, !PT ;  /* 0x0000000017177209 */ /* 0x001fc60007800000 */
[----:B------:R-:W0:Y:S04]  /*37310*/  SHFL.BFLY PT, R0, R21, 0x1, 0x1f ;  /* 0x0c201f0015007f89 */ /* 0x000e2800000e0000 */
[----:B------:R5:W-:Y:S01]  /*37320*/  STL [R1+0x8c], R18 ;  /* 0x00008c1201007387 */ /* 0x000be20000100800 */
[----:B-1----:R-:W-:-:S03]  /*37330*/  FMNMX R19, R4, R28, !PT ;  /* 0x0000001c04137209 */ /* 0x002fc60007800000 */
[----:B------:R-:W3:Y:S01]  /*37340*/  LDL.LU R4, [R1+0xddc] ;  /* 0x000ddc0001047983 */ /* 0x000ee20000300800 */
[----:B----4-:R-:W-:Y:S02]  /*37350*/  FMNMX R15, R15, R2, !PT ;  /* 0x000000020f0f7209 */ /* 0x010fe40007800000 */
[----:B-----5:R-:W-:Y:S02]  /*37360*/  FMNMX R14, R14, R3, !PT ;  /* 0x000000030e0e7209 */ /* 0x020fe40007800000 */
[----:B------:R-:W-:Y:S02]  /*37370*/  FMNMX R18, R5, R29, !PT ;  /* 0x0000001d05127209 */ /* 0x000fe40007800000 */
[----:B------:R-:W4:Y:S04]  /*37380*/  LDL.LU R5, [R1+0xdd8] ;  /* 0x000dd80001057983 */ /* 0x000f280000300800 */
[----:B------:R-:W-:Y:S04]  /*37390*/  STL [R1+0x88], R19 ;  /* 0x0000881301007387 */ /* 0x000fe80000100800 */
[----:B------:R-:W-:Y:S01]  /*373a0*/  STL [R1+0x84], R18 ;  /* 0x0000841201007387 */ /* 0x000fe20000100800 */
[----:B0-----:R-:W-:-:S03]  /*373b0*/  FMNMX R0, R21, R0, !PT ;  /* 0x0000000015007209 */ /* 0x001fc60007800000 */
[----:B------:R-:W5:Y:S04]  /*373c0*/  LDL.LU R21, [R1+0xdd4] ;  /* 0x000dd40001157983 */ /* 0x000f680000300800 */
[----:B------:R-:W-:Y:S04]  /*373d0*/  STL [R1+0xda0], R15 ;  /* 0x000da00f01007387 */ /* 0x000fe80000100800 */
[----:B------:R-:W-:Y:S04]  /*373e0*/  STL [R1+0x44], R0 ;  /* 0x0000440001007387 */ /* 0x000fe80000100800 */
[----:B------:R0:W-:Y:S04]  /*373f0*/  STL [R1+0xda4], R14 ;  /* 0x000da40e01007387 */ /* 0x0001e80000100800 */
[----:B------:R-:W1:Y:S01]  /*37400*/  SHFL.BFLY PT, R18, R6, 0x1, 0x1f ;  /* 0x0c201f0006127f89 */ /* 0x000e6200000e0000 */
[----:B0-----:R-:W-:-:S02]  /*37410*/  IMAD.MOV.U32 R14, RZ, RZ, R22 ;  /* 0x000000ffff0e7224 */ /* 0x001fc400078e0016 */
[----:B------:R-:W0:Y:S01]  /*37420*/  S2R R22, SR_TID.X ;  /* 0x0000000000167919 */ /* 0x000e220000002100 */
[----:B-1----:R-:W-:Y:S01]  /*37430*/  FMNMX R6, R6, R18, !PT ;  /* 0x0000001206067209 */ /* 0x002fe20007800000 */
[----:B--2---:R-:W1:Y:S04]  /*37440*/  SHFL.BFLY PT, R16, R13, 0x1, 0x1f ;  /* 0x0c201f000d107f89 */ /* 0x004e6800000e0000 */
[----:B---3--:R-:W2:Y:S04]  /*37450*/  SHFL.BFLY PT, R17, R12, 0x1, 0x1f ;  /* 0x0c201f000c117f89 */ /* 0x008ea800000e0000 */
[----:B------:R-:W-:Y:S04]  /*37460*/  SHFL.BFLY PT, R24, R8, 0x1, 0x1f ;  /* 0x0c201f0008187f89 */ /* 0x000fe800000e0000 */
[----:B------:R-:W-:Y:S04]  /*37470*/  SHFL.BFLY PT, R19, R7, 0x1, 0x1f ;  /* 0x0c201f0007137f89 */ /* 0x000fe800000e0000 */
[----:B------:R-:W3:Y:S04]  /*37480*/  SHFL.BFLY PT, R26, R10, 0x1, 0x1f ;  /* 0x0c201f000a1a7f89 */ /* 0x000ee800000e0000 */
[----:B------:R-:W0:Y:S04]  /*37490*/  SHFL.BFLY PT, R27, R11, 0x1, 0x1f ;  /* 0x0c201f000b1b7f89 */ /* 0x000e2800000e0000 */
[----:B------:R-:W0:Y:S01]  /*374a0*/  SHFL.BFLY PT, R25, R9, 0x1, 0x1f ;  /* 0x0c201f0009197f89 */ /* 0x000e2200000e0000 */
[----:B-1----:R-:W-:-:S03]  /*374b0*/  FMNMX R13, R13, R16, !PT ;  /* 0x000000100d0d7209 */ /* 0x002fc60007800000 */
[----:B------:R-:W4:Y:S01]  /*374c0*/  LDL R16, [R1+0x60] ;  /* 0x0000600001107983 */ /* 0x000f220000100800 */
[----:B--2---:R-:W-:-:S03]  /*374d0*/  FMNMX R12, R12, R17, !PT ;  /* 0x000000110c0c7209 */ /* 0x004fc60007800000 */
[----:B------:R-:W2:Y:S04]  /*374e0*/  LDL.LU R29, [R1+0x74] ;  /* 0x00007400011d7983 */ /* 0x000ea80000300800 */
[----:B------:R-:W-:Y:S04]  /*374f0*/  STL [R1+0xda8], R13 ;  /* 0x000da80d01007387 */ /* 0x000fe80000100800 */
[----:B------:R-:W2:Y:S04]  /*37500*/  LDL R15, [R1+0x58] ;  /* 0x00005800010f7983 */ /* 0x000ea80000100800 */
[----:B------:R-:W5:Y:S01]  /*37510*/  LDL R28, [R1+0x54] ;  /* 0x00005400011c7983 */ /* 0x000f620000100800 */
[----:B---3--:R-:W-:-:S03]  /*37520*/  FMNMX R10, R10, R26, !PT ;  /* 0x0000001a0a0a7209 */ /* 0x008fc60007800000 */
[----:B------:R-:W-:Y:S01]  /*37530*/  STL [R1+0xdac], R12 ;  /* 0x000dac0c01007387 */ /* 0x000fe20000100800 */
[----:B------:R-:W-:Y:S02]  /*37540*/  FMNMX R8, R8, R24, !PT ;  /* 0x0000001808087209 */ /* 0x000fe40007800000 */
[----:B------:R-:W-:Y:S02]  /*37550*/  FMNMX R7, R7, R19, !PT ;  /* 0x0000001307077209 */ /* 0x000fe40007800000 */
[----:B0-----:R-:W-:Y:S02]  /*37560*/  FMNMX R11, R11, R27, !PT ;  /* 0x0000001b0b0b7209 */ /* 0x001fe40007800000 */
[----:B------:R-:W-:-:S03]  /*37570*/  FMNMX R9, R9, R25, !PT ;  /* 0x0000001909097209 */ /* 0x000fc60007800000 */
[----:B------:R-:W-:Y:S04]  /*37580*/  STL [R1+0xdb0], R11 ;  /* 0x000db00b01007387 */ /* 0x000fe80000100800 */
[----:B------:R-:W-:Y:S04]  /*37590*/  STL [R1+0xdb4], R10 ;  /* 0x000db40a01007387 */ /* 0x000fe80000100800 */
[----:B------:R0:W-:Y:S04]  /*375a0*/  STL [R1+0xdb8], R9 ;  /* 0x000db80901007387 */ /* 0x0001e80000100800 */
[----:B0-----:R-:W3:Y:S04]  /*375b0*/  LDL.LU R9, [R1+0x78] ;  /* 0x0000780001097983 */ /* 0x001ee80000300800 */
        /* <DEDUP_REMOVED lines=8> */
[----:B------:R-:W0:Y:S04]  /*37640*/  SHFL.BFLY PT, R19, R20, 0x1, 0x1f ;  /* 0x0c201f0014137f89 */ /* 0x000e2800000e0000 */
[----:B------:R-:W-:Y:S01]  /*37650*/  SHFL.BFLY PT, R18, R14, 0x1, 0x1f ;  /* 0x0c201f000e127f89 */ /* 0x000fe200000e0000 */
[----:B0-----:R-:W-:-:S03]  /*37660*/  FMNMX R20, R20, R19, !PT ;  /* 0x0000001314147209 */ /* 0x001fc60007800000 */
[----:B----4-:R-:W0:Y:S04]  /*37670*/  SHFL.BFLY PT, R17, R16, 0x1, 0x1f ;  /* 0x0c201f0010117f89 */ /* 0x010e2800000e0000 */
[----:B--2---:R-:W1:Y:S04]  /*37680*/  SHFL.BFLY PT, R25, R15, 0x1, 0x1f ;  /* 0x0c201f000f197f89 */ /* 0x004e6800000e0000 */
[----:B0-----:R0:W-:Y:S02]  /*37690*/  STL [R1+0xdd0], R17 ;  /* 0x000dd01101007387 */ /* 0x0011e40000100800 */
[----:B0-----:R-:W-:-:S04]  /*376a0*/  MOV R17, R14 ;  /* 0x0000000e00117202 */ /* 0x001fc80000000f00 */
[----:B------:R-:W-:Y:S01]  /*376b0*/  FMNMX R18, R17, R18, !PT ;  /* 0x0000001211127209 */ /* 0x000fe20007800000 */
[----:B---3--:R-:W0:Y:S04]  /*376c0*/  SHFL.BFLY PT, R16, R22, 0x1, 0x1f ;  /* 0x0c201f0016107f89 */ /* 0x008e2800000e0000 */
[----:B------:R2:W-:Y:S04]  /*376d0*/  STL [R1+0xdcc], R22 ;  /* 0x000dcc1601007387 */ /* 0x0005e80000100800 */
[----:B--2---:R-:W2:Y:S04]  /*376e0*/  LDL.LU R22, [R1+0x60] ;  /* 0x0000600001167983 */ /* 0x004ea80000300800 */
[----:B------:R-:W3:Y:S04]  /*376f0*/  LDL.LU R10, [R1+0xe8] ;  /* 0x0000e800010a7983 */ /* 0x000ee80000300800 */
[----:B------:R-:W4:Y:S04]  /*37700*/  LDL.LU R11, [R1+0xe4] ;  /* 0x0000e400010b7983 */ /* 0x000f280000300800 */
[----:B------:R-:W2:Y:S04]  /*37710*/  LDL.LU R12, [R1+0xe0] ;  /* 0x0000e000010c7983 */ /* 0x000ea80000300800 */
[----:B------:R-:W2:Y:S04]  /*37720*/  LDL.LU R13, [R1+0x8c] ;  /* 0x00008c00010d7983 */ /* 0x000ea80000300800 */
[----:B------:R-:W2:Y:S04]  /*37730*/  LDL.LU R14, [R1+0x88] ;  /* 0x00008800010e7983 */ /* 0x000ea80000300800 */
[----:B------:R-:W2:Y:S04]  /*37740*/  LDL.LU R15, [R1+0x84] ;  /* 0x00008400010f7983 */ /* 0x000ea80000300800 */
[----:B------:R-:W1:Y:S04]  /*37750*/  LDL.LU R19, [R1+0x58] ;  /* 0x0000580001137983 */ /* 0x000e680000300800 */
[----:B------:R-:W2:Y:S02]  /*37760*/  LDL.LU R17, [R1+0xdd0] ;  /* 0x000dd00001117983 */ /* 0x000ea40000300800 */
[----:B--2---:R-:W-:-:S02]  /*37770*/  FMNMX R17, R22, R17, !PT ;  /* 0x0000001116117209 */ /* 0x004fc40007800000 */
[----:B------:R-:W0:Y:S01]  /*37780*/  LDL.LU R22, [R1+0xdcc] ;  /* 0x000dcc0001167983 */ /* 0x000e220000300800 */
[----:B-1----:R-:W-:-:S03]  /*37790*/  FMNMX R19, R19, R25, !PT ;  /* 0x0000001913137209 */ /* 0x002fc60007800000 */
[----:B------:R-:W1:Y:S04]  /*377a0*/  SHFL.BFLY PT, R0, R5, 0x1, 0x1f ;  /* 0x0c201f0005007f89 */ /* 0x000e6800000e0000 */
[----:B------:R-:W2:Y:S04]  /*377b0*/  SHFL.BFLY PT, R2, R4, 0x1, 0x1f ;  /* 0x0c201f0004027f89 */ /* 0x000ea800000e0000 */
[----:B-----5:R-:W5:Y:S04]  /*377c0*/  SHFL.BFLY PT, R3, R21, 0x1, 0x1f ;  /* 0x0c201f0015037f89 */ /* 0x020f6800000e0000 */
[----:B------:R-:W0:Y:S04]  /*377d0*/  SHFL.BFLY PT, R24, R23, 0x1, 0x1f ;  /* 0x0c201f0017187f89 */ /* 0x000e2800000e0000 */
[----:B------:R-:W0:Y:S04]  /*377e0*/  SHFL.BFLY PT, R26, R8, 0x1, 0x1f ;  /* 0x0c201f00081a7f89 */ /* 0x000e2800000e0000 */
[----:B------:R-:W0:Y:S02]  /*377f0*/  SHFL.BFLY PT, R27, R9, 0x1, 0x1f ;  /* 0x0c201f00091b7f89 */ /* 0x000e2400000e0000 */
[----:B0-----:R-:W-:-:S02]  /*37800*/  FMNMX R16, R22, R16, !PT ;  /* 0x0000001016107209 */ /* 0x001fc40007800000 */
[----:B------:R-:W3:Y:S04]  /*37810*/  LDL.LU R22, [R1+0xdc8] ;  /* 0x000dc80001167983 */ /* 0x000ee80000300800 */
[----:B------:R-:W4:Y:S01]  /*37820*/  LDL R25, [R1+0x54] ;  /* 0x0000540001197983 */ /* 0x000f220000100800 */
[----:B-1----:R-:W-:Y:S02]  /*37830*/  FMNMX R5, R5, R0, !PT ;  /* 0x0000000005057209 */ /* 0x002fe40007800000 */
[----:B--2---:R-:W-:Y:S01]  /*37840*/  FMNMX R4, R4, R2, !PT ;  /* 0x0000000204047209 */ /* 0x004fe20007800000 */
[----:B------:R-:W-:Y:S04]  /*37850*/  SHFL.BFLY PT, R0, R28, 0x1, 0x1f ;  /* 0x0c201f001c007f89 */ /* 0x000fe800000e0000 */
[----:B------:R-:W0:Y:S01]  /*37860*/  SHFL.BFLY PT, R2, R29, 0x1, 0x1f ;  /* 0x0c201f001d027f89 */ /* 0x000e2200000e0000 */
[----:B-----5:R-:W-:-:S03]  /*37870*/  FMNMX R21, R21, R3, !PT ;  /* 0x0000000315157209 */ /* 0x020fc60007800000 */
[----:B------:R-:W1:Y:S04]  /*37880*/  SHFL.BFLY PT, R28, R6, 0x1, 0x1f ;  /* 0x0c201f00061c7f89 */ /* 0x000e6800000e0000 */
[----:B------:R-:W2:Y:S01]  /*37890*/  SHFL.BFLY PT, R3, R7, 0x1, 0x1f ;  /* 0x0c201f0007037f89 */ /* 0x000ea200000e0000 */
[----:B------:R-:W-:Y:S02]  /*378a0*/  UMOV UR7, 0x400 ;  /* 0x0000040000077882 */ /* 0x000fe40000000000 */
[----:B------:R-:W-:Y:S01]  /*378b0*/  ULEA UR7, UR9, UR7, 0x18 ;  /* 0x0000000709077291 */ /* 0x000fe2000f8ec0ff */
[----:B------:R-:W-:Y:S02]  /*378c0*/  FMNMX R24, R23, R24, !PT ;  /* 0x0000001817187209 */ /* 0x000fe40007800000 */
[----:B------:R-:W-:-:S02]  /*378d0*/  FMNMX R26, R8, R26, !PT ;  /* 0x0000001a081a7209 */ /* 0x000fc40007800000 */
[----:B------:R-:W-:Y:S02]  /*378e0*/  FMNMX R27, R9, R27, !PT ;  /* 0x0000001b091b7209 */ /* 0x000fe40007800000 */
[----:B0-----:R-:W-:Y:S02]  /*378f0*/  FMNMX R29, R29, R2, !PT ;  /* 0x000000021d1d7209 */ /* 0x001fe40007800000 */
[----:B-1----:R-:W-:Y:S02]  /*37900*/  FMNMX R28, R6, R28, !PT ;  /* 0x0000001c061c7209 */ /* 0x002fe40007800000 */
[----:B--2---:R-:W-:Y:S02]  /*37910*/  FMNMX R3, R7, R3, !PT ;  /* 0x0000000307037209 */ /* 0x004fe40007800000 */
[----:B---3--:R-:W-:Y:S02]  /*37920*/  SHF.R.U32.HI R2, RZ, 0x3, R22 ;  /* 0x00000003ff027819 */ /* 0x008fe40000011616 */
[----:B----4-:R-:W-:-:S02]  /*37930*/  FMNMX R25, R25, R0, !PT ;  /* 0x0000000019197209 */ /* 0x010fc40007800000 */
[----:B------:R-:W-:Y:S02]  /*37940*/  LOP3.LUT R0, R22, 0x1c, RZ, 0xc0, !PT ;  /* 0x0000001c16007812 */ /* 0x000fe400078ec0ff */
[----:B------:R-:W-:Y:S02]  /*37950*/  LOP3.LUT R2, R2, 0x1c, RZ, 0xc0, !PT ;  /* 0x0000001c02027812 */ /* 0x000fe400078ec0ff */
[----:B------:R-:W-:Y:S02]  /*37960*/  LEA R23, R0, UR7, 0x3 ;  /* 0x0000000700177c11 */ /* 0x000fe4000f8e18ff */
[----:B------:R-:W2:Y:S04]  /*37970*/  LDL.LU R0, [R1+0x44] ;  /* 0x0000440001007983 */ /* 0x000ea80000300800 */
[----:B------:R-:W3:Y:S01]  /*37980*/  LDL.LU R6, [R1+0xdc4] ;  /* 0x000dc40001067983 */ /* 0x000ee20000300800 */
[----:B------:R-:W-:-:S03]  /*37990*/  IMAD.IADD R2, R23, 0x1, R2 ;  /* 0x0000000117027824 */ /* 0x000fc600078e0202 */
[----:B------:R-:W4:Y:S04]  /*379a0*/  LDL.LU R7, [R1+0xdc0] ;  /* 0x000dc00001077983 */ /* 0x000f280000300800 */
[----:B------:R-:W5:Y:S04]  /*379b0*/  LDL.LU R8, [R1+0xdbc] ;  /* 0x000dbc0001087983 */ /* 0x000f680000300800 */
[----:B------:R-:W3:Y:S04]  /*379c0*/  LDL.LU R9, [R1+0xdb8] ;  /* 0x000db80001097983 */ /* 0x000ee80000300800 */
[----:B------:R0:W-:Y:S04]  /*379d0*/  @P0 STS [R2+0x40000], R10 ;  /* 0x0400000a02000388 */ /* 0x0001e80000000800 */
[----:B------:R1:W-:Y:S04]  /*379e0*/  @P0 STS [R2+0x40100], R11 ;  /* 0x0401000b02000388 */ /* 0x0003e80000000800 */
[----:B------:R0:W-:Y:S04]  /*379f0*/  @P0 STS [R2+0x40200], R12 ;  /* 0x0402000c02000388 */ /* 0x0001e80000000800 */
[----:B------:R0:W-:Y:S04]  /*37a00*/  @P0 STS [R2+0x40300], R13 ;  /* 0x0403000d02000388 */ /* 0x0001e80000000800 */
[----:B------:R1:W-:Y:S04]  /*37a10*/  @P0 STS [R2+0x40400], R14 ;  /* 0x0404000e02000388 */ /* 0x0003e80000000800 */
[----:B------:R1:W-:Y:S04]  /*37a20*/  @P0 STS [R2+0x40500], R15 ;  /* 0x0405000f02000388 */ /* 0x0003e80000000800 */
[----:B0-----:R-:W3:Y:S04]  /*37a30*/  LDL.LU R10, [R1+0xdb4] ;  /* 0x000db400010a7983 */ /* 0x001ee80000300800 */
[----:B-1----:R-:W3:Y:S04]  /*37a40*/  LDL.LU R11, [R1+0xdb0] ;  /* 0x000db000010b7983 */ /* 0x002ee80000300800 */
[----:B------:R-:W3:Y:S04]  /*37a50*/  LDL.LU R12, [R1+0xdac] ;  /* 0x000dac00010c7983 */ /* 0x000ee80000300800 */
[----:B------:R-:W3:Y:S04]  /*37a60*/  LDL.LU R13, [R1+0xda8] ;  /* 0x000da800010d7983 */ /* 0x000ee80000300800 */
[----:B------:R-:W3:Y:S04]  /*37a70*/  LDL.LU R14, [R1+0xda4] ;  /* 0x000da400010e7983 */ /* 0x000ee80000300800 */
[----:B------:R-:W3:Y:S04]  /*37a80*/  LDL.LU R15, [R1+0xda0] ;  /* 0x000da000010f7983 */ /* 0x000ee80000300800 */
[----:B------:R-:W-:Y:S04]  /*37a90*/  @P0 STS [R2+0x41100], R5 ;  /* 0x0411000502000388 */ /* 0x000fe80000000800 */
[----:B------:R-:W-:Y:S04]  /*37aa0*/  @P0 STS [R2+0x41200], R4 ;  /* 0x0412000402000388 */ /* 0x000fe80000000800 */
[----:B------:R-:W-:Y:S04]  /*37ab0*/  @P0 STS [R2+0x41300], R21 ;  /* 0x0413001502000388 */ /* 0x000fe80000000800 */
[----:B------:R-:W-:Y:S04]  /*37ac0*/  @P0 STS [R2+0x41400], R20 ;  /* 0x0414001402000388 */ /* 0x000fe80000000800 */
[----:B------:R-:W-:Y:S04]  /*37ad0*/  @P0 STS [R2+0x41500], R18 ;  /* 0x0415001202000388 */ /* 0x000fe80000000800 */
[----:B------:R-:W-:Y:S04]  /*37ae0*/  @P0 STS [R2+0x41600], R17 ;  /* 0x0416001102000388 */ /* 0x000fe80000000800 */
[----:B------:R0:W-:Y:S04]  /*37af0*/  @P0 STS [R2+0x41700], R16 ;  /* 0x0417001002000388 */ /* 0x0001e80000000800 */
[----:B------:R-:W-:Y:S04]  /*37b00*/  @P0 STS [R2+0x41800], R19 ;  /* 0x0418001302000388 */ /* 0x000fe80000000800 */
[----:B------:R-:W-:Y:S04]  /*37b10*/  @P0 STS [R2+0x41900], R25 ;  /* 0x0419001902000388 */ /* 0x000fe80000000800 */
[----:B------:R1:W-:Y:S04]  /*37b20*/  @P0 STS [R2+0x41a00], R29 ;  /* 0x041a001d02000388 */ /* 0x0003e80000000800 */
[----:B------:R-:W-:Y:S04]  /*37b30*/  @P0 STS [R2+0x41b00], R24 ;  /* 0x041b001802000388 */ /* 0x000fe80000000800 */
[----:B------:R-:W-:Y:S04]  /*37b40*/  @P0 STS [R2+0x41c00], R28 ;  /* 0x041c001c02000388 */ /* 0x000fe80000000800 */
[----:B------:R-:W-:Y:S04]  /*37b50*/  @P0 STS [R2+0x41d00], R3 ;  /* 0x041d000302000388 */ /* 0x000fe80000000800 */
[----:B------:R-:W-:Y:S04]  /*37b60*/  @P0 STS [R2+0x41e00], R26 ;  /* 0x041e001a02000388 */ /* 0x000fe80000000800 */
[----:B------:R-:W-:Y:S01]  /*37b70*/  @P0 STS [R2+0x41f00], R27 ;  /* 0x041f001b02000388 */ /* 0x000fe20000000800 */
[----:B0-----:R-:W-:Y:S01]  /*37b80*/  LOP3.LUT R16, R22, 0x1ff, RZ, 0xc0, !PT ;  /* 0x000001ff16107812 */ /* 0x001fe200078ec0ff */
[----:B-1----:R-:W0:Y:S02]  /*37b90*/  S2R R29, SR_TID.X ;  /* 0x00000000001d7919 */ /* 0x002e240000002100 */
[----:B--2---:R1:W-:Y:S04]  /*37ba0*/  @P0 STS [R2+0x40600], R0 ;  /* 0x0406000002000388 */ /* 0x0043e80000000800 */
[----:B----4-:R-:W-:Y:S04]  /*37bb0*/  @P0 STS [R2+0x40f00], R7 ;  /* 0x040f000702000388 */ /* 0x010fe80000000800 */
[----:B-----5:R-:W-:Y:S04]  /*37bc0*/  @P0 STS [R2+0x40e00], R8 ;  /* 0x040e000802000388 */ /* 0x020fe80000000800 */
[----:B---3--:R-:W-:Y:S04]  /*37bd0*/  @P0 STS [R2+0x40d00], R9 ;  /* 0x040d000902000388 */ /* 0x008fe80000000800 */
[----:B------:R-:W-:Y:S04]  /*37be0*/  @P0 STS [R2+0x41000], R6 ;  /* 0x0410000602000388 */ /* 0x000fe80000000800 */
[----:B------:R-:W-:Y:S04]  /*37bf0*/  @P0 STS [R2+0x40c00], R10 ;  /* 0x040c000a02000388 */ /* 0x000fe80000000800 */
[----:B------:R-:W-:Y:S04]  /*37c00*/  @P0 STS [R2+0x40900], R13 ;  /* 0x0409000d02000388 */ /* 0x000fe80000000800 */
[----:B------:R-:W-:Y:S04]  /*37c10*/  @P0 STS [R2+0x40800], R14 ;  /* 0x0408000e02000388 */ /* 0x000fe80000000800 */
[----:B------:R2:W-:Y:S04]  /*37c20*/  @P0 STS [R2+0x40700], R15 ;  /* 0x0407000f02000388 */ /* 0x0005e80000000800 */
[----:B------:R3:W-:Y:S04]  /*37c30*/  @P0 STS [R2+0x40a00], R12 ;  /* 0x040a000c02000388 */ /* 0x0007e80000000800 */
[----:B------:R4:W-:Y:S01]  /*37c40*/  @P0 STS [R2+0x40b00], R11 ;  /* 0x040b000b02000388 */ /* 0x0009e20000000800 */
[----:B------:R-:W-:Y:S01]  /*37c50*/  BAR.SYNC.DEFER_BLOCKING 0x0 ;  /* 0x0000000000007b1d */ /* 0x000fe20000010000 */
[----:B-1----:R-:W-:-:S05]  /*37c60*/  LEA R0, R16, UR7, 0x2 ;  /* 0x0000000710007c11 */ /* 0x002fca000f8e10ff */
[----:B--2---:R-:W2:Y:S04]  /*37c70*/  LDL.LU R15, [R1+0xd9c] ;  /* 0x000d9c00010f7983 */ /* 0x004ea80000300800 */
[----:B------:R-:W5:Y:S04]  /*37c80*/  LDL.LU R14, [R1+0xd98] ;  /* 0x000d9800010e7983 */ /* 0x000f680000300800 */
[----:B------:R-:W2:Y:S04]  /*37c90*/  LDL.LU R13, [R1+0xd94] ;  /* 0x000d9400010d7983 */ /* 0x000ea80000300800 */
[----:B---3--:R-:W3:Y:S04]  /*37ca0*/  LDL.LU R12, [R1+0xd90] ;  /* 0x000d9000010c7983 */ /* 0x008ee80000300800 */
[----:B----4-:R-:W4:Y:S04]  /*37cb0*/  LDL.LU R11, [R1+0xd8c] ;  /* 0x000d8c00010b7983 */ /* 0x010f280000300800 */
[----:B------:R-:W2:Y:S04]  /*37cc0*/  LDL.LU R10, [R1+0xd88] ;  /* 0x000d8800010a7983 */ /* 0x000ea80000300800 */
[----:B------:R-:W2:Y:S04]  /*37cd0*/  LDL.LU R9, [R1+0xd84] ;  /* 0x000d840001097983 */ /* 0x000ea80000300800 */
[----:B------:R-:W2:Y:S04]  /*37ce0*/  LDL.LU R8, [R1+0xd80] ;  /* 0x000d800001087983 */ /* 0x000ea80000300800 */
[----:B------:R-:W2:Y:S04]  /*37cf0*/  LDL.LU R7, [R1+0xd7c] ;  /* 0x000d7c0001077983 */ /* 0x000ea80000300800 */
[----:B------:R-:W2:Y:S04]  /*37d00*/  LDL.LU R6, [R1+0xd78] ;  /* 0x000d780001067983 */ /* 0x000ea80000300800 */
[----:B------:R-:W2:Y:S04]  /*37d10*/  LDL.LU R5, [R1+0xd74] ;  /* 0x000d740001057983 */ /* 0x000ea80000300800 */
[----:B------:R-:W2:Y:S01]  /*37d20*/  LDL.LU R4, [R1+0xd70] ;  /* 0x000d700001047983 */ /* 0x000ea20000300800 */
[----:B0-----:R-:W-:-:S03]  /*37d30*/  IMAD.SHL.U32 R18, R29, 0x4, RZ ;  /* 0x000000041d127824 */ /* 0x001fc600078e00ff */
[----:B------:R-:W2:Y:S04]  /*37d40*/  LDL R27, [R1+0x954] ;  /* 0x00095400011b7983 */ /* 0x000ea80000100800 */
[----:B------:R-:W0:Y:S04]  /*37d50*/  LDS R3, [R0+0x40000] ;  /* 0x0400000000037984 */ /* 0x000e280000000800 */
[----:B0-----:R-:W0:Y:S02]  /*37d60*/  SHFL.BFLY PT, R16, R3, 0x4, 0x1f ;  /* 0x0c801f0003107f89 */ /* 0x001e2400000e0000 */
[----:B0-----:R-:W-:-:S05]  /*37d70*/  FMNMX R3, R3, R16, !PT ;  /* 0x0000001003037209 */ /* 0x001fca0007800000 */
[----:B------:R-:W0:Y:S02]  /*37d80*/  SHFL.BFLY PT, R16, R3, 0x2, 0x1f ;  /* 0x0c401f0003107f89 */ /* 0x000e2400000e0000 */
[----:B0-----:R-:W-:-:S05]  /*37d90*/  FMNMX R16, R3, R16, !PT ;  /* 0x0000001003107209 */ /* 0x001fca0007800000 */
[----:B------:R-:W0:Y:S02]  /*37da0*/  SHFL.BFLY PT, R17, R16, 0x1, 0x1f ;  /* 0x0c201f0010117f89 */ /* 0x000e2400000e0000 */
[----:B0-----:R-:W-:-:S05]  /*37db0*/  FMNMX R17, R16, R17, !PT ;  /* 0x0000001110117209 */ /* 0x001fca0007800000 */
[----:B------:R0:W-:Y:S04]  /*37dc0*/  @!P2 STS [R0+0x40000], R17 ;  /* 0x040000110000a388 */ /* 0x0001e80000000800 */
[----:B0-----:R-:W2:Y:S01]  /*37dd0*/  LDL R0, [R1+0x950] ;  /* 0x0009500001007983 */ /* 0x001ea20000100800 */
[----:B------:R-:W-:-:S03]  /*37de0*/  MOV R3, UR7 ;  /* 0x0000000700037c02 */ /* 0x000fc60008000f00 */
[----:B------:R-:W3:Y:S04]  /*37df0*/  LDL.LU R21, [R1+0x114] ;  /* 0x0001140001157983 */ /* 0x000ee80000300800 */
[----:B------:R-:W3:Y:S04]  /*37e00*/  LDL.LU R20, [R1+0x118] ;  /* 0x0001180001147983 */ /* 0x000ee80000300800 */
[----:B------:R-:W3:Y:S01]  /*37e10*/  LDL.LU R26, [R1+0x11c] ;  /* 0x00011c00011a7983 */ /* 0x000ee20000300800 */
[----:B------:R-:W-:-:S03]  /*37e20*/  IADD3 R3, PT, PT, R3, 0x800, R18 ;  /* 0x0000080003037810 */ /* 0x000fc60007ffe012 */
[----:B------:R-:W3:Y:S04]  /*37e30*/  LDL.LU R28, [R1+0x98] ;  /* 0x00009800011c7983 */ /* 0x000ee80000300800 */
[----:B------:R-:W0:Y:S04]  /*37e40*/  LDS R24, [R3+0x40000] ;  /* 0x0400000003187984 */ /* 0x000e280000000800 */
[----:B------:R-:W1:Y:S04]  /*37e50*/  LDS R18, [R3+0x40800] ;  /* 0x0408000003127984 */ /* 0x000e680000000800 */
[----:B------:R-:W1:Y:S04]  /*37e60*/  LDS R17, [R3+0x41000] ;  /* 0x0410000003117984 */ /* 0x000e680000000800 */
[----:B0-----:R-:W0:Y:S04]  /*37e70*/  SHFL.BFLY PT, R25, R24, 0x4, 0x1f ;  /* 0x0c801f0018197f89 */ /* 0x001e2800000e0000 */
[----:B-1----:R-:W1:Y:S04]  /*37e80*/  SHFL.BFLY PT, R19, R18, 0x4, 0x1f ;  /* 0x0c801f0012137f89 */ /* 0x002e6800000e0000 */
[----:B------:R-:W1:Y:S01]  /*37e90*/  SHFL.BFLY PT, R16, R17, 0x4, 0x1f ;  /* 0x0c801f0011107f89 */ /* 0x000e6200000e0000 */
[----:B0-----:R-:W-:-:S02]  /*37ea0*/  FMNMX R25, R24, R25, !PT ;  /* 0x0000001918197209 */ /* 0x001fc40007800000 */
[----:B-1----:R-:W-:Y:S02]  /*37eb0*/  FMNMX R19, R18, R19, !PT ;  /* 0x0000001312137209 */ /* 0x002fe40007800000 */
[----:B------:R-:W-:Y:S01]  /*37ec0*/  FMNMX R17, R17, R16, !PT ;  /* 0x0000001011117209 */ /* 0x000fe20007800000 */
[----:B------:R-:W0:Y:S04]  /*37ed0*/  SHFL.BFLY PT, R24, R25, 0x2, 0x1f ;  /* 0x0c401f0019187f89 */ /* 0x000e2800000e0000 */
[----:B------:R-:W1:Y:S04]  /*37ee0*/  SHFL.BFLY PT, R18, R19, 0x2, 0x1f ;  /* 0x0c401f0013127f89 */ /* 0x000e6800000e0000 */
[----:B------:R-:W5:Y:S01]  /*37ef0*/  SHFL.BFLY PT, R16, R17, 0x2, 0x1f ;  /* 0x0c401f0011107f89 */ /* 0x000f6200000e0000 */
[----:B0-----:R-:W-:-:S02]  /*37f00*/  FMNMX R24, R25, R24, !PT ;  /* 0x0000001819187209 */ /* 0x001fc40007800000 */
[----:B-1----:R-:W-:Y:S02]  /*37f10*/  FMNMX R18, R19, R18, !PT ;  /* 0x0000001213127209 */ /* 0x002fe40007800000 */
[----:B-----5:R-:W-:Y:S01]  /*37f20*/  FMNMX R17, R17, R16, !PT ;  /* 0x0000001011117209 */ /* 0x020fe20007800000 */
[----:B------:R-:W0:Y:S04]  /*37f30*/  SHFL.BFLY PT, R25, R24, 0x1, 0x1f ;  /* 0x0c201f0018197f89 */ /* 0x000e2800000e0000 */
[----:B------:R-:W1:Y:S04]  /*37f40*/  SHFL.BFLY PT, R19, R18, 0x1, 0x1f ;  /* 0x0c201f0012137f89 */ /* 0x000e6800000e0000 */
[----:B------:R-:W5:Y:S01]  /*37f50*/  SHFL.BFLY PT, R16, R17, 0x1, 0x1f ;  /* 0x0c201f0011107f89 */ /* 0x000f6200000e0000 */
[----:B0-----:R-:W-:-:S02]  /*37f60*/  FMNMX R25, R24, R25, !PT ;  /* 0x0000001918197209 */ /* 0x001fc40007800000 */
[----:B-1----:R-:W-:Y:S02]  /*37f70*/  FMNMX R19, R18, R19, !PT ;  /* 0x0000001312137209 */ /* 0x002fe40007800000 */
[----:B-----5:R-:W-:Y:S01]  /*37f80*/  FMNMX R16, R17, R16, !PT ;  /* 0x0000001011107209 */ /* 0x020fe20007800000 */
[----:B------:R-:W5:Y:S04]  /*37f90*/  LDL.LU R24, [R1+0x110] ;  /* 0x0001100001187983 */ /* 0x000f680000300800 */
[----:B------:R0:W-:Y:S04]  /*37fa0*/  @!P2 STS [R3+0x40000], R25 ;  /* 0x040000190300a388 */ /* 0x0001e80000000800 */
[----:B------:R-:W-:Y:S04]  /*37fb0*/  @!P2 STS [R3+0x40800], R19 ;  /* 0x040800130300a388 */ /* 0x000fe80000000800 */
[----:B------:R-:W-:Y:S01]  /*37fc0*/  @!P2 STS [R3+0x41000], R16 ;  /* 0x041000100300a388 */ /* 0x000fe20000000800 */
[----:B------:R-:W-:Y:S06]  /*37fd0*/  BAR.SYNC.DEFER_BLOCKING 0x0 ;  /* 0x0000000000007b1d */ /* 0x000fec0000010000 */
[----:B0-----:R-:W4:Y:S04]  /*37fe0*/  LDL.LU R25, [R1+0x94] ;  /* 0x0000940001197983 */ /* 0x001f280000300800 */
[----:B------:R-:W2:Y:S04]  /*37ff0*/  LDS R18, [R23+0x40000] ;  /* 0x0400000017127984 */ /* 0x000ea80000000800 */
[----:B------:R-:W0:Y:S04]  /*38000*/  LDS R19, [R23+0x40100] ;  /* 0x0401000017137984 */ /* 0x000e280000000800 */
[----:B------:R-:W1:Y:S04]  /*38010*/  LDS R16, [R23+0x40200] ;  /* 0x0402000017107984 */ /* 0x000e680000000800 */
[----:B------:R0:W1:Y:S04]  /*38020*/  LDS R17, [R23+0x40300] ;  /* 0x0403000017117984 */ /* 0x0000680000000800 */
[----:B0-----:R-:W4:Y:S01]  /*38030*/  LDL.LU R23, [R1+0xd6c] ;  /* 0x000d6c0001177983 */ /* 0x001f220000300800 */
[----:B--2---:R-:W-:-:S02]  /*38040*/  FMNMX R0, R18, R0, !PT ;  /* 0x0000000012007209 */ /* 0x004fc40007800000 */
[----:B------:R-:W-:Y:S02]  /*38050*/  LOP3.LUT R18, R22, 0x1c, RZ, 0xc0, !PT ;  /* 0x0000001c16127812 */ /* 0x000fe400078ec0ff */
[----:B------:R-:W1:Y:S01]  /*38060*/  LDL R22, [R1+0x958] ;  /* 0x0009580001167983 */ /* 0x000e620000100800 */
[----:B------:R-:W-:-:S03]  /*38070*/  FMNMX R27, R19, R27, !PT ;  /* 0x0000001b131b7209 */ /* 0x000fc60007800000 */
[----:B------:R0:W-:Y:S01]  /*38080*/  STL [R1+0x904], R0 ;  /* 0x0009040001007387 */ /* 0x0001e20000100800 */
[----:B-----5:R-:W-:-:S04]  /*38090*/  FFMA R24, R24, UR12, -R0 ;  /* 0x0000000c18187c23 */ /* 0x020fc80008000800 */
[----:B------:R-:W-:Y:S01]  /*380a0*/  FMUL R19, R24, 1.4426950216293334961 ;  /* 0x3fb8aa3b18137820 */ /* 0x000fe20000400000 */
[----:B---3--:R-:W-:Y:S02]  /*380b0*/  FFMA R24, R21, UR12, -R0 ;  /* 0x0000000c15187c23 */ /* 0x008fe40008000800 */
[----:B------:R-:W2:Y:S01]  /*380c0*/  LDL R21, [R1+0x95c] ;  /* 0x00095c0001157983 */ /* 0x000ea20000100800 */
[----:B0-----:R0:W3:Y:S02]  /*380d0*/  MUFU.EX2 R0, R19 ;  /* 0x0000001300007308 */ /* 0x0010e40000000800 */
[----:B0-----:R-:W-:Y:S01]  /*380e0*/  FMUL R19, R24, 1.4426950216293334961 ;  /* 0x3fb8aa3b18137820 */ /* 0x001fe20000400000 */
[----:B------:R-:W-:-:S05]  /*380f0*/  FFMA R24, R20, UR12, -R27 ;  /* 0x0000000c14187c23 */ /* 0x000fca000800081b */
[----:B------:R0:W5:Y:S01]  /*38100*/  MUFU.EX2 R20, R19 ;  /* 0x0000001300147308 */ /* 0x0001620000000800 */
[----:B------:R4:W-:Y:S04]  /*38110*/  STL [R1+0x900], R27 ;  /* 0x0009001b01007387 */ /* 0x0009e80000100800 */
[----:B---3--:R-:W-:Y:S01]  /*38120*/  STL [R1+0x30c], R0 ;  /* 0x00030c0001007387 */ /* 0x008fe20000100800 */
[----:B0-----:R-:W-:Y:S01]  /*38130*/  FMUL R19, R24, 1.4426950216293334961 ;  /* 0x3fb8aa3b18137820 */ /* 0x001fe20000400000 */
[----:B------:R-:W-:-:S03]  /*38140*/  FFMA R24, R26, UR12, -R27 ;  /* 0x0000000c1a187c23 */ /* 0x000fc6000800081b */
[----:B------:R0:W3:Y:S01]  /*38150*/  MUFU.EX2 R26, R19 ;  /* 0x00000013001a7308 */ /* 0x0000e20000000800 */
[----:B-----5:R-:W-:Y:S04]  /*38160*/  STL [R1+0x2b0], R20 ;  /* 0x0002b01401007387 */ /* 0x020fe80000100800 */
[----:B0-----:R-:W5:Y:S04]  /*38170*/  LDL.LU R19, [R1+0x90] ;  /* 0x0000900001137983 */ /* 0x001f680000300800 */
[----:B----4-:R-:W4:Y:S01]  /*38180*/  LDL R27, [R1+0x960] ;  /* 0x00096000011b7983 */ /* 0x010f220000100800 */
[----:B-1----:R-:W-:Y:S01]  /*38190*/  FMNMX R22, R16, R22, !PT ;  /* 0x0000001610167209 */ /* 0x002fe20007800000 */
[----:B------:R-:W-:-:S02]  /*381a0*/  FMUL R16, R24, 1.4426950216293334961 ;  /* 0x3fb8aa3b18107820 */ /* 0x000fc40000400000 */
[----:B------:R-:W4:Y:S01]  /*381b0*/  LDL.LU R24, [R1+0x9c] ;  /* 0x00009c0001187983 */ /* 0x000f220000300800 */
[----:B------:R-:W-:-:S06]  /*381c0*/  LEA R18, R18, UR7, 0x3 ;  /* 0x0000000712127c11 */ /* 0x000fcc000f8e18ff */
[----:B------:R-:W4:Y:S01]  /*381d0*/  LDS R18, [R18+0x40400] ;  /* 0x0404000012127984 */ /* 0x000f220000000800 */
[----:B------:R-:W0:Y:S03]  /*381e0*/  MUFU.EX2 R16, R16 ;  /* 0x0000001000107308 */ /* 0x000e260000000800 */
[----:B------:R-:W-:Y:S04]  /*381f0*/  STL [R1+0x8fc], R22 ;  /* 0x0008fc1601007387 */ /* 0x000fe80000100800 */
[----:B---3--:R-:W-:Y:S04]  /*38200*/  STL [R1+0x2ac], R26 ;  /* 0x0002ac1a01007387 */ /* 0x008fe80000100800 */
[----:B0-----:R0:W-:Y:S02]  /*38210*/  STL [R1+0x2a8], R16 ;  /* 0x0002a81001007387 */ /* 0x0011e40000100800 */
[----:B0-----:R-:W-:-:S04]  /*38220*/  FFMA R16, R25, UR12, -R22 ;  /* 0x0000000c19107c23 */ /* 0x001fc80008000816 */
[----:B------:R-:W-:Y:S01]  /*38230*/  FMUL R16, R16, 1.4426950216293334961 ;  /* 0x3fb8aa3b10107820 */ /* 0x000fe20000400000 */
[----:B--2---:R-:W-:-:S05]  /*38240*/  FMNMX R21, R17, R21, !PT ;  /* 0x0000001511157209 */ /* 0x004fca0007800000 */
[----:B------:R-:W-:Y:S02]  /*38250*/  FFMA R17, R28, UR12, -R21 ;  /* 0x0000000c1c117c23 */ /* 0x000fe40008000815 */
[----:B------:R-:W-:Y:S02]  /*38260*/  MUFU.EX2 R28, R16 ;  /* 0x00000010001c7308 */ /* 0x000fe40000000800 */
[----:B------:R-:W-:Y:S01]  /*38270*/  FMUL R17, R17, 1.4426950216293334961 ;  /* 0x3fb8aa3b11117820 */ /* 0x000fe20000400000 */
[----:B-----5:R-:W-:Y:S01]  /*38280*/  FFMA R19, R19, UR12, -R22 ;  /* 0x0000000c13137c23 */ /* 0x020fe20008000816 */
[----:B----4-:R-:W-:Y:S01]  /*38290*/  FMNMX R27, R18, R27, !PT ;  /* 0x0000001b121b7209 */ /* 0x010fe20007800000 */
[----:B------:R-:W2:Y:S02]  /*382a0*/  LDL.LU R22, [R1+0xd68] ;  /* 0x000d680001167983 */ /* 0x000ea40000300800 */
[----:B------:R-:W-:-:S04]  /*382b0*/  FMUL R19, R19, 1.4426950216293334961 ;  /* 0x3fb8aa3b13137820 */ /* 0x000fc80000400000 */
[----:B------:R-:W0:Y:S01]  /*382c0*/  MUFU.EX2 R25, R19 ;  /* 0x0000001300197308 */ /* 0x000e220000000800 */
[----:B------:R-:W-:Y:S02]  /*382d0*/  FADD R18, R0, R20 ;  /* 0x0000001400127221 */ /* 0x000fe40000000000 */
[----:B------:R-:W1:Y:S01]  /*382e0*/  S2R R0, SR_TID.X ;  /* 0x0000000000007919 */ /* 0x000e620000002100 */
[----:B------:R3:W-:Y:S04]  /*382f0*/  STL [R1+0x8f8], R21 ;  /* 0x0008f81501007387 */ /* 0x0007e80000100800 */
[----:B0-----:R-:W-:Y:S01]  /*38300*/  STL [R1+0x2a0], R25 ;  /* 0x0002a01901007387 */ /* 0x001fe20000100800 */
[----:B-1----:R-:W-:Y:S01]  /*38310*/  LOP3.LUT R0, R0, 0x1c, RZ, 0xc0, !PT ;  /* 0x0000001c00007812 */ /* 0x002fe200078ec0ff */
[----:B------:R-:W-:-:S02]  /*38320*/  FFMA R16, R24, UR12, -R21 ;  /* 0x0000000c18107c23 */ /* 0x000fc40008000815 */
[----:B------:R-:W0:Y:S01]  /*38330*/  MUFU.EX2 R24, R17 ;  /* 0x0000001100187308 */ /* 0x000e220000000800 */
[----:B---3--:R-:W3:Y:S04]  /*38340*/  LDL.LU R21, [R1+0xd64] ;  /* 0x000d640001157983 */ /* 0x008ee80000300800 */
[----:B------:R-:W-:Y:S04]  /*38350*/  STL [R1+0x29c], R28 ;  /* 0x00029c1c01007387 */ /* 0x000fe80000100800 */
[----:B------:R-:W4:Y:S04]  /*38360*/  LDL.LU R20, [R1+0xd60] ;  /* 0x000d600001147983 */ /* 0x000f280000300800 */
[----:B0-----:R-:W-:Y:S04]  /*38370*/  STL [R1+0x298], R24 ;  /* 0x0002981801007387 */ /* 0x001fe80000100800 */
[----:B------:R-:W-:Y:S01]  /*38380*/  STL [R1+0x8f4], R27 ;  /* 0x0008f41b01007387 */ /* 0x000fe20000100800 */
[----:B------:R-:W-:-:S03]  /*38390*/  FMUL R17, R16, 1.4426950216293334961 ;  /* 0x3fb8aa3b10117820 */ /* 0x000fc60000400000 */
[----:B------:R-:W5:Y:S04]  /*383a0*/  LDL R19, [R1+0x2a8] ;  /* 0x0002a80001137983 */ /* 0x000f680000100800 */
        /* <DEDUP_REMOVED lines=13> */
[----:B------:R-:W2:Y:S01]  /*38480*/  LDL R0, [R1+0x964] ;  /* 0x0009640001007983 */ /* 0x000ea20000100800 */
[--C-:B----4-:R-:W-:Y:S01]  /*38490*/  FFMA R20, R20, UR12, -R27.reuse ;  /* 0x0000000c14147c23 */ /* 0x110fe2000800081b */
[----:B---3--:R-:W-:-:S03]  /*384a0*/  FFMA R21, R21, UR12, -R27 ;  /* 0x0000000c15157c23 */ /* 0x008fc6000800081b */
[----:B------:R-:W-:Y:S01]  /*384b0*/  FMUL R20, R20, 1.4426950216293334961 ;  /* 0x3fb8aa3b14147820 */ /* 0x000fe20000400000 */
[----:B------:R-:W-:-:S03]  /*384c0*/  FMUL R21, R21, 1.4426950216293334961 ;  /* 0x3fb8aa3b15157820 */ /* 0x000fc60000400000 */
[----:B0-----:R-:W-:Y:S01]  /*384d0*/  MUFU.EX2 R3, R20 ;  /* 0x0000001400037308 */ /* 0x001fe20000000800 */
[----:B------:R-:W-:-:S07]  /*384e0*/  LOP3.LUT R13, R29, 0x1c, RZ, 0xc0, !PT ;  /* 0x0000001c1d0d7812 */ /* 0x000fce00078ec0ff */
[----:B------:R-:W-:Y:S01]  /*384f0*/  MUFU.EX2 R4, R21 ;  /* 0x0000001500047308 */ /* 0x000fe20000000800 */
[----:B------:R-:W-:-:S05]  /*38500*/  LEA R13, R13, UR7, 0x3 ;  /* 0x000000070d0d7c11 */ /* 0x000fca000f8e18ff */
[----:B------:R-:W-:Y:S02]  /*38510*/  LDS R7, [R13+0x40700] ;  /* 0x040700000d077984 */ /* 0x000fe40000000800 */
[----:B------:R-:W0:Y:S02]  /*38520*/  MUFU.EX2 R5, R17 ;  /* 0x0000001100057308 */ /* 0x000e240000000800 */
[----:B------:R-:W-:Y:S04]  /*38530*/  LDS R6, [R13+0x40800] ;  /* 0x040800000d067984 */ /* 0x000fe80000000800 */
[----:B------:R-:W-:Y:S04]  /*38540*/  LDS R9, [R13+0x41000] ;  /* 0x041000000d097984 */ /* 0x000fe80000000800 */
[----:B------:R-:W-:Y:S04]  /*38550*/  LDS R11, [R13+0x41100] ;  /* 0x041100000d0b7984 */ /* 0x000fe80000000800 */
[----:B------:R-:W-:Y:S04]  /*38560*/  LDS R10, [R13+0x41200] ;  /* 0x041200000d0a7984 */ /* 0x000fe80000000800 */
[----:B0-----:R-:W-:Y:S04]  /*38570*/  STL [R1+0x290], R5 ;  /* 0x0002900501007387 */ /* 0x001fe80000100800 */
[----:B------:R-:W-:Y:S04]  /*38580*/  STL [R1+0x27c], R3 ;  /* 0x00027c0301007387 */ /* 0x000fe80000100800 */
[----:B------:R-:W-:Y:S04]  /*38590*/  STL [R1+0x274], R4 ;  /* 0x0002740401007387 */ /* 0x000fe80000100800 */
[----:B------:R-:W-:Y:S04]  /*385a0*/  LDS R14, [R13+0x41300] ;  /* 0x041300000d0e7984 */ /* 0x000fe80000000800 */
[----:B------:R-:W-:Y:S04]  /*385b0*/  LDS R8, [R13+0x41c00] ;  /* 0x041c00000d087984 */ /* 0x000fe80000000800 */
[----:B------:R-:W-:Y:S01]  /*385c0*/  LDS R12, [R13+0x41d00] ;  /* 0x041d00000d0c7984 */ /* 0x000fe20000000800 */
[----:B-----5:R-:W-:-:S03]  /*385d0*/  FADD R16, R26, R19 ;  /* 0x000000131a107221 */ /* 0x020fc60000000000 */
[----:B------:R-:W0:Y:S04]  /*385e0*/  SHFL.BFLY PT, R19, R18, 0x2, 0x1f ;  /* 0x0c401f0012137f89 */ /* 0x000e2800000e0000 */
[----:B------:R-:W2:Y:S01]  /*385f0*/  LDS R26, [R13+0x40500] ;  /* 0x040500000d1a7984 */ /* 0x000ea20000000800 */
[----:B0-----:R-:W-:Y:S01]  /*38600*/  FADD R27, R18, R19 ;  /* 0x00000013121b7221 */ /* 0x001fe20000000000 */
[----:B------:R-:W-:Y:S02]  /*38610*/  FADD R19, R3, R4 ;  /* 0x0000000403137221 */ /* 0x000fe40000000000 */
[----:B------:R-:W-:Y:S04]  /*38620*/  SHFL.BFLY PT, R17, R16, 0x2, 0x1f ;  /* 0x0c401f0010117f89 */ /* 0x000fe800000e0000 */
[----:B------:R-:W0:Y:S01]  /*38630*/  SHFL.BFLY PT, R20, R19, 0x2, 0x1f ;  /* 0x0c401f0013147f89 */ /* 0x000e2200000e0000 */
[----:B--2---:R-:W-:Y:S01]  /*38640*/  FMNMX R0, R26, R0, !PT ;  /* 0x000000001a007209 */ /* 0x004fe20007800000 */
[----:B0-----:R-:W-:Y:S01]  /*38650*/  FADD R19, R19, R20 ;  /* 0x0000001413137221 */ /* 0x001fe20000000000 */
[----:B------:R-:W-:Y:S01]  /*38660*/  IMAD.SHL.U32 R3, R29, 0x8, RZ ;  /* 0x000000081d037824 */ /* 0x000fe200078e00ff */
[----:B------:R-:W0:Y:S02]  /*38670*/  LDS R20, [R13+0x40900] ;  /* 0x040900000d147984 */ /* 0x000e240000000800 */
[--C-:B------:R-:W-:Y:S01]  /*38680*/  FFMA R22, R22, UR12, -R0.reuse ;  /* 0x0000000c16167c23 */ /* 0x100fe20008000800 */
[----:B------:R-:W-:Y:S01]  /*38690*/  FFMA R23, R23, UR12, -R0 ;  /* 0x0000000c17177c23 */ /* 0x000fe20008000800 */
[----:B------:R-:W-:Y:S01]  /*386a0*/  FADD R18, R24, R5 ;  /* 0x0000000518127221 */ /* 0x000fe20000000000 */
[----:B------:R-:W-:Y:S01]  /*386b0*/  LDS R4, [R13+0x40600] ;  /* 0x040600000d047984 */ /* 0x000fe20000000800 */
[----:B------:R-:W-:-:S03]  /*386c0*/  FMUL R22, R22, 1.4426950216293334961 ;  /* 0x3fb8aa3b16167820 */ /* 0x000fc60000400000 */
[----:B------:R1:W-:Y:S02]  /*386d0*/  STL [R1+0x8f0], R0 ;  /* 0x0008f00001007387 */ /* 0x0003e40000100800 */
[----:B-1----:R1:W2:Y:S01]  /*386e0*/  MUFU.EX2 R0, R22 ;  /* 0x0000001600007308 */ /* 0x0022a20000000800 */
[----:B------:R-:W-:Y:S01]  /*386f0*/  FMUL R23, R23, 1.4426950216293334961 ;  /* 0x3fb8aa3b17177820 */ /* 0x000fe20000400000 */
[----:B------:R-:W-:-:S06]  /*38700*/  LOP3.LUT R15, R3, 0xe0, RZ, 0xc0, !PT ;  /* 0x000000e0030f7812 */ /* 0x000fcc00078ec0ff */
[----:B------:R3:W4:Y:S01]  /*38710*/  MUFU.EX2 R3, R23 ;  /* 0x0000001700037308 */ /* 0x0007220000000800 */
[----:B-1----:R-:W1:Y:S01]  /*38720*/  LDS R22, [R13+0x40b00] ;  /* 0x040b00000d167984 */ /* 0x002e620000000800 */
[----:B------:R-:W-:-:S03]  /*38730*/  FADD R16, R16, R17 ;  /* 0x0000001110107221 */ /* 0x000fc60000000000 */
[----:B------:R-:W-:Y:S04]  /*38740*/  SHFL.BFLY PT, R21, R18, 0x2, 0x1f ;  /* 0x0c401f0012157f89 */ /* 0x000fe800000e0000 */
[----:B--2---:R-:W-:Y:S04]  /*38750*/  STL [R1+0x270], R0 ;  /* 0x0002700001007387 */ /* 0x004fe80000100800 */
[----:B------:R-:W-:Y:S04]  /*38760*/  STL [R1+0x8], R7 ;  /* 0x0000080701007387 */ /* 0x000fe80000100800 */
[----:B0-----:R-:W-:Y:S04]  /*38770*/  STL [R1+0x187c], R20 ;  /* 0x00187c1401007387 */ /* 0x001fe80000100800 */
[----:B------:R-:W-:Y:S04]  /*38780*/  STL [R1+0x4], R6 ;  /* 0x0000040601007387 */ /* 0x000fe80000100800 */
[----:B---3--:R-:W-:Y:S04]  /*38790*/  LDS R23, [R13+0x40c00] ;  /* 0x040c00000d177984 */ /* 0x008fe80000000800 */
[----:B------:R-:W-:Y:S01]  /*387a0*/  LDS R6, [R13+0x40f00] ;  /* 0x040f00000d067984 */ /* 0x000fe20000000800 */
[----:B------:R-:W-:-:S03]  /*387b0*/  FADD R17, R25, R28 ;  /* 0x0000001c19117221 */ /* 0x000fc60000000000 */
[----:B------:R-:W0:Y:S04]  /*387c0*/  SHFL.BFLY PT, R28, R27, 0x1, 0x1f ;  /* 0x0c201f001b1c7f89 */ /* 0x000e2800000e0000 */
[----:B----4-:R-:W-:Y:S04]  /*387d0*/  STL [R1+0x74], R3 ;  /* 0x0000740301007387 */ /* 0x010fe80000100800 */
[----:B-1----:R1:W-:Y:S04]  /*387e0*/  STL [R1+0x1878], R22 ;  /* 0x0018781601007387 */ /* 0x0023e80000100800 */
[----:B------:R-:W-:Y:S04]  /*387f0*/  LDS R7, [R13+0x41900] ;  /* 0x041900000d077984 */ /* 0x000fe80000000800 */
[----:B------:R-:W-:Y:S01]  /*38800*/  LDS R15, [R15+UR7+0x41f00] ;  /* 0x041f00070f0f7984 */ /* 0x000fe20008000800 */
[----:B0-----:R-:W-:-:S04]  /*38810*/  FADD R5, R27, R28 ;  /* 0x0000001c1b057221 */ /* 0x001fc80000000000 */
[----:B-1----:R-:W-:Y:S02]  /*38820*/  IMAD.MOV.U32 R22, RZ, RZ, R5 ;  /* 0x000000ffff167224 */ /* 0x002fe400078e0005 */
[----:B------:R-:W-:Y:S04]  /*38830*/  LDS R5, [R13+0x41500] ;  /* 0x041500000d057984 */ /* 0x000fe80000000800 */
[----:B------:R-:W-:Y:S04]  /*38840*/  STL [R1+0x1874], R23 ;  /* 0x0018741701007387 */ /* 0x000fe80000100800 */
[----:B------:R-:W-:Y:S04]  /*38850*/  STL [R1+0x10], R6 ;  /* 0x0000100601007387 */ /* 0x000fe80000100800 */
[----:B------:R-:W0:Y:S04]  /*38860*/  LDS R6, [R13+0x41400] ;  /* 0x041400000d067984 */ /* 0x000e280000000800 */
[----:B0-----:R-:W-:Y:S04]  /*38870*/  STL [R1+0x24], R6 ;  /* 0x0000240601007387 */ /* 0x001fe80000100800 */
[----:B------:R-:W-:Y:S04]  /*38880*/  STL [R1+0x28], R5 ;  /* 0x0000280501007387 */ /* 0x000fe80000100800 */
[----:B------:R-:W2:Y:S01]  /*38890*/  LDL R23, [R1+0x968] ;  /* 0x0009680001177983 */ /* 0x000ea20000100800 */
[----:B------:R-:W-:-:S03]  /*388a0*/  MOV R20, R4 ;  /* 0x0000000400147202 */ /* 0x000fc60000000f00 */
[----:B------:R-:W0:Y:S04]  /*388b0*/  SHFL.BFLY PT, R24, R17, 0x2, 0x1f ;  /* 0x0c401f0011187f89 */ /* 0x000e2800000e0000 */
[----:B------:R-:W1:Y:S04]  /*388c0*/  SHFL.BFLY PT, R25, R16, 0x1, 0x1f ;  /* 0x0c201f0010197f89 */ /* 0x000e6800000e0000 */
[----:B------:R-:W3:Y:S04]  /*388d0*/  LDS R4, [R13+0x41600] ;  /* 0x041600000d047984 */ /* 0x000ee80000000800 */
[----:B------:R-:W4:Y:S04]  /*388e0*/  LDS R5, [R13+0x41700] ;  /* 0x041700000d057984 */ /* 0x000f280000000800 */
[----:B------:R-:W-:Y:S01]  /*388f0*/  LDS R6, [R13+0x41800] ;  /* 0x041800000d067984 */ /* 0x000fe20000000800 */
[----:B------:R-:W-:Y:S01]  /*38900*/  FADD R18, R18, R21 ;  /* 0x0000001512127221 */ /* 0x000fe20000000000 */
[----:B------:R-:W-:-:S02]  /*38910*/  FADD R28, R0, R3 ;  /* 0x00000003001c7221 */ /* 0x000fc40000000000 */
[----:B------:R-:W-:Y:S01]  /*38920*/  LDS R21, [R13+0x40a00] ;  /* 0x040a00000d157984 */ /* 0x000fe20000000800 */
[----:B0-----:R-:W-:-:S03]  /*38930*/  FADD R17, R17, R24 ;  /* 0x0000001811117221 */ /* 0x001fc60000000000 */
[----:B------:R-:W-:Y:S01]  /*38940*/  LDS R0, [R13+0x41a00] ;  /* 0x041a00000d007984 */ /* 0x000fe20000000800 */
[----:B-1----:R-:W-:-:S03]  /*38950*/  FADD R16, R16, R25 ;  /* 0x0000001910107221 */ /* 0x002fc60000000000 */
[----:B------:R-:W-:Y:S04]  /*38960*/  LDS R24, [R13+0x40d00] ;  /* 0x040d00000d187984 */ /* 0x000fe80000000800 */
[----:B------:R-:W-:Y:S04]  /*38970*/  LDS R25, [R13+0x40e00] ;  /* 0x040e00000d197984 */ /* 0x000fe80000000800 */
[----:B------:R-:W-:Y:S04]  /*38980*/  LDS R3, [R13+0x41b00] ;  /* 0x041b00000d037984 */ /* 0x000fe80000000800 */
[----:B------:R-:W0:Y:S04]  /*38990*/  SHFL.BFLY PT, R27, R18, 0x1, 0x1f ;  /* 0x0c201f00121b7f89 */ /* 0x000e2800000e0000 */
[----:B------:R-:W-:Y:S01]  /*389a0*/  LDS R13, [R13+0x41e00] ;  /* 0x041e00000d0d7984 */ /* 0x000fe20000000800 */
[----:B------:R-:W-:Y:S06]  /*389b0*/  BAR.SYNC.DEFER_BLOCKING 0x0 ;  /* 0x0000000000007b1d */ /* 0x000fec0000010000 */
[----:B------:R-:W1:Y:S04]  /*389c0*/  SHFL.BFLY PT, R26, R17, 0x1, 0x1f ;  /* 0x0c201f00111a7f89 */ /* 0x000e6800000e0000 */
[----:B------:R-:W5:Y:S04]  /*389d0*/  SHFL.BFLY PT, R29, R28, 0x2, 0x1f ;  /* 0x0c401f001c1d7f89 */ /* 0x000f6800000e0000 */
[----:B---3--:R-:W-:Y:S04]  /*389e0*/  STL [R1+0x1870], R4 ;  /* 0x0018700401007387 */ /* 0x008fe80000100800 */
[----:B----4-:R3:W-:Y:S01]  /*389f0*/  STL [R1+0x1864], R5 ;  /* 0x0018640501007387 */ /* 0x0107e20000100800 */
[----:B0-----:R-:W-:-:S03]  /*38a00*/  FADD R18, R18, R27 ;  /* 0x0000001b12127221 */ /* 0x001fc60000000000 */
[----:B---3--:R-:W3:Y:S04]  /*38a10*/  LDL.LU R5, [R1+0x154] ;  /* 0x0001540001057983 */ /* 0x008ee80000300800 */
[----:B------:R0:W-:Y:S01]  /*38a20*/  STL [R1+0x1868], R6 ;  /* 0x0018680601007387 */ /* 0x0001e20000100800 */
[----:B-1----:R-:W-:-:S03]  /*38a30*/  FADD R17, R17, R26 ;  /* 0x0000001a11117221 */ /* 0x002fc60000000000 */
[----:B------:R-:W-:Y:S04]  /*38a40*/  @P0 STS [R2+0x40000], R22 ;  /* 0x0400001602000388 */ /* 0x000fe80000000800 */
[----:B0-----:R-:W4:Y:S04]  /*38a50*/  LDL.LU R6, [R1+0x158] ;  /* 0x0001580001067983 */ /* 0x001f280000300800 */
[----:B------:R0:W-:Y:S04]  /*38a60*/  STL [R1+0x186c], R7 ;  /* 0x00186c0701007387 */ /* 0x0001e80000100800 */
[----:B0-----:R-:W3:Y:S04]  /*38a70*/  LDL.LU R7, [R1+0x8] ;  /* 0x0000080001077983 */ /* 0x001ee80000300800 */
[----:B------:R-:W3:Y:S04]  /*38a80*/  LDL.LU R4, [R1+0x4] ;  /* 0x0000040001047983 */ /* 0x000ee80000300800 */
[----:B------:R0:W-:Y:S04]  /*38a90*/  STL [R1+0x1838], R15 ;  /* 0x0018380f01007387 */ /* 0x0001e80000100800 */
[----:B------:R5:W-:Y:S04]  /*38aa0*/  @P0 STS [R2+0x40300], R18 ;  /* 0x0403001202000388 */ /* 0x000be80000000800 */
[----:B0-----:R-:W3:Y:S04]  /*38ab0*/  LDL.LU R15, [R1+0x15c] ;  /* 0x00015c00010f7983 */ /* 0x001ee80000300800 */
[----:B------:R-:W3:Y:S01]  /*38ac0*/  LDL.LU R22, [R1+0x160] ;  /* 0x0001600001167983 */ /* 0x000ee20000300800 */
[----:B-----5:R-:W-:-:S03]  /*38ad0*/  FADD R18, R28, R29 ;  /* 0x0000001d1c127221 */ /* 0x020fc60000000000 */
[----:B------:R-:W5:Y:S04]  /*38ae0*/  LDL.LU R26, [R1+0x150] ;  /* 0x00015000011a7983 */ /* 0x000f680000300800 */
[----:B------:R-:W3:Y:S01]  /*38af0*/  LDL R27, [R1+0x464] ;  /* 0x00046400011b7983 */ /* 0x000ee20000100800 */
[----:B--2---:R-:W-:-:S03]  /*38b00*/  FMNMX R20, R20, R23, !PT ;  /* 0x0000001714147209 */ /* 0x004fc60007800000 */
[----:B------:R-:W2:Y:S04]  /*38b10*/  LDL.LU R23, [R1+0x164] ;  /* 0x0001640001177983 */ /* 0x000ea80000300800 */
[----:B------:R-:W-:Y:S04]  /*38b20*/  STL [R1+0x8ec], R20 ;  /* 0x0008ec1401007387 */ /* 0x000fe80000100800 */
[----:B------:R-:W2:Y:S04]  /*38b30*/  LDL R29, [R1+0x96c] ;  /* 0x00096c00011d7983 */ /* 0x000ea80000100800 */
[----:B------:R-:W-:Y:S04]  /*38b40*/  @P0 STS [R2+0x40100], R16 ;  /* 0x0401001002000388 */ /* 0x000fe80000000800 */
[----:B------:R-:W0:Y:S04]  /*38b50*/  SHFL.BFLY PT, R16, R19, 0x1, 0x1f ;  /* 0x0c201f0013107f89 */ /* 0x000e2800000e0000 */
[----:B------:R5:W-:Y:S01]  /*38b60*/  @P0 STS [R2+0x40200], R17 ;  /* 0x0402001102000388 */ /* 0x000be20000000800 */
[----:B0-----:R-:W-:-:S05]  /*38b70*/  FADD R16, R19, R16 ;  /* 0x0000001013107221 */ /* 0x001fca0000000000 */
[----:B------:R-:W-:Y:S01]  /*38b80*/  @P0 STS [R2+0x40400], R16 ;  /* 0x0404001002000388 */ /* 0x000fe20000000800 */
[----:B-----5:R-:W-:-:S04]  /*38b90*/  FFMA R17, R26, UR12, -R20 ;  /* 0x0000000c1a117c23 */ /* 0x020fc80008000814 */
[----:B------:R-:W-:Y:S01]  /*38ba0*/  FMUL R26, R17, 1.4426950216293334961 ;  /* 0x3fb8aa3b111a7820 */ /* 0x000fe20000400000 */
[----:B---3--:R-:W-:Y:S01]  /*38bb0*/  FFMA R17, R5, UR12, -R20 ;  /* 0x0000000c05117c23 */ /* 0x008fe20008000814 */
[----:B------:R-:W-:Y:S01]  /*38bc0*/  FMNMX R4, R4, R27, !PT ;  /* 0x0000001b04047209 */ /* 0x000fe20007800000 */
[----:B------:R-:W3:Y:S01]  /*38bd0*/  LDL.LU R20, [R1+0x187c] ;  /* 0x00187c0001147983 */ /* 0x000ee20000300800 */
[----:B------:R0:W1:Y:S01]  /*38be0*/  MUFU.EX2 R5, R26 ;  /* 0x0000001a00057308 */ /* 0x0000620000000800 */
[----:B------:R-:W-:Y:S02]  /*38bf0*/  FMUL R17, R17, 1.4426950216293334961 ;  /* 0x3fb8aa3b11117820 */ /* 0x000fe40000400000 */
[----:B0-----:R-:W0:Y:S02]  /*38c00*/  SHFL.BFLY PT, R26, R18, 0x1, 0x1f ;  /* 0x0c201f00121a7f89 */ /* 0x001e2400000e0000 */
[----:B0-----:R-:W-:Y:S01]  /*38c10*/  FADD R18, R18, R26 ;  /* 0x0000001a12127221 */ /* 0x001fe20000000000 */
[----:B--2---:R-:W-:-:S02]  /*38c20*/  FMNMX R28, R7, R29, !PT ;  /* 0x0000001d071c7209 */ /* 0x004fc40007800000 */
[----:B------:R-:W2:Y:S03]  /*38c30*/  LDL.LU R7, [R1+0x16c] ;  /* 0x00016c0001077983 */ /* 0x000ea60000300800 */
[----:B----4-:R-:W-:-:S04]  /*38c40*/  FFMA R19, R6, UR12, -R28 ;  /* 0x0000000c06137c23 */ /* 0x010fc8000800081c */
[----:B------:R-:W-:Y:S01]  /*38c50*/  FMUL R19, R19, 1.4426950216293334961 ;  /* 0x3fb8aa3b13137820 */ /* 0x000fe20000400000 */
[----:B------:R0:W4:Y:S01]  /*38c60*/  MUFU.EX2 R6, R17 ;  /* 0x0000001100067308 */ /* 0x0001220000000800 */
[----:B------:R-:W-:-:S07]  /*38c70*/  FFMA R16, R15, UR12, -R28 ;  /* 0x0000000c0f107c23 */ /* 0x000fce000800081c */
[----:B------:R-:W5:Y:S01]  /*38c80*/  MUFU.EX2 R19, R19 ;  /* 0x0000001300137308 */ /* 0x000f620000000800 */
[----:B0-----:R-:W-:Y:S01]  /*38c90*/  FMUL R17, R16, 1.4426950216293334961 ;  /* 0x3fb8aa3b10117820 */ /* 0x001fe20000400000 */
[--C-:B------:R-:W-:Y:S01]  /*38ca0*/  FFMA R16, R22, UR12, -R4.reuse ;  /* 0x0000000c16107c23 */ /* 0x100fe20008000804 */
[----:B-1----:R-:W-:Y:S05]  /*38cb0*/  STL [R1+0x268], R5 ;  /* 0x0002680501007387 */ /* 0x002fea0000100800 */
[----:B------:R0:W1:Y:S01]  /*38cc0*/  MUFU.EX2 R22, R17 ;  /* 0x0000001100167308 */ /* 0x0000620000000800 */
[----:B------:R-:W-:Y:S04]  /*38cd0*/  STL [R1+0x8e8], R28 ;  /* 0x0008e81c01007387 */ /* 0x000fe80000100800 */
[----:B------:R-:W3:Y:S04]  /*38ce0*/  LDL R15, [R1+0x658] ;  /* 0x00065800010f7983 */ /* 0x000ee80000100800 */
[----:B----4-:R-:W-:Y:S04]  /*38cf0*/  STL [R1+0x78], R6 ;  /* 0x0000780601007387 */ /* 0x010fe80000100800 */
[----:B------:R-:W4:Y:S04]  /*38d00*/  LDL.LU R29, [R1+0xf0] ;  /* 0x0000f000011d7983 */ /* 0x000f280000300800 */
[----:B------:R-:W2:Y:S04]  /*38d10*/  LDL.LU R27, [R1+0xf4] ;  /* 0x0000f400011b7983 */ /* 0x000ea80000300800 */
[----:B-----5:R-:W-:Y:S04]  /*38d20*/  STL [R1+0x260], R19 ;  /* 0x0002601301007387 */ /* 0x020fe80000100800 */
[----:B------:R5:W-:Y:S04]  /*38d30*/  STL [R1+0x8e4], R4 ;  /* 0x0008e40401007387 */ /* 0x000be80000100800 */
[----:B------:R-:W2:Y:S01]  /*38d40*/  LDL.LU R26, [R1+0x168] ;  /* 0x00016800011a7983 */ /* 0x000ea20000300800 */
[----:B0-----:R-:W-:-:S03]  /*38d50*/  FFMA R17, R23, UR12, -R4 ;  /* 0x0000000c17117c23 */ /* 0x001fc60008000804 */
[----:B-1----:R-:W-:Y:S04]  /*38d60*/  STL [R1+0x80], R22 ;  /* 0x0000801601007387 */ /* 0x002fe80000100800 */
[----:B------:R-:W4:Y:S01]  /*38d70*/  LDL R23, [R1+0x478] ;  /* 0x0004780001177983 */ /* 0x000f220000100800 */
[----:B------:R-:W-:-:S03]  /*38d80*/  FMUL R16, R16, 1.4426950216293334961 ;  /* 0x3fb8aa3b10107820 */ /* 0x000fc60000400000 */
[----:B------:R2:W-:Y:S01]  /*38d90*/  @P0 STS [R2+0x40500], R18 ;  /* 0x0405001202000388 */ /* 0x0005e20000000800 */
[----:B-----5:R-:W0:Y:S01]  /*38da0*/  MUFU.EX2 R4, R16 ;  /* 0x0000001000047308 */ /* 0x020e220000000800 */
[----:B------:R-:W-:Y:S01]  /*38db0*/  FMUL R17, R17, 1.4426950216293334961 ;  /* 0x3fb8aa3b11117820 */ /* 0x000fe20000400000 */
[----:B------:R-:W-:Y:S01]  /*38dc0*/  FADD R19, R19, R22 ;  /* 0x0000001613137221 */ /* 0x000fe20000000000 */
[----:B0-----:R-:W-:Y:S04]  /*38dd0*/  STL [R1+0x25c], R4 ;  /* 0x00025c0401007387 */ /* 0x001fe80000100800 */
[----:B------:R-:W5:Y:S01]  /*38de0*/  LDL.LU R28, [R1+0xf8] ;  /* 0x0000f800011c7983 */ /* 0x000f620000300800 */
[----:B---3--:R-:W-:Y:S01]  /*38df0*/  FMNMX R15, R20, R15, !PT ;  /* 0x0000000f140f7209 */ /* 0x008fe20007800000 */
[----:B------:R-:W-:-:S02]  /*38e00*/  FADD R20, R5, R6 ;  /* 0x0000000605147221 */ /* 0x000fc40000000000 */
[----:B------:R-:W0:Y:S03]  /*38e10*/  MUFU.EX2 R6, R17 ;  /* 0x0000001100067308 */ /* 0x000e260000000800 */
[----:B------:R-:W1:Y:S01]  /*38e20*/  SHFL.BFLY PT, R16, R20, 0x2, 0x1f ;  /* 0x0c401f0014107f89 */ /* 0x000e6200000e0000 */
[--C-:B--2---:R-:W-:Y:S01]  /*38e30*/  FFMA R18, R26, UR12, -R15.reuse ;  /* 0x0000000c1a127c23 */ /* 0x104fe2000800080f */
[----:B------:R-:W-:-:S03]  /*38e40*/  FFMA R26, R7, UR12, -R15 ;  /* 0x0000000c071a7c23 */ /* 0x000fc6000800080f */
[----:B------:R-:W-:Y:S01]  /*38e50*/  FMUL R18, R18, 1.4426950216293334961 ;  /* 0x3fb8aa3b12127820 */ /* 0x000fe20000400000 */
[----:B----4-:R-:W-:-:S03]  /*38e60*/  FMNMX R23, R21, R23, !PT ;  /* 0x0000001715177209 */ /* 0x010fc60007800000 */
[----:B------:R2:W3:Y:S02]  /*38e70*/  MUFU.EX2 R7, R18 ;  /* 0x0000001200077308 */ /* 0x0004e40000000800 */
[----:B--2---:R-:W-:Y:S01]  /*38e80*/  FMUL R18, R26, 1.4426950216293334961 ;  /* 0x3fb8aa3b1a127820 */ /* 0x004fe20000400000 */
[----:B------:R-:W-:-:S05]  /*38e90*/  FFMA R26, R29, UR12, -R23 ;  /* 0x0000000c1d1a7c23 */ /* 0x000fca0008000817 */
[----:B------:R-:W2:Y:S01]  /*38ea0*/  MUFU.EX2 R29, R18 ;  /* 0x00000012001d7308 */ /* 0x000ea20000000800 */
[----:B------:R4:W-:Y:S01]  /*38eb0*/  STL [R1+0x8e0], R15 ;  /* 0x0008e00f01007387 */ /* 0x0009e20000100800 */
[----:B0-----:R-:W-:-:S03]  /*38ec0*/  FADD R21, R4, R6 ;  /* 0x0000000604157221 */ /* 0x001fc60000000000 */
[----:B------:R-:W5:Y:S01]  /*38ed0*/  LDL.LU R5, [R1+0xfc] ;  /* 0x0000fc0001057983 */ /* 0x000f620000300800 */
[----:B------:R-:W-:-:S03]  /*38ee0*/  FMUL R26, R26, 1.4426950216293334961 ;  /* 0x3fb8aa3b1a1a7820 */ /* 0x000fc60000400000 */
[----:B------:R-:W5:Y:S04]  /*38ef0*/  LDL.LU R22, [R1+0x1878] ;  /* 0x0018780001167983 */ /* 0x000f680000300800 */
[----:B------:R0:W-:Y:S04]  /*38f00*/  STL [R1+0x88], R6 ;  /* 0x0000880601007387 */ /* 0x0001e80000100800 */
[----:B----4-:R-:W4:Y:S01]  /*38f10*/  LDL.LU R15, [R1+0xd0] ;  /* 0x0000d000010f7983 */ /* 0x010f220000300800 */
[----:B-1----:R-:W-:Y:S01]  /*38f20*/  FADD R16, R20, R16 ;  /* 0x0000001014107221 */ /* 0x002fe20000000000 */
[----:B------:R-:W-:-:S02]  /*38f30*/  FFMA R20, R27, UR12, -R23 ;  /* 0x0000000c1b147c23 */ /* 0x000fc40008000817 */
[----:B0-----:R-:W4:Y:S04]  /*38f40*/  LDL R6, [R1+0x64c] ;  /* 0x00064c0001067983 */ /* 0x001f280000100800 */
[----:B------:R0:W-:Y:S01]  /*38f50*/  STL [R1+0x8dc], R23 ;  /* 0x0008dc1701007387 */ /* 0x0001e20000100800 */
[----:B------:R1:W1:Y:S03]  /*38f60*/  MUFU.EX2 R27, R26 ;  /* 0x0000001a001b7308 */ /* 0x0002660000000800 */
[----:B---3--:R-:W-:Y:S04]  /*38f70*/  STL [R1+0x15c], R7 ;  /* 0x00015c0701007387 */ /* 0x008fe80000100800 */
[----:B------:R-:W3:Y:S04]  /*38f80*/  LDL.LU R4, [R1+0xd4] ;  /* 0x0000d40001047983 */ /* 0x000ee80000300800 */
[----:B--2---:R-:W-:Y:S04]  /*38f90*/  STL [R1+0x90], R29 ;  /* 0x0000901d01007387 */ /* 0x004fe80000100800 */
[----:B0-----:R-:W4:Y:S04]  /*38fa0*/  LDL.LU R23, [R1+0x1874] ;  /* 0x0018740001177983 */ /* 0x001f280000300800 */
[----:B-1----:R-:W5:Y:S04]  /*38fb0*/  LDL R26, [R1+0x654] ;  /* 0x00065400011a7983 */ /* 0x002f680000100800 */
[----:B------:R-:W0:Y:S01]  /*38fc0*/  SHFL.BFLY PT, R17, R19, 0x2, 0x1f ;  /* 0x0c401f0013117f89 */ /* 0x000e2200000e0000 */
[----:B------:R-:W-:-:S03]  /*38fd0*/  FMUL R20, R20, 1.4426950216293334961 ;  /* 0x3fb8aa3b14147820 */ /* 0x000fc60000400000 */
[----:B------:R-:W1:Y:S04]  /*38fe0*/  SHFL.BFLY PT, R18, R21, 0x2, 0x1f ;  /* 0x0c401f0015127f89 */ /* 0x000e6800000e0000 */
[----:B------:R-:W-:Y:S01]  /*38ff0*/  STL [R1+0x158], R27 ;  /* 0x0001581b01007387 */ /* 0x000fe20000100800 */
[----:B0-----:R-:W-:Y:S01]  /*39000*/  FADD R19, R19, R17 ;  /* 0x0000001113137221 */ /* 0x001fe20000000000 */
[----:B-1----:R-:W-:Y:S01]  /*39010*/  FADD R18, R21, R18 ;  /* 0x0000001215127221 */ /* 0x002fe20000000000 */
[----:B-----5:R-:W-:-:S05]  /*39020*/  FMNMX R22, R22, R26, !PT ;  /* 0x0000001a16167209 */ /* 0x020fca0007800000 */
[--C-:B------:R-:W-:Y:S02]  /*39030*/  FFMA R17, R28, UR12, -R22.reuse ;  /* 0x0000000c1c117c23 */ /* 0x100fe40008000816 */
[----:B------:R0:W1:Y:S01]  /*39040*/  MUFU.EX2 R28, R20 ;  /* 0x00000014001c7308 */ /* 0x0000620000000800 */
[----:B------:R2:W-:Y:S01]  /*39050*/  STL [R1+0x8d8], R22 ;  /* 0x0008d81601007387 */ /* 0x0005e20000100800 */
[----:B------:R-:W-:Y:S01]  /*39060*/  FMUL R26, R17, 1.4426950216293334961 ;  /* 0x3fb8aa3b111a7820 */ /* 0x000fe20000400000 */
[----:B----4-:R-:W-:Y:S01]  /*39070*/  FMNMX R6, R23, R6, !PT ;  /* 0x0000000617067209 */ /* 0x010fe20007800000 */
[----:B------:R-:W-:Y:S01]  /*39080*/  FADD R23, R7, R29 ;  /* 0x0000001d07177221 */ /* 0x000fe20000000000 */
[----:B--2---:R-:W-:-:S04]  /*39090*/  FFMA R22, R5, UR12, -R22 ;  /* 0x0000000c05167c23 */ /* 0x004fc80008000816 */
[----:B------:R-:W-:Y:S01]  /*390a0*/  FMUL R22, R22, 1.4426950216293334961 ;  /* 0x3fb8aa3b16167820 */ /* 0x000fe20000400000 */
[----:B------:R-:W2:Y:S01]  /*390b0*/  SHFL.BFLY PT, R17, R19, 0x1, 0x1f ;  /* 0x0c201f0013117f89 */ /* 0x000ea200000e0000 */
[----:B------:R1:W4:Y:S03]  /*390c0*/  MUFU.EX2 R5, R26 ;  /* 0x0000001a00057308 */ /* 0x0003260000000800 */
[----:B0-----:R-:W0:Y:S05]  /*390d0*/  SHFL.BFLY PT, R20, R16, 0x1, 0x1f ;  /* 0x0c201f0010147f89 */ /* 0x001e2a00000e0000 */
[----:B------:R5:W0:Y:S01]  /*390e0*/  MUFU.EX2 R7, R22 ;  /* 0x0000001600077308 */ /* 0x000a220000000800 */
[----:B-1----:R-:W-:Y:S01]  /*390f0*/  FADD R26, R27, R28 ;  /* 0x0000001c1b1a7221 */ /* 0x002fe20000000000 */
[----:B-----5:R-:W1:Y:S04]  /*39100*/  SHFL.BFLY PT, R22, R23, 0x2, 0x1f ;  /* 0x0c401f0017167f89 */ /* 0x020e6800000e0000 */
[----:B------:R-:W5:Y:S01]  /*39110*/  SHFL.BFLY PT, R21, R26, 0x2, 0x1f ;  /* 0x0c401f001a157f89 */ /* 0x000f6200000e0000 */
[----:B--2---:R-:W-:-:S03]  /*39120*/  FADD R17, R19, R17 ;  /* 0x0000001113117221 */ /* 0x004fc60000000000 */
[----:B------:R-:W2:Y:S01]  /*39130*/  SHFL.BFLY PT, R27, R18, 0x1, 0x1f ;  /* 0x0c201f00121b7f89 */ /* 0x000ea200000e0000 */
[----:B---3--:R-:W-:-:S03]  /*39140*/  FFMA R19, R4, UR12, -R6 ;  /* 0x0000000c04137c23 */ /* 0x008fc60008000806 */
[----:B------:R3:W-:Y:S01]  /*39150*/  STL [R1+0x98], R28 ;  /* 0x0000981c01007387 */ /* 0x0007e20000100800 */
[----:B0-----:R-:W-:-:S03]  /*39160*/  FADD R16, R16, R20 ;  /* 0x0000001410107221 */ /* 0x001fc60000000000 */
[----:B------:R5:W-:Y:S01]  /*39170*/  @P0 STS [R2+0x40700], R17 ;  /* 0x0407001102000388 */ /* 0x000be20000000800 */
[----:B---3--:R-:W-:Y:S01]  /*39180*/  FFMA R28, R15, UR12, -R6 ;  /* 0x0000000c0f1c7c23 */ /* 0x008fe20008000806 */
[----:B-1----:R-:W-:-:S03]  /*39190*/  FADD R22, R23, R22 ;  /* 0x0000001617167221 */ /* 0x002fc60000000000 */
[----:B------:R-:W-:Y:S01]  /*391a0*/  FMUL R20, R28, 1.4426950216293334961 ;  /* 0x3fb8aa3b1c147820 */ /* 0x000fe20000400000 */
[----:B------:R-:W-:Y:S01]  /*391b0*/  FMUL R28, R19, 1.4426950216293334961 ;  /* 0x3fb8aa3b131c7820 */ /* 0x000fe20000400000 */
[----:B-----5:R-:W-:Y:S02]  /*391c0*/  FADD R17, R26, R21 ;  /* 0x000000151a117221 */ /* 0x020fe40000000000 */
[----:B------:R-:W0:Y:S01]  /*391d0*/  SHFL.BFLY PT, R21, R22, 0x1, 0x1f ;  /* 0x0c201f0016157f89 */ /* 0x000e2200000e0000 */
[----:B------:R1:W3:Y:S08]  /*391e0*/  MUFU.EX2 R4, R20 ;  /* 0x0000001400047308 */ /* 0x0002f00000000800 */
[----:B------:R-:W5:Y:S01]  /*391f0*/  MUFU.EX2 R28, R28 ;  /* 0x0000001c001c7308 */ /* 0x000f620000000800 */
[----:B----4-:R-:W-:Y:S01]  /*39200*/  STL [R1+0x154], R5 ;  /* 0x0001540501007387 */ /* 0x010fe20000100800 */
[----:B--2---:R-:W-:-:S03]  /*39210*/  FADD R18, R18, R27 ;  /* 0x0000001b12127221 */ /* 0x004fc60000000000 */
[----:B------:R2:W-:Y:S04]  /*39220*/  STL [R1+0x8d4], R6 ;  /* 0x0008d40601007387 */ /* 0x0005e80000100800 */
[----:B------:R4:W-:Y:S01]  /*39230*/  STL [R1+0x9c], R7 ;  /* 0x00009c0701007387 */ /* 0x0009e20000100800 */
[----:B-1----:R-:W-:-:S03]  /*39240*/  FADD R20, R5, R7 ;  /* 0x0000000705147221 */ /* 0x002fc60000000000 */
[----:B--2---:R-:W2:Y:S04]  /*39250*/  LDL.LU R6, [R1+0xdc] ;  /* 0x0000dc0001067983 */ /* 0x004ea80000300800 */
[----:B------:R-:W2:Y:S04]  /*39260*/  LDL R15, [R1+0x650] ;  /* 0x00065000010f7983 */ /* 0x000ea80000100800 */
[----:B------:R-:W2:Y:S04]  /*39270*/  LDL.LU R29, [R1+0x170] ;  /* 0x00017000011d7983 */ /* 0x000ea80000300800 */
[----:B---3--:R-:W-:Y:S04]  /*39280*/  STL [R1+0x150], R4 ;  /* 0x0001500401007387 */ /* 0x008fe80000100800 */
[----:B------:R-:W3:Y:S01]  /*39290*/  LDL.LU R5, [R1+0x10] ;  /* 0x0000100001057983 */ /* 0x000ee20000300800 */
[----:B0-----:R-:W-:-:S03]  /*392a0*/  FADD R21, R22, R21 ;  /* 0x0000001516157221 */ /* 0x001fc60000000000 */
[----:B----4-:R-:W4:Y:S04]  /*392b0*/  LDL.LU R7, [R1+0x174] ;  /* 0x0001740001077983 */ /* 0x010f280000300800 */
[----:B------:R0:W-:Y:S04]  /*392c0*/  @P0 STS [R2+0x40800], R18 ;  /* 0x0408001202000388 */ /* 0x0001e80000000800 */
[----:B-----5:R1:W-:Y:S01]  /*392d0*/  STL [R1+0x14c], R28 ;  /* 0x00014c1c01007387 */ /* 0x0203e20000100800 */
[----:B0-----:R-:W-:-:S03]  /*392e0*/  FADD R18, R4, R28 ;  /* 0x0000001c04127221 */ /* 0x001fc60000000000 */
[----:B------:R-:W5:Y:S04]  /*392f0*/  LDL R4, [R1+0x47c] ;  /* 0x00047c0001047983 */ /* 0x000f680000100800 */
[----:B------:R-:W3:Y:S04]  /*39300*/  LDL.LU R27, [R1+0x178] ;  /* 0x00017800011b7983 */ /* 0x000ee80000300800 */
[----:B------:R-:W3:Y:S04]  /*39310*/  LDL.LU R22, [R1+0xd8] ;  /* 0x0000d80001167983 */ /* 0x000ee80000300800 */
[----:B------:R-:W4:Y:S04]  /*39320*/  LDL R26, [R1+0x640] ;  /* 0x00064000011a7983 */ /* 0x000f280000100800 */
[----:B------:R-:W-:Y:S04]  /*39330*/  @P0 STS [R2+0x40600], R16 ;  /* 0x0406001002000388 */ /* 0x000fe80000000800 */
[----:B------:R-:W0:Y:S04]  /*39340*/  SHFL.BFLY PT, R16, R17, 0x1, 0x1f ;  /* 0x0c201f0011107f89 */ /* 0x000e2800000e0000 */
[----:B-1----:R-:W4:Y:S01]  /*39350*/  LDL.LU R28, [R1+0x17c] ;  /* 0x00017c00011c7983 */ /* 0x002f220000300800 */
[----:B0-----:R-:W-:-:S05]  /*39360*/  FADD R16, R17, R16 ;  /* 0x0000001011107221 */ /* 0x001fca0000000000 */
[----:B------:R0:W-:Y:S04]  /*39370*/  @P0 STS [R2+0x40a00], R16 ;  /* 0x040a001002000388 */ /* 0x0001e80000000800 */
[----:B------:R-:W-:Y:S01]  /*39380*/  @P0 STS [R2+0x40900], R21 ;  /* 0x0409001502000388 */ /* 0x000fe20000000800 */
[----:B--2---:R-:W-:-:S05]  /*39390*/  FMNMX R15, R24, R15, !PT ;  /* 0x0000000f180f7209 */ /* 0x004fca0007800000 */
[----:B0-----:R-:W-:-:S04]  /*393a0*/  FFMA R16, R6, UR12, -R15 ;  /* 0x0000000c06107c23 */ /* 0x001fc8000800080f */
[----:B------:R-:W-:-:S04]  /*393b0*/  FMUL R16, R16, 1.4426950216293334961 ;  /* 0x3fb8aa3b10107820 */ /* 0x000fc80000400000 */
[----:B------:R-:W-:Y:S01]  /*393c0*/  MUFU.EX2 R24, R16 ;  /* 0x0000001000187308 */ /* 0x000fe20000000800 */
[----:B------:R5:W-:Y:S01]  /*393d0*/  STL [R1+0x8d0], R15 ;  /* 0x0008d00f01007387 */ /* 0x000be20000100800 */
[----:B---3--:R-:W-:-:S04]  /*393e0*/  FFMA R17, R22, UR12, -R15 ;  /* 0x0000000c16117c23 */ /* 0x008fc8000800080f */
[----:B------:R-:W-:-:S04]  /*393f0*/  FMUL R17, R17, 1.4426950216293334961 ;  /* 0x3fb8aa3b11117820 */ /* 0x000fc80000400000 */
[----:B------:R-:W0:Y:S01]  /*39400*/  MUFU.EX2 R22, R17 ;  /* 0x0000001100167308 */ /* 0x000e220000000800 */
[----:B-----5:R-:W-:Y:S02]  /*39410*/  FMNMX R15, R25, R4, !PT ;  /* 0x00000004190f7209 */ /* 0x020fe40007800000 */
[----:B------:R-:W2:Y:S01]  /*39420*/  LDL.LU R4, [R1+0x190] ;  /* 0x0001900001047983 */ /* 0x000ea20000300800 */
[----:B----4-:R-:W-:-:S03]  /*39430*/  FMNMX R21, R5, R26, !PT ;  /* 0x0000001a05157209 */ /* 0x010fc60007800000 */
[----:B0-----:R-:W-:Y:S04]  /*39440*/  STL [R1+0x148], R22 ;  /* 0x0001481601007387 */ /* 0x001fe80000100800 */
[----:B------:R-:W3:Y:S04]  /*39450*/  LDL.LU R6, [R1+0x194] ;  /* 0x0001940001067983 */ /* 0x000ee80000300800 */
[----:B------:R-:W-:Y:S04]  /*39460*/  STL [R1+0x8cc], R15 ;  /* 0x0008cc0f01007387 */ /* 0x000fe80000100800 */
[----:B------:R-:W-:Y:S04]  /*39470*/  STL [R1+0x144], R24 ;  /* 0x0001441801007387 */ /* 0x000fe80000100800 */
[----:B------:R-:W4:Y:S04]  /*39480*/  LDL R5, [R1+0x468] ;  /* 0x0004680001057983 */ /* 0x000f280000100800 */
[----:B------:R-:W0:Y:S01]  /*39490*/  SHFL.BFLY PT, R19, R20, 0x2, 0x1f ;  /* 0x0c401f0014137f89 */ /* 0x000e2200000e0000 */
[----:B------:R-:W-:Y:S01]  /*394a0*/  FFMA R17, R29, UR12, -R15 ;  /* 0x0000000c1d117c23 */ /* 0x000fe2000800080f */
[----:B0-----:R-:W-:-:S02]  /*394b0*/  FADD R23, R20, R19 ;  /* 0x0000001314177221 */ /* 0x001fc40000000000 */
[----:B------:R-:W0:Y:S04]  /*394c0*/  SHFL.BFLY PT, R20, R18, 0x2, 0x1f ;  /* 0x0c401f0012147f89 */ /* 0x000e2800000e0000 */
[----:B------:R-:W1:Y:S01]  /*394d0*/  SHFL.BFLY PT, R19, R23, 0x1, 0x1f ;  /* 0x0c201f0017137f89 */ /* 0x000e6200000e0000 */
[----:B------:R-:W-:Y:S01]  /*394e0*/  FMUL R17, R17, 1.4426950216293334961 ;  /* 0x3fb8aa3b11117820 */ /* 0x000fe20000400000 */
[----:B0-----:R-:W-:Y:S01]  /*394f0*/  FADD R18, R18, R20 ;  /* 0x0000001412127221 */ /* 0x001fe20000000000 */
[----:B------:R-:W-:Y:S02]  /*39500*/  FFMA R20, R7, UR12, -R15 ;  /* 0x0000000c07147c23 */ /* 0x000fe4000800080f */
[----:B------:R0:W5:Y:S01]  /*39510*/  MUFU.EX2 R15, R17 ;  /* 0x00000011000f7308 */ /* 0x0001620000000800 */
[----:B------:R-:W3:Y:S01]  /*39520*/  LDL.LU R7, [R1+0x198] ;  /* 0x0001980001077983 */ /* 0x000ee20000300800 */
[----:B-1----:R-:W-:-:S03]  /*39530*/  FADD R19, R23, R19 ;  /* 0x0000001317137221 */ /* 0x002fc60000000000 */
[----:B------:R-:W-:Y:S01]  /*39540*/  STL [R1+0x8c8], R21 ;  /* 0x0008c81501007387 */ /* 0x000fe20000100800 */
[----:B0-----:R-:W-:-:S03]  /*39550*/  FMUL R17, R20, 1.4426950216293334961 ;  /* 0x3fb8aa3b14117820 */ /* 0x001fc60000400000 */
[----:B------:R-:W0:Y:S01]  /*39560*/  SHFL.BFLY PT, R16, R18, 0x1, 0x1f ;  /* 0x0c201f0012107f89 */ /* 0x000e2200000e0000 */
[----:B------:R1:W0:Y:S03]  /*39570*/  MUFU.EX2 R23, R17 ;  /* 0x0000001100177308 */ /* 0x0002260000000800 */
[----:B------:R-:W3:Y:S04]  /*39580*/  LDL.LU R29, [R1+0x19c] ;  /* 0x00019c00011d7983 */ /* 0x000ee80000300800 */
[----:B-----5:R-:W-:Y:S01]  /*39590*/  STL [R1+0x140], R15 ;  /* 0x0001400f01007387 */ /* 0x020fe20000100800 */
[----:B-1----:R-:W-:-:S03]  /*395a0*/  FADD R17, R22, R24 ;  /* 0x0000001816117221 */ /* 0x002fc60000000000 */
[----:B------:R-:W5:Y:S04]  /*395b0*/  LDL R24, [R1+0x474] ;  /* 0x0004740001187983 */ /* 0x000f680000100800 */
[----:B------:R1:W-:Y:S02]  /*395c0*/  @P0 STS [R2+0x40b00], R19 ;  /* 0x040b001302000388 */ /* 0x0003e40000000800 */
[----:B-1----:R-:W-:-:S04]  /*395d0*/  FFMA R19, R27, UR12, -R21 ;  /* 0x0000000c1b137c23 */ /* 0x002fc80008000815 */
[----:B------:R-:W-:-:S04]  /*395e0*/  FMUL R19, R19, 1.4426950216293334961 ;  /* 0x3fb8aa3b13137820 */ /* 0x000fc80000400000 */
[----:B------:R-:W1:Y:S01]  /*395f0*/  MUFU.EX2 R22, R19 ;  /* 0x0000001300167308 */ /* 0x000e620000000800 */
[----:B------:R-:W-:Y:S01]  /*39600*/  FFMA R20, R28, UR12, -R21 ;  /* 0x0000000c1c147c23 */ /* 0x000fe20008000815 */
[----:B0-----:R-:W-:Y:S01]  /*39610*/  FADD R16, R18, R16 ;  /* 0x0000001012107221 */ /* 0x001fe20000000000 */
[----:B------:R-:W-:Y:S02]  /*39620*/  STL [R1+0x114], R23 ;  /* 0x0001141701007387 */ /* 0x000fe40000100800 */
[----:B------:R-:W-:Y:S01]  /*39630*/  FMUL R18, R20, 1.4426950216293334961 ;  /* 0x3fb8aa3b14127820 */ /* 0x000fe20000400000 */
[----:B----4-:R-:W-:Y:S02]  /*39640*/  FMNMX R21, R9, R5, !PT ;  /* 0x0000000509157209 */ /* 0x010fe40007800000 */
[----:B------:R-:W4:Y:S03]  /*39650*/  LDL.LU R9, [R1+0x130] ;  /* 0x0001300001097983 */ /* 0x000f260000300800 */
[--C-:B--2---:R-:W-:Y:S01]  /*39660*/  FFMA R20, R4, UR12, -R21.reuse ;  /* 0x0000000c04147c23 */ /* 0x104fe20008000815 */
[----:B------:R-:W2:Y:S01]  /*39670*/  LDL.LU R5, [R1+0x134] ;  /* 0x0001340001057983 */ /* 0x000ea20000300800 */
[----:B------:R3:W0:Y:S03]  /*39680*/  MUFU.EX2 R4, R18 ;  /* 0x0000001200047308 */ /* 0x0006260000000800 */
[----:B------:R3:W-:Y:S04]  /*39690*/  STL [R1+0x8c4], R21 ;  /* 0x0008c41501007387 */ /* 0x0007e80000100800 */
[----:B-1----:R-:W-:Y:S01]  /*396a0*/  STL [R1+0x11c], R22 ;  /* 0x00011c1601007387 */ /* 0x002fe20000100800 */
[----:B---3--:R-:W-:-:S03]  /*396b0*/  FFMA R18, R6, UR12, -R21 ;  /* 0x0000000c06127c23 */ /* 0x008fc60008000815 */
[----:B------:R-:W3:Y:S04]  /*396c0*/  LDL R21, [R1+0x46c] ;  /* 0x00046c0001157983 */ /* 0x000ee80000100800 */
[----:B------:R-:W1:Y:S04]  /*396d0*/  SHFL.BFLY PT, R19, R17, 0x2, 0x1f ;  /* 0x0c401f0011137f89 */ /* 0x000e6800000e0000 */
[----:B------:R0:W-:Y:S01]  /*396e0*/  @P0 STS [R2+0x40c00], R16 ;  /* 0x040c001002000388 */ /* 0x0001e20000000800 */
[----:B------:R-:W-:Y:S01]  /*396f0*/  FMUL R18, R18, 1.4426950216293334961 ;  /* 0x3fb8aa3b12127820 */ /* 0x000fe20000400000 */
[----:B0-----:R-:W-:-:S04]  /*39700*/  FMUL R16, R20, 1.4426950216293334961 ;  /* 0x3fb8aa3b14107820 */ /* 0x001fc80000400000 */
[----:B------:R0:W0:Y:S01]  /*39710*/  MUFU.EX2 R6, R16 ;  /* 0x0000001000067308 */ /* 0x0000220000000800 */
[----:B------:R-:W-:Y:S01]  /*39720*/  STL [R1+0x10c], R4 ;  /* 0x00010c0401007387 */ /* 0x000fe20000100800 */
[----:B-1----:R-:W-:Y:S01]  /*39730*/  FADD R19, R17, R19 ;  /* 0x0000001311137221 */ /* 0x002fe20000000000 */
[----:B-----5:R-:W-:Y:S02]  /*39740*/  FMNMX R20, R11, R24, !PT ;  /* 0x000000180b147209 */ /* 0x020fe40007800000 */
[----:B------:R-:W5:Y:S03]  /*39750*/  LDL.LU R11, [R1+0x138] ;  /* 0x00013800010b7983 */ /* 0x000f660000300800 */
[----:B0-----:R-:W-:Y:S01]  /*39760*/  FFMA R16, R7, UR12, -R20 ;  /* 0x0000000c07107c23 */ /* 0x001fe20008000814 */
[----:B------:R-:W5:Y:S01]  /*39770*/  LDL.LU R27, [R1+0x13c] ;  /* 0x00013c00011b7983 */ /* 0x000f620000300800 */
[----:B------:R-:W0:Y:S02]  /*39780*/  MUFU.EX2 R7, R18 ;  /* 0x0000001200077308 */ /* 0x000e240000000800 */
[----:B------:R-:W-:Y:S01]  /*39790*/  FMUL R17, R16, 1.4426950216293334961 ;  /* 0x3fb8aa3b10117820 */ /* 0x000fe20000400000 */
[----:B------:R1:W-:Y:S01]  /*397a0*/  STL [R1+0x8c0], R20 ;  /* 0x0008c01401007387 */ /* 0x0003e20000100800 */
[----:B------:R-:W-:-:S03]  /*397b0*/  FADD R16, R15, R23 ;  /* 0x000000170f107221 */ /* 0x000fc60000000000 */
[----:B------:R-:W-:Y:S04]  /*397c0*/  STL [R1+0x108], R6 ;  /* 0x0001080601007387 */ /* 0x000fe80000100800 */
[----:B------:R-:W5:Y:S04]  /*397d0*/  LDL.LU R15, [R1+0x24] ;  /* 0x00002400010f7983 */ /* 0x000f680000300800 */
[----:B0-----:R-:W-:Y:S04]  /*397e0*/  STL [R1+0x104], R7 ;  /* 0x0001040701007387 */ /* 0x001fe80000100800 */
[----:B------:R-:W5:Y:S04]  /*397f0*/  LDL R24, [R1+0x470] ;  /* 0x0004700001187983 */ /* 0x000f680000100800 */
[----:B------:R-:W5:Y:S01]  /*39800*/  LDL.LU R28, [R1+0xc0] ;  /* 0x0000c000011c7983 */ /* 0x000f620000300800 */
[----:B---3--:R-:W-:-:S02]  /*39810*/  FMNMX R21, R10, R21, !PT ;  /* 0x000000150a157209 */ /* 0x008fc40007800000 */
[----:B------:R-:W0:Y:S03]  /*39820*/  MUFU.EX2 R10, R17 ;  /* 0x00000011000a7308 */ /* 0x000e260000000800 */
[----:B------:R2:W-:Y:S04]  /*39830*/  STL [R1+0x8bc], R21 ;  /* 0x0008bc1501007387 */ /* 0x0005e80000100800 */
[----:B0-----:R-:W-:Y:S04]  /*39840*/  STL [R1+0x100], R10 ;  /* 0x0001000a01007387 */ /* 0x001fe80000100800 */
[----:B------:R-:W3:Y:S01]  /*39850*/  LDL R23, [R1+0x45c] ;  /* 0x00045c0001177983 */ /* 0x000ee20000100800 */
[----:B-1----:R-:W-:-:S03]  /*39860*/  FFMA R20, R29, UR12, -R20 ;  /* 0x0000000c1d147c23 */ /* 0x002fc60008000814 */
[----:B------:R-:W0:Y:S01]  /*39870*/  SHFL.BFLY PT, R18, R16, 0x2, 0x1f ;  /* 0x0c401f0010127f89 */ /* 0x000e2200000e0000 */
[----:B------:R-:W-:Y:S01]  /*39880*/  FMUL R17, R20, 1.4426950216293334961 ;  /* 0x3fb8aa3b14117820 */ /* 0x000fe20000400000 */
[----:B----4-:R-:W-:Y:S02]  /*39890*/  FFMA R20, R9, UR12, -R21 ;  /* 0x0000000c09147c23 */ /* 0x010fe40008000815 */
[----:B------:R-:W4:Y:S01]  /*398a0*/  LDL.LU R26, [R1+0xc4] ;  /* 0x0000c400011a7983 */ /* 0x000f220000300800 */
[----:B------:R1:W0:Y:S01]  /*398b0*/  MUFU.EX2 R9, R17 ;  /* 0x0000001100097308 */ /* 0x0002220000000800 */
[----:B------:R-:W-:-:S07]  /*398c0*/  FMUL R20, R20, 1.4426950216293334961 ;  /* 0x3fb8aa3b14147820 */ /* 0x000fce0000400000 */
[----:B------:R0:W5:Y:S01]  /*398d0*/  MUFU.EX2 R29, R20 ;  /* 0x00000014001d7308 */ /* 0x0001620000000800 */
[----:B-1----:R-:W1:Y:S01]  /*398e0*/  SHFL.BFLY PT, R17, R19, 0x1, 0x1f ;  /* 0x0c201f0013117f89 */ /* 0x002e6200000e0000 */
[----:B--2---:R-:W-:-:S03]  /*398f0*/  FFMA R21, R5, UR12, -R21 ;  /* 0x0000000c05157c23 */ /* 0x004fc60008000815 */
[----:B------:R-:W2:Y:S01]  /*39900*/  LDL.LU R5, [R1+0x28] ;  /* 0x0000280001057983 */ /* 0x000ea20000300800 */
[----:B------:R-:W-:-:S03]  /*39910*/  FMUL R21, R21, 1.4426950216293334961 ;  /* 0x3fb8aa3b15157820 */ /* 0x000fc60000400000 */
[----:B0-----:R-:W-:Y:S01]  /*39920*/  STL [R1+0xfc], R9 ;  /* 0x0000fc0901007387 */ /* 0x001fe20000100800 */
[----:B------:R-:W-:Y:S01]  /*39930*/  FADD R18, R16, R18 ;  /* 0x0000001210127221 */ /* 0x000fe20000000000 */
[----:B-1----:R-:W-:Y:S01]  /*39940*/  FADD R17, R19, R17 ;  /* 0x0000001113117221 */ /* 0x002fe20000000000 */
[----:B-----5:R-:W-:Y:S02]  /*39950*/  FMNMX R25, R14, R24, !PT ;  /* 0x000000180e197209 */ /* 0x020fe40007800000 */
[----:B------:R-:W5:Y:S03]  /*39960*/  LDL.LU R24, [R1+0xc8] ;  /* 0x0000c80001187983 */ /* 0x000f660000300800 */
[--C-:B------:R-:W-:Y:S01]  /*39970*/  FFMA R20, R11, UR12, -R25.reuse ;  /* 0x0000000c0b147c23 */ /* 0x100fe20008000819 */
[----:B------:R-:W2:Y:S01]  /*39980*/  LDL.LU R14, [R1+0xcc] ;  /* 0x0000cc00010e7983 */ /* 0x000ea20000300800 */
[----:B------:R0:W1:Y:S02]  /*39990*/  MUFU.EX2 R11, R21 ;  /* 0x00000015000b7308 */ /* 0x0000640000000800 */
[----:B------:R-:W-:Y:S01]  /*399a0*/  FMUL R16, R20, 1.4426950216293334961 ;  /* 0x3fb8aa3b14107820 */ /* 0x000fe20000400000 */
[----:B------:R-:W-:Y:S01]  /*399b0*/  STL [R1+0x8b8], R25 ;  /* 0x0008b81901007387 */ /* 0x000fe20000100800 */
[----:B------:R-:W-:-:S03]  /*399c0*/  FFMA R20, R27, UR12, -R25 ;  /* 0x0000000c1b147c23 */ /* 0x000fc60008000819 */
[----:B------:R-:W-:Y:S01]  /*399d0*/  STL [R1+0xf8], R29 ;  /* 0x0000f81d01007387 */ /* 0x000fe20000100800 */
[----:B------:R-:W3:Y:S03]  /*399e0*/  MUFU.EX2 R27, R16 ;  /* 0x00000010001b7308 */ /* 0x000ee60000000800 */
[----:B0-----:R-:W2:Y:S04]  /*399f0*/  LDL R21, [R1+0x460] ;  /* 0x0004600001157983 */ /* 0x001ea80000100800 */
[----:B-1----:R-:W-:Y:S04]  /*39a00*/  STL [R1+0xf4], R11 ;  /* 0x0000f40b01007387 */ /* 0x002fe80000100800 */
[----:B------:R0:W-:Y:S02]  /*39a10*/  @P0 STS [R2+0x40d00], R17 ;  /* 0x040d001102000388 */ /* 0x0001e40000000800 */
[----:B0-----:R-:W-:Y:S01]  /*39a20*/  FADD R17, R22, R4 ;  /* 0x0000000416117221 */ /* 0x001fe20000000000 */
[----:B---3--:R-:W-:-:S02]  /*39a30*/  FMNMX R23, R15, R23, !PT ;  /* 0x000000170f177209 */ /* 0x008fc40007800000 */
[----:B------:R-:W3:Y:S04]  /*39a40*/  LDL.LU R15, [R1+0xb0] ;  /* 0x0000b000010f7983 */ /* 0x000ee80000300800 */
[----:B------:R-:W3:Y:S04]  /*39a50*/  LDL.LU R25, [R1+0xb4] ;  /* 0x0000b40001197983 */ /* 0x000ee80000300800 */
[----:B------:R0:W-:Y:S04]  /*39a60*/  STL [R1+0x8b4], R23 ;  /* 0x0008b41701007387 */ /* 0x0001e80000100800 */
[----:B------:R-:W-:Y:S04]  /*39a70*/  STL [R1+0xf0], R27 ;  /* 0x0000f01b01007387 */ /* 0x000fe80000100800 */
[----:B------:R-:W3:Y:S04]  /*39a80*/  LDL.LU R4, [R1+0x1870] ;  /* 0x0018700001047983 */ /* 0x000ee80000300800 */
[----:B------:R-:W3:Y:S01]  /*39a90*/  LDL R22, [R1+0x454] ;  /* 0x0004540001167983 */ /* 0x000ee20000100800 */
[----:B------:R-:W-:Y:S01]  /*39aa0*/  FMUL R19, R20, 1.4426950216293334961 ;  /* 0x3fb8aa3b14137820 */ /* 0x000fe20000400000 */
[----:B------:R-:W-:-:S02]  /*39ab0*/  FFMA R20, R28, UR12, -R23 ;  /* 0x0000000c1c147c23 */ /* 0x000fc40008000817 */
[----:B------:R-:W1:Y:S01]  /*39ac0*/  SHFL.BFLY PT, R16, R18, 0x1, 0x1f ;  /* 0x0c201f0012107f89 */ /* 0x000e6200000e0000 */
[----:B------:R0:W1:Y:S02]  /*39ad0*/  MUFU.EX2 R28, R19 ;  /* 0x00000013001c7308 */ /* 0x0000640000000800 */
[----:B0-----:R-:W-:Y:S01]  /*39ae0*/  FMUL R19, R20, 1.4426950216293334961 ;  /* 0x3fb8aa3b14137820 */ /* 0x001fe20000400000 */
[----:B----4-:R-:W-:-:S05]  /*39af0*/  FFMA R20, R26, UR12, -R23 ;  /* 0x0000000c1a147c23 */ /* 0x010fca0008000817 */
[----:B------:R-:W0:Y:S01]  /*39b00*/  MUFU.EX2 R23, R19 ;  /* 0x0000001300177308 */ /* 0x000e220000000800 */
[----:B------:R-:W-:Y:S01]  /*39b10*/  FMUL R20, R20, 1.4426950216293334961 ;  /* 0x3fb8aa3b14147820 */ /* 0x000fe20000400000 */
[----:B-1----:R-:W-:Y:S04]  /*39b20*/  STL [R1+0xec], R28 ;  /* 0x0000ec1c01007387 */ /* 0x002fe80000100800 */
[----:B------:R-:W4:Y:S01]  /*39b30*/  LDL.LU R26, [R1+0xb8] ;  /* 0x0000b800011a7983 */ /* 0x000f220000300800 */
[----:B------:R-:W-:Y:S01]  /*39b40*/  FADD R16, R18, R16 ;  /* 0x0000001012107221 */ /* 0x000fe20000000000 */
[----:B------:R-:W-:Y:S02]  /*39b50*/  FADD R18, R6, R7 ;  /* 0x0000000706127221 */ /* 0x000fe40000000000 */
[----:B0-----:R-:W-:Y:S01]  /*39b60*/  STL [R1+0xe8], R23 ;  /* 0x0000e81701007387 */ /* 0x001fe20000100800 */
[----:B--2---:R-:W-:-:S05]  /*39b70*/  FMNMX R5, R5, R21, !PT ;  /* 0x0000001505057209 */ /* 0x004fca0007800000 */
[--C-:B-----5:R-:W-:Y:S02]  /*39b80*/  FFMA R21, R24, UR12, -R5.reuse ;  /* 0x0000000c18157c23 */ /* 0x120fe40008000805 */
[----:B------:R0:W1:Y:S02]  /*39b90*/  MUFU.EX2 R24, R20 ;  /* 0x0000001400187308 */ /* 0x0000640000000800 */
[----:B------:R-:W-:Y:S01]  /*39ba0*/  FMUL R21, R21, 1.4426950216293334961 ;  /* 0x3fb8aa3b15157820 */ /* 0x000fe20000400000 */
[----:B0-----:R-:W-:-:S05]  /*39bb0*/  FFMA R20, R14, UR12, -R5 ;  /* 0x0000000c0e147c23 */ /* 0x001fca0008000805 */
[----:B------:R-:W0:Y:S01]  /*39bc0*/  MUFU.EX2 R14, R21 ;  /* 0x00000015000e7308 */ /* 0x000e220000000800 */
[----:B------:R2:W-:Y:S01]  /*39bd0*/  STL [R1+0x8b0], R5 ;  /* 0x0008b00501007387 */ /* 0x0005e20000100800 */
[----:B------:R-:W-:-:S03]  /*39be0*/  FMUL R20, R20, 1.4426950216293334961 ;  /* 0x3fb8aa3b14147820 */ /* 0x000fc60000400000 */
[----:B------:R-:W5:Y:S04]  /*39bf0*/  LDL.LU R7, [R1+0x186c] ;  /* 0x00186c0001077983 */ /* 0x000f680000300800 */
[----:B------:R-:W4:Y:S04]  /*39c00*/  LDL.LU R6, [R1+0x1868] ;  /* 0x0018680001067983 */ /* 0x000f280000300800 */
[----:B-1----:R-:W-:Y:S04]  /*39c10*/  STL [R1+0xe4], R24 ;  /* 0x0000e41801007387 */ /* 0x002fe80000100800 */
[----:B--2---:R-:W2:Y:S04]  /*39c20*/  LDL.LU R5, [R1+0x1864] ;  /* 0x0018640001057983 */ /* 0x004ea80000300800 */
[----:B0-----:R-:W-:Y:S04]  /*39c30*/  STL [R1+0xe0], R14 ;  /* 0x0000e00e01007387 */ /* 0x001fe80000100800 */
[----:B------:R0:W-:Y:S01]  /*39c40*/  @P0 STS [R2+0x40e00], R16 ;  /* 0x040e001002000388 */ /* 0x0001e20000000800 */
[----:B---3--:R-:W-:-:S05]  /*39c50*/  FMNMX R4, R4, R22, !PT ;  /* 0x0000001604047209 */ /* 0x008fca0007800000 */
[--C-:B------:R-:W-:Y:S01]  /*39c60*/  FFMA R22, R15, UR12, -R4.reuse ;  /* 0x0000000c0f167c23 */ /* 0x100fe20008000804 */
[----:B------:R-:W-:Y:S01]  /*39c70*/  STL [R1+0x8ac], R4 ;  /* 0x0008ac0401007387 */ /* 0x000fe20000100800 */
[----:B------:R1:W3:Y:S02]  /*39c80*/  MUFU.EX2 R15, R20 ;  /* 0x00000014000f7308 */ /* 0x0002e40000000800 */
[----:B0-----:R-:W-:Y:S01]  /*39c90*/  FMUL R16, R22, 1.4426950216293334961 ;  /* 0x3fb8aa3b16107820 */ /* 0x001fe20000400000 */
[----:B-1----:R-:W2:Y:S04]  /*39ca0*/  LDL.LU R20, [R1+0xbc] ;  /* 0x0000bc0001147983 */ /* 0x002ea80000300800 */
[----:B------:R-:W2:Y:S04]  /*39cb0*/  LDL R22, [R1+0x458] ;  /* 0x0004580001167983 */ /* 0x000ea80000100800 */
[----:B------:R-:W0:Y:S04]  /*39cc0*/  SHFL.BFLY PT, R19, R17, 0x2, 0x1f ;  /* 0x0c401f0011137f89 */ /* 0x000e2800000e0000 */
[----:B------:R-:W1:Y:S01]  /*39cd0*/  SHFL.BFLY PT, R21, R18, 0x2, 0x1f ;  /* 0x0c401f0012157f89 */ /* 0x000e6200000e0000 */
[----:B0-----:R-:W-:Y:S01]  /*39ce0*/  FADD R19, R17, R19 ;  /* 0x0000001311137221 */ /* 0x001fe20000000000 */
[----:B------:R-:W-:-:S02]  /*39cf0*/  FFMA R17, R25, UR12, -R4 ;  /* 0x0000000c19117c23 */ /* 0x000fc40008000804 */
[----:B------:R4:W0:Y:S02]  /*39d00*/  MUFU.EX2 R25, R16 ;  /* 0x0000001000197308 */ /* 0x0008240000000800 */
[----:B------:R-:W-:Y:S01]  /*39d10*/  FMUL R17, R17, 1.4426950216293334961 ;  /* 0x3fb8aa3b11117820 */ /* 0x000fe20000400000 */
[----:B---3--:R-:W-:Y:S01]  /*39d20*/  STL [R1+0x6c], R15 ;  /* 0x00006c0f01007387 */ /* 0x008fe20000100800 */
[----:B-1----:R-:W-:-:S03]  /*39d30*/  FADD R18, R18, R21 ;  /* 0x0000001512127221 */ /* 0x002fc60000000000 */
[----:B------:R-:W3:Y:S01]  /*39d40*/  LDL.LU R4, [R1+0x1860] ;  /* 0x0018600001047983 */ /* 0x000ee20000300800 */
[----:B--2---:R-:W-:-:S03]  /*39d50*/  FMNMX R5, R5, R22, !PT ;  /* 0x0000001605057209 */ /* 0x004fc60007800000 */
[----:B------:R-:W5:Y:S02]  /*39d60*/  LDL R22, [R1+0x94c] ;  /* 0x00094c0001167983 */ /* 0x000f640000100800 */
[----:B----4-:R-:W-:-:S04]  /*39d70*/  FFMA R16, R26, UR12, -R5 ;  /* 0x0000000c1a107c23 */ /* 0x010fc80008000805 */
[----:B------:R-:W-:Y:S01]  /*39d80*/  FMUL R16, R16, 1.4426950216293334961 ;  /* 0x3fb8aa3b10107820 */ /* 0x000fe20000400000 */
[----:B------:R-:W1:Y:S08]  /*39d90*/  MUFU.EX2 R26, R17 ;  /* 0x00000011001a7308 */ /* 0x000e700000000800 */
[----:B------:R-:W2:Y:S01]  /*39da0*/  MUFU.EX2 R16, R16 ;  /* 0x0000001000107308 */ /* 0x000ea20000000800 */
[----:B------:R4:W-:Y:S01]  /*39db0*/  STL [R1+0x8a8], R5 ;  /* 0x0008a80501007387 */ /* 0x0009e20000100800 */
[----:B------:R-:W-:-:S03]  /*39dc0*/  FFMA R20, R20, UR12, -R5 ;  /* 0x0000000c14147c23 */ /* 0x000fc60008000805 */
[----:B0-----:R-:W-:Y:S04]  /*39dd0*/  STL [R1+0x68], R25 ;  /* 0x0000681901007387 */ /* 0x001fe80000100800 */
[----:B------:R-:W3:Y:S04]  /*39de0*/  LDL.LU R21, [R1+0xa4] ;  /* 0x0000a40001157983 */ /* 0x000ee80000300800 */
[----:B-1----:R-:W-:Y:S04]  /*39df0*/  STL [R1+0x64], R26 ;  /* 0x0000641a01007387 */ /* 0x002fe80000100800 */
[----:B----4-:R-:W4:Y:S04]  /*39e00*/  LDL.LU R5, [R1+0x185c] ;  /* 0x00185c0001057983 */ /* 0x010f280000300800 */
[----:B--2---:R0:W-:Y:S04]  /*39e10*/  STL [R1+0x60], R16 ;  /* 0x0000601001007387 */ /* 0x0041e80000100800 */
[----:B0-----:R-:W2:Y:S04]  /*39e20*/  LDL R16, [R1+0x938] ;  /* 0x0009380001107983 */ /* 0x001ea80000100800 */
[----:B------:R-:W0:Y:S01]  /*39e30*/  SHFL.BFLY PT, R17, R19, 0x1, 0x1f ;  /* 0x0c201f0013117f89 */ /* 0x000e2200000e0000 */
[----:B--2---:R-:W-:Y:S01]  /*39e40*/  FMNMX R6, R6, R16, !PT ;  /* 0x0000001006067209 */ /* 0x004fe20007800000 */
[----:B------:R-:W-:-:S02]  /*39e50*/  FMUL R16, R20, 1.4426950216293334961 ;  /* 0x3fb8aa3b14107820 */ /* 0x000fc40000400000 */
[----:B------:R-:W2:Y:S02]  /*39e60*/  LDL.LU R20, [R1+0xa0] ;  /* 0x0000a00001147983 */ /* 0x000ea40000300800 */
[----:B---3--:R-:W-:Y:S01]  /*39e70*/  FFMA R21, R21, UR12, -R6 ;  /* 0x0000000c15157c23 */ /* 0x008fe20008000806 */
[----:B0-----:R-:W-:Y:S01]  /*39e80*/  FADD R17, R19, R17 ;  /* 0x0000001113117221 */ /* 0x001fe20000000000 */
[----:B------:R-:W0:Y:S02]  /*39e90*/  MUFU.EX2 R16, R16 ;  /* 0x0000001000107308 */ /* 0x000e240000000800 */
[----:B------:R-:W-:-:S06]  /*39ea0*/  FMUL R19, R21, 1.4426950216293334961 ;  /* 0x3fb8aa3b15137820 */ /* 0x000fcc0000400000 */
[----:B------:R-:W-:Y:S01]  /*39eb0*/  MUFU.EX2 R19, R19 ;  /* 0x0000001300137308 */ /* 0x000fe20000000800 */
[----:B------:R1:W-:Y:S01]  /*39ec0*/  STL [R1+0x8a0], R6 ;  /* 0x0008a00601007387 */ /* 0x0003e20000100800 */
[----:B-----5:R-:W-:-:S03]  /*39ed0*/  FMNMX R7, R7, R22, !PT ;  /* 0x0000001607077209 */ /* 0x020fc60007800000 */
[----:B0-----:R-:W-:Y:S01]  /*39ee0*/  STL [R1+0x5c], R16 ;  /* 0x00005c1001007387 */ /* 0x001fe20000100800 */
[----:B--2---:R-:W-:-:S03]  /*39ef0*/  FFMA R20, R20, UR12, -R6 ;  /* 0x0000000c14147c23 */ /* 0x004fc60008000806 */
[----:B-1----:R-:W2:Y:S01]  /*39f00*/  LDL.LU R6, [R1+0x1858] ;  /* 0x0018580001067983 */ /* 0x002ea20000300800 */
[----:B------:R-:W-:-:S06]  /*39f10*/  FMUL R20, R20, 1.4426950216293334961 ;  /* 0x3fb8aa3b14147820 */ /* 0x000fcc0000400000 */
[----:B------:R-:W0:Y:S02]  /*39f20*/  MUFU.EX2 R20, R20 ;  /* 0x0000001400147308 */ /* 0x000e240000000800 */
[----:B0-----:R0:W-:Y:S04]  /*39f30*/  STL [R1+0x58], R20 ;  /* 0x0000581401007387 */ /* 0x0011e80000100800 */
[----:B0-----:R-:W3:Y:S04]  /*39f40*/  LDL.LU R20, [R1+0xa8] ;  /* 0x0000a80001147983 */ /* 0x001ee80000300800 */
[----:B------:R-:W5:Y:S04]  /*39f50*/  LDL R22, [R1+0x948] ;  /* 0x0009480001167983 */ /* 0x000f680000100800 */
[----:B------:R-:W-:Y:S04]  /*39f60*/  STL [R1+0x89c], R7 ;  /* 0x00089c0701007387 */ /* 0x000fe80000100800 */
[----:B------:R-:W2:Y:S04]  /*39f70*/  LDL R21, [R1+0x944] ;  /* 0x0009440001157983 */ /* 0x000ea80000100800 */
[----:B------:R0:W-:Y:S04]  /*39f80*/  STL [R1+0x48], R19 ;  /* 0x0000481301007387 */ /* 0x0001e80000100800 */
[----:B0-----:R-:W2:Y:S04]  /*39f90*/  LDL.LU R19, [R1+0xac] ;  /* 0x0000ac0001137983 */ /* 0x001ea80000300800 */
[----:B------:R0:W-:Y:S04]  /*39fa0*/  @P0 STS [R2+0x40f00], R17 ;  /* 0x040f001102000388 */ /* 0x0001e80000000800 */
[----:B------:R-:W1:Y:S01]  /*39fb0*/  SHFL.BFLY PT, R16, R18, 0x1, 0x1f ;  /* 0x0c201f0012107f89 */ /* 0x000e6200000e0000 */
[----:B---3--:R-:W-:-:S04]  /*39fc0*/  FFMA R20, R20, UR12, -R7 ;  /* 0x0000000c14147c23 */ /* 0x008fc80008000807 */
[----:B0-----:R-:W-:Y:S01]  /*39fd0*/  FMUL R17, R20, 1.4426950216293334961 ;  /* 0x3fb8aa3b14117820 */ /* 0x001fe20000400000 */
[----:B--2---:R-:W-:Y:S02]  /*39fe0*/  FFMA R19, R19, UR12, -R7 ;  /* 0x0000000c13137c23 */ /* 0x004fe40008000807 */
[----:B------:R-:W2:Y:S04]  /*39ff0*/  LDL.LU R7, [R1+0x1854] ;  /* 0x0018540001077983 */ /* 0x000ea80000300800 */
[----:B------:R-:W3:Y:S01]  /*3a000*/  LDL R20, [R1+0x93c] ;  /* 0x00093c0001147983 */ /* 0x000ee20000100800 */
[----:B------:R-:W0:Y:S01]  /*3a010*/  MUFU.EX2 R17, R17 ;  /* 0x0000001100117308 */ /* 0x000e220000000800 */
[----:B------:R-:W-:Y:S01]  /*3a020*/  FMNMX R0, R0, R21, !PT ;  /* 0x0000001500007209 */ /* 0x000fe20007800000 */
[----:B------:R-:W-:Y:S01]  /*3a030*/  FMUL R19, R19, 1.4426950216293334961 ;  /* 0x3fb8aa3b13137820 */ /* 0x000fe20000400000 */
[----:B-1----:R-:W-:-:S03]  /*3a040*/  FADD R16, R18, R16 ;  /* 0x0000001012107221 */ /* 0x002fc60000000000 */
[--C-:B------:R-:W-:Y:S01]  /*3a050*/  FFMA R4, R4, UR12, -R0.reuse ;  /* 0x0000000c04047c23 */ /* 0x100fe20008000800 */
[----:B----4-:R-:W-:-:S03]  /*3a060*/  FFMA R5, R5, UR12, -R0 ;  /* 0x0000000c05057c23 */ /* 0x010fc60008000800 */
[----:B------:R-:W-:Y:S01]  /*3a070*/  FMUL R4, R4, 1.4426950216293334961 ;  /* 0x3fb8aa3b04047820 */ /* 0x000fe20000400000 */
[----:B------:R-:W-:Y:S01]  /*3a080*/  FMUL R5, R5, 1.4426950216293334961 ;  /* 0x3fb8aa3b05057820 */ /* 0x000fe20000400000 */
[----:B------:R5:W-:Y:S04]  /*3a090*/  @P0 STS [R2+0x41000], R16 ;  /* 0x0410001002000388 */ /* 0x000be80000000800 */
[----:B0-----:R0:W-:Y:S04]  /*3a0a0*/  STL [R1+0xdc], R17 ;  /* 0x0000dc1101007387 */ /* 0x0011e80000100800 */
[----:B------:R1:W-:Y:S01]  /*3a0b0*/  STL [R1+0x8a4], R0 ;  /* 0x0008a40001007387 */ /* 0x0003e20000100800 */
[----:B-----5:R-:W-:Y:S01]  /*3a0c0*/  FMNMX R16, R3, R22, !PT ;  /* 0x0000001603107209 */ /* 0x020fe20007800000 */
[----:B0-----:R-:W0:Y:S08]  /*3a0d0*/  MUFU.EX2 R17, R19 ;  /* 0x0000001300117308 */ /* 0x001e300000000800 */
[----:B-1----:R1:W4:Y:S08]  /*3a0e0*/  MUFU.EX2 R0, R4 ;  /* 0x0000000400007308 */ /* 0x0023300000000800 */
[----:B------:R5:W2:Y:S01]  /*3a0f0*/  MUFU.EX2 R3, R5 ;  /* 0x0000000500037308 */ /* 0x000aa20000000800 */
[----:B0-----:R-:W-:Y:S01]  /*3a100*/  STL [R1+0xd8], R17 ;  /* 0x0000d81101007387 */ /* 0x001fe20000100800 */
[----:B-1----:R-:W-:-:S03]  /*3a110*/  FADD R4, R10, R9 ;  /* 0x000000090a047221 */ /* 0x002fc60000000000 */
[----:B------:R0:W-:Y:S04]  /*3a120*/  STL [R1+0x898], R16 ;  /* 0x0008981001007387 */ /* 0x0001e80000100800 */
[----:B----4-:R-:W-:Y:S01]  /*3a130*/  STL [R1+0xd4], R0 ;  /* 0x0000d40001007387 */ /* 0x010fe20000100800 */
[----:B------:R-:W-:Y:S01]  /*3a140*/  FFMA R6, R6, UR12, -R16 ;  /* 0x0000000c06067c23 */ /* 0x000fe20008000810 */
[----:B-----5:R-:W-:-:S03]  /*3a150*/  FADD R5, R29, R11 ;  /* 0x0000000b1d057221 */ /* 0x020fc60000000000 */
[----:B------:R-:W-:-:S04]  /*3a160*/  FMUL R6, R6, 1.4426950216293334961 ;  /* 0x3fb8aa3b06067820 */ /* 0x000fc80000400000 */
[----:B------:R-:W1:Y:S01]  /*3a170*/  MUFU.EX2 R22, R6 ;  /* 0x0000000600167308 */ /* 0x000e620000000800 */
[----:B---3--:R-:W-:Y:S02]  /*3a180*/  FMNMX R20, R8, R20, !PT ;  /* 0x0000001408147209 */ /* 0x008fe40007800000 */
[----:B------:R-:W3:Y:S04]  /*3a190*/  LDL.LU R8, [R1+0x1850] ;  /* 0x0018500001087983 */ /* 0x000ee80000300800 */
[----:B--2---:R-:W-:Y:S04]  /*3a1a0*/  STL [R1+0xd0], R3 ;  /* 0x0000d00301007387 */ /* 0x004fe80000100800 */
[----:B------:R-:W2:Y:S04]  /*3a1b0*/  LDL.LU R9, [R1+0x184c] ;  /* 0x00184c0001097983 */ /* 0x000ea80000300800 */
[----:B------:R-:W4:Y:S04]  /*3a1c0*/  LDL.LU R10, [R1+0x1848] ;  /* 0x00184800010a7983 */ /* 0x000f280000300800 */
[----:B------:R-:W-:Y:S04]  /*3a1d0*/  STL [R1+0x894], R20 ;  /* 0x0008941401007387 */ /* 0x000fe80000100800 */
[----:B------:R-:W5:Y:S04]  /*3a1e0*/  LDL.LU R11, [R1+0x1844] ;  /* 0x00184400010b7983 */ /* 0x000f680000300800 */
[----:B------:R-:W4:Y:S01]  /*3a1f0*/  LDL R21, [R1+0x940] ;  /* 0x0009400001157983 */ /* 0x000f220000100800 */
[----:B------:R-:W-:Y:S01]  /*3a200*/  FFMA R7, R7, UR12, -R16 ;  /* 0x0000000c07077c23 */ /* 0x000fe20008000810 */
[----:B0-----:R-:W-:-:S02]  /*3a210*/  FADD R16, R23, R24 ;  /* 0x0000001817107221 */ /* 0x001fc40000000000 */
[----:B-1----:R-:W-:Y:S04]  /*3a220*/  STL [R1+0x12c], R22 ;  /* 0x00012c1601007387 */ /* 0x002fe80000100800 */
[----:B------:R-:W5:Y:S04]  /*3a230*/  LDL R23, [R1+0x644] ;  /* 0x0006440001177983 */ /* 0x000f680000100800 */
[----:B------:R-:W0:Y:S01]  /*3a240*/  SHFL.BFLY PT, R6, R4, 0x2, 0x1f ;  /* 0x0c401f0004067f89 */ /* 0x000e2200000e0000 */
[----:B------:R-:W-:Y:S01]  /*3a250*/  FMUL R18, R7, 1.4426950216293334961 ;  /* 0x3fb8aa3b07127820 */ /* 0x000fe20000400000 */
[----:B------:R-:W-:-:S03]  /*3a260*/  FADD R17, R27, R28 ;  /* 0x0000001c1b117221 */ /* 0x000fc60000000000 */
[----:B------:R-:W1:Y:S01]  /*3a270*/  MUFU.EX2 R27, R18 ;  /* 0x00000012001b7308 */ /* 0x000e620000000800 */
[----:B0-----:R-:W-:Y:S01]  /*3a280*/  FADD R4, R4, R6 ;  /* 0x0000000604047221 */ /* 0x001fe20000000000 */
[----:B-1----:R-:W-:Y:S01]  /*3a290*/  STL [R1+0x128], R27 ;  /* 0x0001281b01007387 */ /* 0x002fe20000100800 */
[----:B---3--:R-:W-:-:S03]  /*3a2a0*/  FFMA R19, R8, UR12, -R20 ;  /* 0x0000000c08137c23 */ /* 0x008fc60008000814 */
[----:B------:R-:W0:Y:S01]  /*3a2b0*/  SHFL.BFLY PT, R8, R17, 0x2, 0x1f ;  /* 0x0c401f0011087f89 */ /* 0x000e2200000e0000 */
[----:B------:R-:W-:Y:S01]  /*3a2c0*/  FMUL R19, R19, 1.4426950216293334961 ;  /* 0x3fb8aa3b13137820 */ /* 0x000fe20000400000 */
[----:B--2---:R-:W-:-:S04]  /*3a2d0*/  FFMA R9, R9, UR12, -R20 ;  /* 0x0000000c09097c23 */ /* 0x004fc80008000814 */
[----:B------:R-:W-:Y:S01]  /*3a2e0*/  FMUL R9, R9, 1.4426950216293334961 ;  /* 0x3fb8aa3b09097820 */ /* 0x000fe20000400000 */
[----:B------:R-:W1:Y:S01]  /*3a2f0*/  MUFU.EX2 R20, R19 ;  /* 0x0000001300147308 */ /* 0x000e620000000800 */
[----:B----4-:R-:W-:Y:S02]  /*3a300*/  FMNMX R24, R12, R21, !PT ;  /* 0x000000150c187209 */ /* 0x010fe40007800000 */
[----:B------:R-:W2:Y:S03]  /*3a310*/  LDL.LU R12, [R1+0x1840] ;  /* 0x00184000010c7983 */ /* 0x000ea60000300800 */
[----:B------:R-:W-:Y:S02]  /*3a320*/  FFMA R10, R10, UR12, -R24 ;  /* 0x0000000c0a0a7c23 */ /* 0x000fe40008000818 */
[----:B------:R-:W3:Y:S02]  /*3a330*/  MUFU.EX2 R21, R9 ;  /* 0x0000000900157308 */ /* 0x000ee40000000800 */
[----:B------:R-:W-:-:S06]  /*3a340*/  FMUL R6, R10, 1.4426950216293334961 ;  /* 0x3fb8aa3b0a067820 */ /* 0x000fcc0000400000 */
[----:B------:R0:W4:Y:S01]  /*3a350*/  MUFU.EX2 R28, R6 ;  /* 0x00000006001c7308 */ /* 0x0001220000000800 */
[----:B------:R4:W-:Y:S01]  /*3a360*/  STL [R1+0x890], R24 ;  /* 0x0008901801007387 */ /* 0x0009e20000100800 */
[----:B-----5:R-:W-:Y:S01]  /*3a370*/  FMNMX R23, R13, R23, !PT ;  /* 0x000000170d177209 */ /* 0x020fe20007800000 */
[----:B------:R-:W-:Y:S02]  /*3a380*/  FFMA R11, R11, UR12, -R24 ;  /* 0x0000000c0b0b7c23 */ /* 0x000fe40008000818 */
[----:B-1----:R-:W-:Y:S04]  /*3a390*/  STL [R1+0x124], R20 ;  /* 0x0001241401007387 */ /* 0x002fe80000100800 */
[----:B---3--:R-:W-:Y:S01]  /*3a3a0*/  STL [R1+0x120], R21 ;  /* 0x0001201501007387 */ /* 0x008fe20000100800 */
[----:B0-----:R-:W-:-:S03]  /*3a3b0*/  FADD R6, R17, R8 ;  /* 0x0000000811067221 */ /* 0x001fc60000000000 */
[----:B------:R-:W3:Y:S01]  /*3a3c0*/  LDL.LU R13, [R1+0x183c] ;  /* 0x00183c00010d7983 */ /* 0x000ee20000300800 */
[----:B------:R-:W-:-:S03]  /*3a3d0*/  FADD R8, R14, R15 ;  /* 0x0000000f0e087221 */ /* 0x000fc60000000000 */
[----:B----4-:R-:W4:Y:S04]  /*3a3e0*/  LDL R24, [R1+0x648] ;  /* 0x0006480001187983 */ /* 0x010f280000100800 */
[----:B------:R0:W-:Y:S04]  /*3a3f0*/  STL [R1+0x68c], R23 ;  /* 0x00068c1701007387 */ /* 0x0001e80000100800 */
[----:B------:R-:W-:Y:S04]  /*3a400*/  STL [R1+0x308], R28 ;  /* 0x0003081c01007387 */ /* 0x000fe80000100800 */
[----:B------:R-:W4:Y:S01]  /*3a410*/  LDL.LU R15, [R1+0x1838] ;  /* 0x00183800010f7983 */ /* 0x000f220000300800 */
[----:B------:R-:W-:-:S03]  /*3a420*/  FMUL R11, R11, 1.4426950216293334961 ;  /* 0x3fb8aa3b0b0b7820 */ /* 0x000fc60000400000 */
[----:B------:R-:W5:Y:S01]  /*3a430*/  LDL.LU R14, [R1+0x1834] ;  /* 0x00183400010e7983 */ /* 0x000f620000300800 */
[----:B------:R-:W1:Y:S03]  /*3a440*/  MUFU.EX2 R29, R11 ;  /* 0x0000000b001d7308 */ /* 0x000e660000000800 */
[----:B-1----:R-:W-:Y:S01]  /*3a450*/  STL [R1+0x294], R29 ;  /* 0x0002941d01007387 */ /* 0x002fe20000100800 */
[----:B--2---:R-:W-:-:S04]  /*3a460*/  FFMA R10, R12, UR12, -R23 ;  /* 0x0000000c0c0a7c23 */ /* 0x004fc80008000817 */
[----:B------:R-:W-:Y:S01]  /*3a470*/  FMUL R19, R10, 1.4426950216293334961 ;  /* 0x3fb8aa3b0a137820 */ /* 0x000fe20000400000 */
[----:B---3--:R-:W-:-:S03]  /*3a480*/  FFMA R13, R13, UR12, -R23 ;  /* 0x0000000c0d0d7c23 */ /* 0x008fc60008000817 */
[----:B0-----:R0:W1:Y:S02]  /*3a490*/  MUFU.EX2 R23, R19 ;  /* 0x0000001300177308 */ /* 0x0010640000000800 */
[----:B0-----:R-:W2:Y:S01]  /*3a4a0*/  LDL R19, [R1+0xdc] ;  /* 0x0000dc0001137983 */ /* 0x001ea20000100800 */
[----:B----4-:R-:W-:-:S03]  /*3a4b0*/  FMNMX R24, R15, R24, !PT ;  /* 0x000000180f187209 */ /* 0x010fc60007800000 */
[----:B------:R-:W3:Y:S04]  /*3a4c0*/  LDL.LU R15, [R1+0x1830] ;  /* 0x00183000010f7983 */ /* 0x000ee80000300800 */
[----:B------:R-:W0:Y:S04]  /*3a4d0*/  SHFL.BFLY PT, R7, R5, 0x2, 0x1f ;  /* 0x0c401f0005077f89 */ /* 0x000e2800000e0000 */
[----:B------:R-:W4:Y:S01]  /*3a4e0*/  SHFL.BFLY PT, R18, R16, 0x2, 0x1f ;  /* 0x0c401f0010127f89 */ /* 0x000f2200000e0000 */
[----:B------:R-:W-:Y:S01]  /*3a4f0*/  FMUL R13, R13, 1.4426950216293334961 ;  /* 0x3fb8aa3b0d0d7820 */ /* 0x000fe20000400000 */
[----:B------:R-:W-:-:S03]  /*3a500*/  FADD R9, R25, R26 ;  /* 0x0000001a19097221 */ /* 0x000fc60000000000 */
[----:B------:R0:W1:Y:S02]  /*3a510*/  MUFU.EX2 R26, R13 ;  /* 0x0000000d001a7308 */ /* 0x0000640000000800 */
[----:B0-----:R-:W-:Y:S01]  /*3a520*/  FADD R5, R5, R7 ;  /* 0x0000000705057221 */ /* 0x001fe20000000000 */
[----:B----4-:R-:W-:-:S04]  /*3a530*/  FADD R7, R16, R18 ;  /* 0x0000001210077221 */ /* 0x010fc80000000000 */
[----:B------:R-:W0:Y:S04]  /*3a540*/  SHFL.BFLY PT, R17, R5, 0x1, 0x1f ;  /* 0x0c201f0005117f89 */ /* 0x000e2800000e0000 */
[----:B------:R-:W4:Y:S04]  /*3a550*/  SHFL.BFLY PT, R18, R4, 0x1, 0x1f ;  /* 0x0c201f0004127f89 */ /* 0x000f2800000e0000 */
[----:B------:R-:W4:Y:S01]  /*3a560*/  SHFL.BFLY PT, R16, R6, 0x1, 0x1f ;  /* 0x0c201f0006107f89 */ /* 0x000f2200000e0000 */
[----:B-----5:R-:W-:-:S04]  /*3a570*/  FFMA R14, R14, UR12, -R24 ;  /* 0x0000000c0e0e7c23 */ /* 0x020fc80008000818 */
[----:B------:R-:W-:Y:S01]  /*3a580*/  FMUL R14, R14, 1.4426950216293334961 ;  /* 0x3fb8aa3b0e0e7820 */ /* 0x000fe20000400000 */
[----:B------:R5:W-:Y:S04]  /*3a590*/  STL [R1+0x688], R24 ;  /* 0x0006881801007387 */ /* 0x000be80000100800 */
[----:B-1----:R-:W-:Y:S04]  /*3a5a0*/  STL [R1+0x300], R23 ;  /* 0x0003001701007387 */ /* 0x002fe80000100800 */
[----:B------:R-:W2:Y:S01]  /*3a5b0*/  LDL R13, [R1+0xd8] ;  /* 0x0000d800010d7983 */ /* 0x000ea20000100800 */
[----:B0-----:R-:W-:-:S03]  /*3a5c0*/  FADD R5, R5, R17 ;  /* 0x0000001105057221 */ /* 0x001fc60000000000 */
[----:B------:R-:W2:Y:S01]  /*3a5d0*/  LDL R17, [R1+0x48] ;  /* 0x0000480001117983 */ /* 0x000ea20000100800 */
[----:B----4-:R-:W-:-:S03]  /*3a5e0*/  FADD R4, R4, R18 ;  /* 0x0000001204047221 */ /* 0x010fc60000000000 */
[----:B------:R-:W4:Y:S01]  /*3a5f0*/  LDL R18, [R1+0x58] ;  /* 0x0000580001127983 */ /* 0x000f220000100800 */
[----:B------:R-:W-:-:S03]  /*3a600*/  FADD R6, R6, R16 ;  /* 0x0000001006067221 */ /* 0x000fc60000000000 */
[----:B------:R-:W-:Y:S04]  /*3a610*/  STL [R1+0x2a4], R26 ;  /* 0x0002a41a01007387 */ /* 0x000fe80000100800 */
[----:B------:R-:W4:Y:S01]  /*3a620*/  LDL R16, [R1+0x5c] ;  /* 0x00005c0001107983 */ /* 0x000f220000100800 */
[----:B---3--:R-:W-:Y:S02]  /*3a630*/  FFMA R15, R15, UR12, -R24 ;  /* 0x0000000c0f0f7c23 */ /* 0x008fe40008000818 */
[----:B-----5:R0:W1:Y:S02]  /*3a640*/  MUFU.EX2 R24, R14 ;  /* 0x0000000e00187308 */ /* 0x0200640000000800 */
[----:B0-----:R-:W3:Y:S04]  /*3a650*/  LDL R14, [R1+0x60] ;  /* 0x00006000010e7983 */ /* 0x001ee80000100800 */
[----:B------:R-:W0:Y:S04]  /*3a660*/  SHFL.BFLY PT, R10, R9, 0x2, 0x1f ;  /* 0x0c401f00090a7f89 */ /* 0x000e2800000e0000 */
[----:B------:R-:W5:Y:S04]  /*3a670*/  SHFL.BFLY PT, R12, R7, 0x1, 0x1f ;  /* 0x0c201f00070c7f89 */ /* 0x000f6800000e0000 */
[----:B------:R-:W5:Y:S01]  /*3a680*/  SHFL.BFLY PT, R11, R8, 0x2, 0x1f ;  /* 0x0c401f00080b7f89 */ /* 0x000f6200000e0000 */
[----:B------:R-:W-:-:S04]  /*3a690*/  FMUL R15, R15, 1.4426950216293334961 ;  /* 0x3fb8aa3b0f0f7820 */ /* 0x000fc80000400000 */
[----:B------:R-:W2:Y:S01]  /*3a6a0*/  MUFU.EX2 R25, R15 ;  /* 0x0000000f00197308 */ /* 0x000ea20000000800 */
[----:B-1----:R1:W-:Y:S01]  /*3a6b0*/  STL [R1+0x304], R24 ;  /* 0x0003041801007387 */ /* 0x0023e20000100800 */
[----:B0-----:R-:W-:Y:S01]  /*3a6c0*/  FADD R9, R9, R10 ;  /* 0x0000000a09097221 */ /* 0x001fe20000000000 */
[----:B-----5:R-:W-:Y:S01]  /*3a6d0*/  FADD R7, R7, R12 ;  /* 0x0000000c07077221 */ /* 0x020fe20000000000 */
[----:B------:R-:W-:Y:S01]  /*3a6e0*/  FADD R8, R8, R11 ;  /* 0x0000000b08087221 */ /* 0x000fe20000000000 */
[----:B------:R-:W-:Y:S01]  /*3a6f0*/  FADD R23, R23, R26 ;  /* 0x0000001a17177221 */ /* 0x000fe20000000000 */
[----:B--2---:R-:W-:Y:S01]  /*3a700*/  FADD R12, R19, R13 ;  /* 0x0000000d130c7221 */ /* 0x004fe20000000000 */
[----:B------:R-:W-:Y:S01]  /*3a710*/  FADD R13, R0, R3 ;  /* 0x00000003000d7221 */ /* 0x000fe20000000000 */
[----:B-1----:R-:W-:Y:S01]  /*3a720*/  FADD R24, R24, R25 ;  /* 0x0000001918187221 */ /* 0x002fe20000000000 */
[----:B----4-:R-:W-:Y:S01]  /*3a730*/  FADD R11, R18, R17 ;  /* 0x00000011120b7221 */ /* 0x010fe20000000000 */
[----:B------:R-:W-:Y:S01]  /*3a740*/  FADD R17, R28, R29 ;  /* 0x0000001d1c117221 */ /* 0x000fe20000000000 */
[----:B------:R-:W-:Y:S04]  /*3a750*/  STL [R1+0x2fc], R25 ;  /* 0x0002fc1901007387 */ /* 0x000fe80000100800 */
[----:B------:R-:W0:Y:S04]  /*3a760*/  SHFL.BFLY PT, R18, R17, 0x2, 0x1f ;  /* 0x0c401f0011127f89 */ /* 0x000e2800000e0000 */
[----:B------:R-:W1:Y:S04]  /*3a770*/  SHFL.BFLY PT, R26, R23, 0x2, 0x1f ;  /* 0x0c401f00171a7f89 */ /* 0x000e6800000e0000 */
[----:B------:R-:W2:Y:S04]  /*3a780*/  SHFL.BFLY PT, R25, R24, 0x2, 0x1f ;  /* 0x0c401f0018197f89 */ /* 0x000ea800000e0000 */
[----:B------:R-:W-:Y:S04]  /*3a790*/  @P0 STS [R2+0x41100], R4 ;  /* 0x0411000402000388 */ /* 0x000fe80000000800 */
[----:B------:R-:W-:Y:S04]  /*3a7a0*/  @P0 STS [R2+0x41200], R5 ;  /* 0x0412000502000388 */ /* 0x000fe80000000800 */
[----:B------:R-:W-:Y:S01]  /*3a7b0*/  @P0 STS [R2+0x41300], R6 ;  /* 0x0413000602000388 */ /* 0x000fe20000000800 */
[----:B0-----:R-:W-:-:S03]  /*3a7c0*/  FADD R17, R17, R18 ;  /* 0x0000001211117221 */ /* 0x001fc60000000000 */
[----:B------:R-:W-:Y:S01]  /*3a7d0*/  @P0 STS [R2+0x41400], R7 ;  /* 0x0414000702000388 */ /* 0x000fe20000000800 */
[----:B-1----:R-:W-:-:S03]  /*3a7e0*/  FADD R23, R23, R26 ;  /* 0x0000001a17177221 */ /* 0x002fc60000000000 */
[----:B------:R-:W0:Y:S01]  /*3a7f0*/  SHFL.BFLY PT, R18, R9, 0x1, 0x1f ;  /* 0x0c201f0009127f89 */ /* 0x000e2200000e0000 */
[----:B--2---:R-:W-:-:S03]  /*3a800*/  FADD R24, R24, R25 ;  /* 0x0000001918187221 */ /* 0x004fc60000000000 */
[----:B------:R-:W-:Y:S04]  /*3a810*/  SHFL.BFLY PT, R28, R23, 0x1, 0x1f ;  /* 0x0c201f00171c7f89 */ /* 0x000fe800000e0000 */
[----:B------:R-:W-:Y:S04]  /*3a820*/  SHFL.BFLY PT, R29, R24, 0x1, 0x1f ;  /* 0x0c201f00181d7f89 */ /* 0x000fe800000e0000 */
[----:B------:R-:W2:Y:S01]  /*3a830*/  LDL.LU R3, [R1+0x182c] ;  /* 0x00182c0001037983 */ /* 0x000ea20000300800 */
[----:B0-----:R-:W-:-:S05]  /*3a840*/  FADD R4, R9, R18 ;  /* 0x0000001209047221 */ /* 0x001fca0000000000 */
[----:B------:R-:W-:Y:S01]  /*3a850*/  @P0 STS [R2+0x41600], R4 ;  /* 0x0416000402000388 */ /* 0x000fe20000000800 */
[----:B---3--:R-:W-:Y:S01]  /*3a860*/  FADD R10, R14, R16 ;  /* 0x000000100e0a7221 */ /* 0x008fe20000000000 */
[----:B------:R-:W-:Y:S01]  /*3a870*/  FADD R14, R22, R27 ;  /* 0x0000001b160e7221 */ /* 0x000fe20000000000 */
[----:B------:R-:W-:Y:S01]  /*3a880*/  FADD R16, R20, R21 ;  /* 0x0000001514107221 */ /* 0x000fe20000000000 */
[----:B------:R-:W0:Y:S04]  /*3a890*/  SHFL.BFLY PT, R22, R11, 0x2, 0x1f ;  /* 0x0c401f000b167f89 */ /* 0x000e2800000e0000 */
[----:B------:R-:W1:Y:S04]  /*3a8a0*/  SHFL.BFLY PT, R15, R14, 0x2, 0x1f ;  /* 0x0c401f000e0f7f89 */ /* 0x000e6800000e0000 */
[----:B------:R-:W3:Y:S04]  /*3a8b0*/  SHFL.BFLY PT, R27, R10, 0x2, 0x1f ;  /* 0x0c401f000a1b7f89 */ /* 0x000ee800000e0000 */
[----:B------:R-:W4:Y:S04]  /*3a8c0*/  SHFL.BFLY PT, R21, R12, 0x2, 0x1f ;  /* 0x0c401f000c157f89 */ /* 0x000f2800000e0000 */
[----:B------:R-:W5:Y:S04]  /*3a8d0*/  SHFL.BFLY PT, R20, R13, 0x2, 0x1f ;  /* 0x0c401f000d147f89 */ /* 0x000f6800000e0000 */
[----:B------:R-:W5:Y:S01]  /*3a8e0*/  SHFL.BFLY PT, R19, R16, 0x2, 0x1f ;  /* 0x0c401f0010137f89 */ /* 0x000f6200000e0000 */
[----:B0-----:R-:W-:Y:S01]  /*3a8f0*/  FADD R11, R11, R22 ;  /* 0x000000160b0b7221 */ /* 0x001fe20000000000 */
[----:B-1----:R-:W-:-:S02]  /*3a900*/  FADD R14, R14, R15 ;  /* 0x0000000f0e0e7221 */ /* 0x002fc40000000000 */
[----:B------:R-:W0:Y:S01]  /*3a910*/  SHFL.BFLY PT, R15, R8, 0x1, 0x1f ;  /* 0x0c201f00080f7f89 */ /* 0x000e2200000e0000 */
[----:B---3--:R-:W-:Y:S01]  /*3a920*/  FADD R10, R10, R27 ;  /* 0x0000001b0a0a7221 */ /* 0x008fe20000000000 */
[----:B----4-:R-:W-:Y:S01]  /*3a930*/  FADD R12, R12, R21 ;  /* 0x000000150c0c7221 */ /* 0x010fe20000000000 */
[----:B-----5:R-:W-:-:S04]  /*3a940*/  FADD R13, R13, R20 ;  /* 0x000000140d0d7221 */ /* 0x020fc80000000000 */
[----:B------:R-:W-:Y:S01]  /*3a950*/  SHFL.BFLY PT, R21, R12, 0x1, 0x1f ;  /* 0x0c201f000c157f89 */ /* 0x000fe200000e0000 */
[----:B------:R-:W-:-:S03]  /*3a960*/  FADD R16, R16, R19 ;  /* 0x0000001310107221 */ /* 0x000fc60000000000 */
[----:B------:R-:W1:Y:S04]  /*3a970*/  SHFL.BFLY PT, R20, R11, 0x1, 0x1f ;  /* 0x0c201f000b147f89 */ /* 0x000e6800000e0000 */
[----:B------:R-:W3:Y:S04]  /*3a980*/  SHFL.BFLY PT, R19, R10, 0x1, 0x1f ;  /* 0x0c201f000a137f89 */ /* 0x000ee800000e0000 */
[----:B------:R-:W4:Y:S04]  /*3a990*/  SHFL.BFLY PT, R22, R13, 0x1, 0x1f ;  /* 0x0c201f000d167f89 */ /* 0x000f2800000e0000 */
[----:B------:R-:W5:Y:S04]  /*3a9a0*/  SHFL.BFLY PT, R25, R14, 0x1, 0x1f ;  /* 0x0c201f000e197f89 */ /* 0x000f6800000e0000 */
[----:B------:R-:W-:Y:S04]  /*3a9b0*/  SHFL.BFLY PT, R26, R16, 0x1, 0x1f ;  /* 0x0c201f00101a7f89 */ /* 0x000fe800000e0000 */
[----:B------:R-:W5:Y:S01]  /*3a9c0*/  SHFL.BFLY PT, R27, R17, 0x1, 0x1f ;  /* 0x0c201f00111b7f89 */ /* 0x000f6200000e0000 */
[----:B0-----:R-:W-:-:S02]  /*3a9d0*/  FADD R8, R8, R15 ;  /* 0x0000000f08087221 */ /* 0x001fc40000000000 */
[----:B------:R-:W0:Y:S01]  /*3a9e0*/  S2R R15, SR_TID.X ;  /* 0x00000000000f7919 */ /* 0x000e220000002100 */
[----:B-1----:R-:W-:Y:S01]  /*3a9f0*/  FADD R6, R11, R20 ;  /* 0x000000140b067221 */ /* 0x002fe20000000000 */
[----:B------:R-:W-:Y:S01]  /*3aa00*/  FADD R7, R12, R21 ;  /* 0x000000150c077221 */ /* 0x000fe20000000000 */
[----:B------:R4:W-:Y:S01]  /*3aa10*/  @P0 STS [R2+0x41500], R8 ;  /* 0x0415000802000388 */ /* 0x0009e20000000800 */
[----:B---3--:R-:W-:-:S03]  /*3aa20*/  FADD R5, R10, R19 ;  /* 0x000000130a057221 */ /* 0x008fc60000000000 */
[----:B------:R1:W-:Y:S01]  /*3aa30*/  @P0 STS [R2+0x41800], R6 ;  /* 0x0418000602000388 */ /* 0x0003e20000000800 */
[----:B----4-:R-:W-:-:S03]  /*3aa40*/  FADD R8, R13, R22 ;  /* 0x000000160d087221 */ /* 0x010fc60000000000 */
[----:B------:R3:W-:Y:S01]  /*3aa50*/  @P0 STS [R2+0x41700], R5 ;  /* 0x0417000502000388 */ /* 0x0007e20000000800 */
[----:B-----5:R-:W-:-:S03]  /*3aa60*/  FADD R4, R14, R25 ;  /* 0x000000190e047221 */ /* 0x020fc60000000000 */
[----:B------:R4:W-:Y:S01]  /*3aa70*/  @P0 STS [R2+0x41900], R7 ;  /* 0x0419000702000388 */ /* 0x0009e20000000800 */
[----:B-1----:R-:W-:-:S03]  /*3aa80*/  FADD R6, R17, R27 ;  /* 0x0000001b11067221 */ /* 0x002fc60000000000 */
[----:B------:R1:W-:Y:S01]  /*3aa90*/  @P0 STS [R2+0x41a00], R8 ;  /* 0x041a000802000388 */ /* 0x0003e20000000800 */
[----:B---3--:R-:W-:-:S03]  /*3aaa0*/  FADD R5, R16, R26 ;  /* 0x0000001a10057221 */ /* 0x008fc60000000000 */
[----:B------:R-:W3:Y:S01]  /*3aab0*/  LDL.LU R19, [R1+0x454] ;  /* 0x0004540001137983 */ /* 0x000ee20000300800 */
[----:B----4-:R-:W-:Y:S01]  /*3aac0*/  FADD R7, R23, R28 ;  /* 0x0000001c17077221 */ /* 0x010fe20000000000 */
[----:B-1----:R-:W-:Y:S02]  /*3aad0*/  FADD R8, R24, R29 ;  /* 0x0000001d18087221 */ /* 0x002fe40000000000 */
[----:B------:R-:W-:Y:S04]  /*3aae0*/  @P0 STS [R2+0x41b00], R4 ;  /* 0x041b000402000388 */ /* 0x000fe80000000800 */
[----:B------:R-:W-:Y:S04]  /*3aaf0*/  @P0 STS [R2+0x41c00], R5 ;  /* 0x041c000502000388 */ /* 0x000fe80000000800 */
[----:B------:R-:W-:Y:S04]  /*3ab00*/  @P0 STS [R2+0x41d00], R6 ;  /* 0x041d000602000388 */ /* 0x000fe80000000800 */
[----:B------:R-:W-:Y:S04]  /*3ab10*/  @P0 STS [R2+0x41e00], R7 ;  /* 0x041e000702000388 */ /* 0x000fe80000000800 */
[----:B------:R-:W-:Y:S01]  /*3ab20*/  @P0 STS [R2+0x41f00], R8 ;  /* 0x041f000802000388 */ /* 0x000fe20000000800 */
[----:B0-----:R-:W-:-:S04]  /*3ab30*/  LOP3.LUT R15, R15, 0x1ff, RZ, 0xc0, !PT ;  /* 0x000001ff0f0f7812 */ /* 0x001fc800078ec0ff */
[----:B------:R-:W-:Y:S01]  /*3ab40*/  LEA R15, R15, UR7, 0x2 ;  /* 0x000000070f0f7c11 */ /* 0x000fe2000f8e10ff */
[----:B------:R-:W-:Y:S06]  /*3ab50*/  BAR.SYNC.DEFER_BLOCKING 0x0 ;  /* 0x0000000000007b1d */ /* 0x000fec0000010000 */
[----:B------:R-:W0:Y:S04]  /*3ab60*/  LDS R2, [R15+0x40000] ;  /* 0x040000000f027984 */ /* 0x000e280000000800 */
[----:B0-----:R-:W0:Y:S02]  /*3ab70*/  SHFL.BFLY PT, R4, R2, 0x4, 0x1f ;  /* 0x0c801f0002047f89 */ /* 0x001e2400000e0000 */
[----:B0-----:R-:W-:-:S05]  /*3ab80*/  FADD R2, R2, R4 ;  /* 0x0000000402027221 */ /* 0x001fca0000000000 */
[----:B------:R-:W0:Y:S02]  /*3ab90*/  SHFL.BFLY PT, R4, R2, 0x2, 0x1f ;  /* 0x0c401f0002047f89 */ /* 0x000e2400000e0000 */
[----:B0-----:R-:W-:-:S05]  /*3aba0*/  FADD R2, R2, R4 ;  /* 0x0000000402027221 */ /* 0x001fca0000000000 */
[----:B------:R-:W0:Y:S02]  /*3abb0*/  SHFL.BFLY PT, R4, R2, 0x1, 0x1f ;  /* 0x0c201f0002047f89 */ /* 0x000e2400000e0000 */
[----:B0-----:R-:W-:-:S05]  /*3abc0*/  FADD R2, R2, R4 ;  /* 0x0000000402027221 */ /* 0x001fca0000000000 */
[----:B------:R0:W-:Y:S04]  /*3abd0*/  @!P2 STS [R15+0x40000], R2 ;  /* 0x040000020f00a388 */ /* 0x0001e80000000800 */
[----:B--2---:R-:W1:Y:S04]  /*3abe0*/  LDS R5, [R3+0x40800] ;  /* 0x0408000003057984 */ /* 0x004e680000000800 */
[----:B------:R-:W-:Y:S04]  /*3abf0*/  LDS R7, [R3+0x40000] ;  /* 0x0400000003077984 */ /* 0x000fe80000000800 */
[----:B0-----:R-:W3:Y:S04]  /*3ac00*/  LDL R15, [R1+0x8ac] ;  /* 0x0008ac00010f7983 */ /* 0x001ee80000100800 */
[----:B------:R-:W2:Y:S04]  /*3ac10*/  LDL.LU R9, [R1+0x458] ;  /* 0x0004580001097983 */ /* 0x000ea80000300800 */
[----:B------:R-:W2:Y:S04]  /*3ac20*/  LDL R18, [R1+0x8a8] ;  /* 0x0008a80001127983 */ /* 0x000ea80000100800 */
[----:B------:R-:W4:Y:S04]  /*3ac30*/  LDL.LU R26, [R1+0x45c] ;  /* 0x00045c00011a7983 */ /* 0x000f280000300800 */
[----:B------:R-:W4:Y:S04]  /*3ac40*/  LDL R25, [R1+0x8b4] ;  /* 0x0008b40001197983 */ /* 0x000f280000100800 */
[----:B------:R-:W-:Y:S04]  /*3ac50*/  LDS R4, [R3+0x41000] ;  /* 0x0410000003047984 */ /* 0x000fe80000000800 */
[----:B-1----:R-:W0:Y:S02]  /*3ac60*/  SHFL.BFLY PT, R6, R5, 0x4, 0x1f ;  /* 0x0c801f0005067f89 */ /* 0x002e2400000e0000 */
[----:B0-----:R-:W-:-:S05]  /*3ac70*/  FADD R6, R5, R6 ;  /* 0x0000000605067221 */ /* 0x001fca0000000000 */
[----:B------:R-:W0:Y:S02]  /*3ac80*/  SHFL.BFLY PT, R5, R6, 0x2, 0x1f ;  /* 0x0c401f0006057f89 */ /* 0x000e2400000e0000 */
[----:B0-----:R-:W-:-:S05]  /*3ac90*/  FADD R5, R6, R5 ;  /* 0x0000000506057221 */ /* 0x001fca0000000000 */
[----:B------:R-:W0:Y:S02]  /*3aca0*/  SHFL.BFLY PT, R6, R5, 0x1, 0x1f ;  /* 0x0c201f0005067f89 */ /* 0x000e2400000e0000 */
[----:B0-----:R-:W-:Y:S02]  /*3acb0*/  FADD R6, R5, R6 ;  /* 0x0000000605067221 */ /* 0x001fe40000000000 */
[----:B------:R-:W0:Y:S04]  /*3acc0*/  SHFL.BFLY PT, R8, R7, 0x4, 0x1f ;  /* 0x0c801f0007087f89 */ /* 0x000e2800000e0000 */
[----:B------:R-:W1:Y:S01]  /*3acd0*/  SHFL.BFLY PT, R2, R4, 0x4, 0x1f ;  /* 0x0c801f0004027f89 */ /* 0x000e6200000e0000 */
[----:B---3--:R-:W-:-:S03]  /*3ace0*/  FADD R5, -R15, R19 ;  /* 0x000000130f057221 */ /* 0x008fc60000000100 */
[----:B------:R-:W3:Y:S04]  /*3acf0*/  LDL.LU.64 R14, [R1+0x338] ;  /* 0x00033800010e7983 */ /* 0x000ee80000300a00 */
[----:B------:R-:W5:Y:S04]  /*3ad00*/  LDL.LU R13, [R1+0x460] ;  /* 0x00046000010d7983 */ /* 0x000f680000300800 */
[----:B------:R-:W5:Y:S04]  /*3ad10*/  LDL R19, [R1+0x8b0] ;  /* 0x0008b00001137983 */ /* 0x000f680000100800 */
[----:B------:R-:W5:Y:S04]  /*3ad20*/  LDL.LU R21, [R1+0x464] ;  /* 0x0004640001157983 */ /* 0x000f680000300800 */
[----:B------:R-:W5:Y:S04]  /*3ad30*/  LDL R11, [R1+0x8e4] ;  /* 0x0008e400010b7983 */ /* 0x000f680000100800 */
[----:B------:R-:W5:Y:S04]  /*3ad40*/  LDL.LU R20, [R1+0x468] ;  /* 0x0004680001147983 */ /* 0x000f680000300800 */
[----:B------:R-:W5:Y:S01]  /*3ad50*/  LDL R10, [R1+0x8c4] ;  /* 0x0008c400010a7983 */ /* 0x000f620000100800 */
[----:B0-----:R-:W-:Y:S01]  /*3ad60*/  FADD R7, R7, R8 ;  /* 0x0000000807077221 */ /* 0x001fe20000000000 */
[----:B-1----:R-:W-:-:S04]  /*3ad70*/  FADD R4, R4, R2 ;  /* 0x0000000204047221 */ /* 0x002fc80000000000 */
[----:B------:R-:W0:Y:S04]  /*3ad80*/  SHFL.BFLY PT, R8, R7, 0x2, 0x1f ;  /* 0x0c401f0007087f89 */ /* 0x000e2800000e0000 */
[----:B------:R-:W1:Y:S01]  /*3ad90*/  SHFL.BFLY PT, R2, R4, 0x2, 0x1f ;  /* 0x0c401f0004027f89 */ /* 0x000e6200000e0000 */
[----:B0-----:R-:W-:Y:S01]  /*3ada0*/  FADD R7, R7, R8 ;  /* 0x0000000807077221 */ /* 0x001fe20000000000 */
[----:B-1----:R-:W-:-:S04]  /*3adb0*/  FADD R2, R4, R2 ;  /* 0x0000000204027221 */ /* 0x002fc80000000000 */
[----:B------:R-:W0:Y:S04]  /*3adc0*/  SHFL.BFLY PT, R4, R7, 0x1, 0x1f ;  /* 0x0c201f0007047f89 */ /* 0x000e2800000e0000 */
[----:B------:R-:W1:Y:S01]  /*3add0*/  SHFL.BFLY PT, R8, R2, 0x1, 0x1f ;  /* 0x0c201f0002087f89 */ /* 0x000e6200000e0000 */
[----:B------:R-:W2:Y:S03]  /*3ade0*/  S2R R0, SR_TID.X ;  /* 0x0000000000007919 */ /* 0x000ea60000002100 */
[----:B------:R-:W-:Y:S01]  /*3adf0*/  @!P2 STS [R3+0x40800], R6 ;  /* 0x040800060300a388 */ /* 0x000fe20000000800 */
[----:B0-----:R-:W-:Y:S01]  /*3ae00*/  FADD R4, R7, R4 ;  /* 0x0000000407047221 */ /* 0x001fe20000000000 */
[----:B-1----:R-:W-:-:S04]  /*3ae10*/  FADD R2, R2, R8 ;  /* 0x0000000802027221 */ /* 0x002fc80000000000 */
[----:B------:R0:W-:Y:S04]  /*3ae20*/  @!P2 STS [R3+0x40000], R4 ;  /* 0x040000040300a388 */ /* 0x0001e80000000800 */
[----:B------:R-:W-:Y:S01]  /*3ae30*/  @!P2 STS [R3+0x41000], R2 ;  /* 0x041000020300a388 */ /* 0x000fe20000000800 */
[----:B--2---:R-:W-:-:S04]  /*3ae40*/  LOP3.LUT R0, R0, 0x1c, RZ, 0xc0, !PT ;  /* 0x0000001c00007812 */ /* 0x004fc800078ec0ff */
[----:B------:R-:W-:Y:S01]  /*3ae50*/  LEA R22, R0, UR7, 0x3 ;  /* 0x0000000700167c11 */ /* 0x000fe2000f8e18ff */
[----:B------:R-:W-:Y:S01]  /*3ae60*/  BAR.SYNC.DEFER_BLOCKING 0x0 ;  /* 0x0000000000007b1d */ /* 0x000fe20000010000 */
[----:B0-----:R-:W-:Y:S01]  /*3ae70*/  FADD R4, -R18, R9 ;  /* 0x0000000912047221 */ /* 0x001fe20000000100 */
[----:B------:R-:W-:-:S04]  /*3ae80*/  FMUL R5, R5, 1.4426950216293334961 ;  /* 0x3fb8aa3b05057820 */ /* 0x000fc80000400000 */
[----:B------:R-:W0:Y:S01]  /*3ae90*/  S2R R12, SR_TID.X ;  /* 0x00000000000c7919 */ /* 0x000e220000002100 */
[----:B------:R-:W-:Y:S04]  /*3aea0*/  LDS R2, [R22+0x41600] ;  /* 0x0416000016027984 */ /* 0x000fe80000000800 */
[----:B------:R-:W3:Y:S01]  /*3aeb0*/  LDS R3, [R22+0x41700] ;  /* 0x0417000016037984 */ /* 0x000ee20000000800 */
[----:B------:R-:W-:Y:S01]  /*3aec0*/  FMUL R4, R4, 1.4426950216293334961 ;  /* 0x3fb8aa3b04047820 */ /* 0x000fe20000400000 */
[----:B------:R1:W2:Y:S08]  /*3aed0*/  MUFU.EX2 R8, R5 ;  /* 0x0000000500087308 */ /* 0x0002b00000000800 */
[----:B------:R0:W0:Y:S02]  /*3aee0*/  MUFU.EX2 R9, R4 ;  /* 0x0000000400097308 */ /* 0x0000240000000800 */
[C---:B0-----:R-:W-:Y:S01]  /*3aef0*/  IMAD.SHL.U32 R18, R12.reuse, 0x8, RZ ;  /* 0x000000080c127824 */ /* 0x041fe200078e00ff */
[----:B------:R-:W-:-:S02]  /*3af00*/  SHF.L.U32 R6, R12, 0x4, RZ ;  /* 0x000000040c067819 */ /* 0x000fc400000006ff */
[C---:B-1----:R-:W-:Y:S01]  /*3af10*/  LOP3.LUT R5, R12.reuse, 0x7, RZ, 0xc0, !PT ;  /* 0x000000070c057812 */ /* 0x042fe200078ec0ff */
[----:B------:R-:W-:Y:S01]  /*3af20*/  IMAD.SHL.U32 R4, R12, 0x2, RZ ;  /* 0x000000020c047824 */ /* 0x000fe200078e00ff */
[----:B------:R-:W-:Y:S02]  /*3af30*/  LOP3.LUT R6, R6, 0x1e00, RZ, 0xc0, !PT ;  /* 0x00001e0006067812 */ /* 0x000fe400078ec0ff */
[----:B------:R-:W-:Y:S02]  /*3af40*/  LEA R5, R5, UR7, 0x6 ;  /* 0x0000000705057c11 */ /* 0x000fe4000f8e30ff */
[----:B------:R-:W-:-:S04]  /*3af50*/  LOP3.LUT R4, R18, 0x30, R4, 0x48, !PT ;  /* 0x0000003012047812 */ /* 0x000fc800078e4804 */
[----:B------:R-:W-:Y:S02]  /*3af60*/  IADD3 R5, PT, PT, R4, R5, R6 ;  /* 0x0000000504057210 */ /* 0x000fe40007ffe006 */
[----:B------:R-:W-:Y:S01]  /*3af70*/  LOP3.LUT R4, R18, 0x78, RZ, 0xc0, !PT ;  /* 0x0000007812047812 */ /* 0x000fe200078ec0ff */
[----:B------:R-:W-:Y:S04]  /*3af80*/  STL [R1+0x1818], R18 ;  /* 0x0018181201007387 */ /* 0x000fe80000100800 */
[----:B------:R-:W-:Y:S01]  /*3af90*/  IMAD R4, R0, 0x20, R4 ;  /* 0x0000002000047824 */ /* 0x000fe200078e0204 */
[----:B------:R-:W-:Y:S04]  /*3afa0*/  STL [R1+0x4], R5 ;  /* 0x0000040501007387 */ /* 0x000fe80000100800 */
[----:B------:R-:W-:Y:S01]  /*3afb0*/  STL [R1+0x110], R4 ;  /* 0x0001100401007387 */ /* 0x000fe20000100800 */
[----:B----4-:R-:W-:-:S03]  /*3afc0*/  FADD R0, -R25, R26 ;  /* 0x0000001a19007221 */ /* 0x010fc60000000100 */
[----:B--2---:R-:W-:Y:S04]  /*3afd0*/  STL [R1+0x1828], R8 ;  /* 0x0018280801007387 */ /* 0x004fe80000100800 */
[----:B------:R-:W-:Y:S01]  /*3afe0*/  STL [R1+0x1824], R9 ;  /* 0x0018240901007387 */ /* 0x000fe20000100800 */
[C---:B------:R-:W-:Y:S02]  /*3aff0*/  SHF.L.U32 R6, R12.reuse, 0x5, RZ ;  /* 0x000000050c067819 */ /* 0x040fe400000006ff */
[----:B------:R-:W-:Y:S01]  /*3b000*/  LOP3.LUT R7, R12, 0xe0, RZ, 0xc0, !PT ;  /* 0x000000e00c077812 */ /* 0x000fe200078ec0ff */
[----:B------:R-:W-:Y:S03]  /*3b010*/  LDS R4, [R22+0x41400] ;  /* 0x0414000016047984 */ /* 0x000fe60000000800 */
[----:B------:R-:W-:Y:S01]  /*3b020*/  SHF.R.U32.HI R7, RZ, 0x1, R7 ;  /* 0x00000001ff077819 */ /* 0x000fe20000011607 */
[----:B------:R-:W0:Y:S01]  /*3b030*/  LDS R5, [R22+0x41500] ;  /* 0x0415000016057984 */ /* 0x000e220000000800 */
[----:B---3--:R-:W-:-:S02]  /*3b040*/  FFMA2 R2, R14.F32x2.HI_LO, R8.F32x2.HI_LO, R2.F32x2.HI_LO ;  /* 0x000000080e027249 */ /* 0x008fc40000000002 */
[----:B------:R-:W1:Y:S03]  /*3b050*/  S2R R15, SR_TID.X ;  /* 0x00000000000f7919 */ /* 0x000e660000002100 */
[----:B------:R2:W-:Y:S02]  /*3b060*/  STL.64 [R1+0x680], R2 ;  /* 0x0006800201007387 */ /* 0x0005e40000100a00 */
[----:B--2---:R-:W-:Y:S02]  /*3b070*/  IMAD.SHL.U32 R3, R12, 0x80, RZ ;  /* 0x000000800c037824 */ /* 0x004fe400078e00ff */
[----:B------:R-:W-:-:S03]  /*3b080*/  FMUL R2, R0, 1.4426950216293334961 ;  /* 0x3fb8aa3b00027820 */ /* 0x000fc60000400000 */
[----:B------:R-:W-:Y:S01]  /*3b090*/  LOP3.LUT R0, R3, 0xf80, RZ, 0xc0, !PT ;  /* 0x00000f8003007812 */ /* 0x000fe200078ec0ff */
[----:B-----5:R-:W-:Y:S02]  /*3b0a0*/  FADD R3, -R19, R13 ;  /* 0x0000000d13037221 */ /* 0x020fe40000000100 */
[----:B------:R-:W2:Y:S01]  /*3b0b0*/  LDL.LU R19, [R1+0x46c] ;  /* 0x00046c0001137983 */ /* 0x000ea20000300800 */
[----:B------:R-:W-:Y:S02]  /*3b0c0*/  LOP3.LUT R0, R0, 0x60, R6, 0xf8, !PT ;  /* 0x0000006000007812 */ /* 0x000fe400078ef806 */
[----:B-1----:R-:W-:-:S04]  /*3b0d0*/  SHF.R.U32.HI R15, RZ, 0x3, R15 ;  /* 0x00000003ff0f7819 */ /* 0x002fc8000001160f */
[----:B------:R-:W-:Y:S02]  /*3b0e0*/  LOP3.LUT R13, R15, 0x30, RZ, 0xc0, !PT ;  /* 0x000000300f0d7812 */ /* 0x000fe400078ec0ff */
[----:B------:R-:W-:Y:S01]  /*3b0f0*/  LOP3.LUT R7, R0, R7, RZ, 0x3c, !PT ;  /* 0x0000000700077212 */ /* 0x000fe200078e3cff */
[----:B------:R-:W2:Y:S01]  /*3b100*/  LDL R15, [R1+0x8bc] ;  /* 0x0008bc00010f7983 */ /* 0x000ea20000100800 */
[----:B------:R-:W-:-:S05]  /*3b110*/  LOP3.LUT R13, R13, 0x1ff, R12, 0x78, !PT ;  /* 0x000001ff0d0d7812 */ /* 0x000fca00078e780c */
[----:B------:R-:W-:Y:S04]  /*3b120*/  STL [R1+0x1794], R13 ;  /* 0x0017940d01007387 */ /* 0x000fe80000100800 */
[----:B------:R-:W3:Y:S04]  /*3b130*/  LDL.LU R8, [R1+0x340] ;  /* 0x0003400001087983 */ /* 0x000ee80000300800 */
[----:B------:R1:W-:Y:S04]  /*3b140*/  STL [R1+0x2f8], R7 ;  /* 0x0002f80701007387 */ /* 0x0003e80000100800 */
[----:B------:R-:W4:Y:S04]  /*3b150*/  LDL.LU R9, [R1+0x344] ;  /* 0x0003440001097983 */ /* 0x000f280000300800 */
[----:B------:R-:W5:Y:S04]  /*3b160*/  LDL.LU R29, [R1+0x350] ;  /* 0x00035000011d7983 */ /* 0x000f680000300800 */
[----:B------:R-:W2:Y:S01]  /*3b170*/  LDL.LU R28, [R1+0x354] ;  /* 0x00035400011c7983 */ /* 0x000ea20000300800 */
[----:B------:R-:W-:-:S03]  /*3b180*/  FADD R6, -R11, R21 ;  /* 0x000000150b067221 */ /* 0x000fc60000000100 */
[----:B------:R-:W2:Y:S01]  /*3b190*/  LDL.LU R27, [R1+0x370] ;  /* 0x00037000011b7983 */ /* 0x000ea20000300800 */
[----:B------:R-:W-:-:S03]  /*3b1a0*/  FADD R0, -R10, R20 ;  /* 0x000000140a007221 */ /* 0x000fc60000000100 */
[----:B------:R-:W2:Y:S04]  /*3b1b0*/  LDL.LU R26, [R1+0x374] ;  /* 0x00037400011a7983 */ /* 0x000ea80000300800 */
[----:B------:R-:W2:Y:S04]  /*3b1c0*/  LDL.LU R24, [R1+0x360] ;  /* 0x0003600001187983 */ /* 0x000ea80000300800 */
[----:B------:R-:W2:Y:S04]  /*3b1d0*/  LDL.LU R23, [R1+0x364] ;  /* 0x0003640001177983 */ /* 0x000ea80000300800 */
[----:B------:R-:W2:Y:S04]  /*3b1e0*/  LDL.LU R21, [R1+0x348] ;  /* 0x0003480001157983 */ /* 0x000ea80000300800 */
[----:B------:R-:W2:Y:S04]  /*3b1f0*/  LDL.LU R20, [R1+0x34c] ;  /* 0x00034c0001147983 */ /* 0x000ea80000300800 */
[----:B------:R-:W2:Y:S04]  /*3b200*/  LDL.LU R18, [R1+0x358] ;  /* 0x0003580001127983 */ /* 0x000ea80000300800 */
[----:B-1----:R-:W2:Y:S01]  /*3b210*/  LDL.LU R7, [R1+0x35c] ;  /* 0x00035c0001077983 */ /* 0x002ea20000300800 */
[----:B------:R-:W3:Y:S01]  /*3b220*/  MUFU.EX2 R2, R2 ;  /* 0x0000000200027308 */ /* 0x000ee20000000800 */
[----:B------:R-:W-:-:S02]  /*3b230*/  FMUL R3, R3, 1.4426950216293334961 ;  /* 0x3fb8aa3b03037820 */ /* 0x000fc40000400000 */
[----:B------:R-:W2:Y:S04]  /*3b240*/  LDL.LU R17, [R1+0x378] ;  /* 0x0003780001117983 */ /* 0x000ea80000300800 */
[----:B------:R-:W2:Y:S04]  /*3b250*/  LDL.LU R16, [R1+0x37c] ;  /* 0x00037c0001107983 */ /* 0x000ea80000300800 */
[----:B------:R-:W2:Y:S01]  /*3b260*/  LDL.LU R14, [R1+0x368] ;  /* 0x00036800010e7983 */ /* 0x000ea20000300800 */
[----:B------:R-:W1:Y:S03]  /*3b270*/  MUFU.EX2 R3, R3 ;  /* 0x0000000300037308 */ /* 0x000e660000000800 */
[----:B------:R-:W2:Y:S04]  /*3b280*/  LDL.LU R11, [R1+0x36c] ;  /* 0x00036c00010b7983 */ /* 0x000ea80000300800 */
[----:B------:R-:W0:Y:S04]  /*3b290*/  LDL.LU.64 R12, [R1+0x440] ;  /* 0x00044000010c7983 */ /* 0x000e280000300a00 */
[----:B------:R-:W2:Y:S04]  /*3b2a0*/  LDL.LU R25, [R1+0x470] ;  /* 0x0004700001197983 */ /* 0x000ea80000300800 */
[----:B------:R-:W2:Y:S01]  /*3b2b0*/  LDL R10, [R1+0x8b8] ;  /* 0x0008b800010a7983 */ /* 0x000ea20000100800 */
[----:B---3--:R-:W-:-:S05]  /*3b2c0*/  FMUL R8, R2, R8 ;  /* 0x0000000802087220 */ /* 0x008fca0000400000 */
[----:B------:R3:W-:Y:S01]  /*3b2d0*/  STL [R1+0x4c0], R8 ;  /* 0x0004c00801007387 */ /* 0x0007e20000100800 */
[C---:B----4-:R-:W-:Y:S01]  /*3b2e0*/  FMUL R9, R2.reuse, R9 ;  /* 0x0000000902097220 */ /* 0x050fe20000400000 */
[C---:B-----5:R-:W-:Y:S02]  /*3b2f0*/  FMUL R29, R2.reuse, R29 ;  /* 0x0000001d021d7220 */ /* 0x060fe40000400000 */
[----:B---3--:R-:W3:Y:S04]  /*3b300*/  LDL.LU R8, [R1+0x1828] ;  /* 0x0018280001087983 */ /* 0x008ee80000300800 */
[----:B------:R4:W-:Y:S04]  /*3b310*/  STL [R1+0x4c4], R9 ;  /* 0x0004c40901007387 */ /* 0x0009e80000100800 */
[----:B----4-:R-:W4:Y:S04]  /*3b320*/  LDL.LU R9, [R1+0x1824] ;  /* 0x0018240001097983 */ /* 0x010f280000300800 */
[----:B------:R2:W-:Y:S02]  /*3b330*/  STL [R1+0x4d0], R29 ;  /* 0x0004d01d01007387 */ /* 0x0005e40000100800 */
[C---:B--2---:R-:W-:Y:S01]  /*3b340*/  FMUL R29, R2.reuse, R28 ;  /* 0x0000001c021d7220 */ /* 0x044fe20000400000 */
[C---:B------:R-:W-:Y:S01]  /*3b350*/  FMUL R28, R2.reuse, R27 ;  /* 0x0000001b021c7220 */ /* 0x040fe20000400000 */
[C---:B------:R-:W-:Y:S01]  /*3b360*/  FMUL R27, R2.reuse, R26 ;  /* 0x0000001a021b7220 */ /* 0x040fe20000400000 */
[C---:B------:R-:W-:Y:S01]  /*3b370*/  FMUL R26, R2.reuse, R24 ;  /* 0x00000018021a7220 */ /* 0x040fe20000400000 */
[----:B------:R-:W-:Y:S01]  /*3b380*/  FMUL R24, R2, R23 ;  /* 0x0000001702187220 */ /* 0x000fe20000400000 */
[----:B------:R-:W-:Y:S01]  /*3b390*/  STL [R1+0x4d4], R29 ;  /* 0x0004d41d01007387 */ /* 0x000fe20000100800 */
[C---:B-1----:R-:W-:Y:S01]  /*3b3a0*/  FMUL R23, R3.reuse, R21 ;  /* 0x0000001503177220 */ /* 0x042fe20000400000 */
[----:B------:R-:W-:-:S02]  /*3b3b0*/  FMUL R21, R3, R20 ;  /* 0x0000001403157220 */ /* 0x000fc40000400000 */
[----:B------:R-:W-:Y:S04]  /*3b3c0*/  STL [R1+0x4e0], R28 ;  /* 0x0004e01c01007387 */ /* 0x000fe80000100800 */
[----:B------:R-:W-:Y:S01]  /*3b3d0*/  STL [R1+0x4e4], R27 ;  /* 0x0004e41b01007387 */ /* 0x000fe20000100800 */
[----:B------:R-:W-:-:S03]  /*3b3e0*/  FMUL R20, R3, R7 ;  /* 0x0000000703147220 */ /* 0x000fc60000400000 */
[----:B------:R-:W-:Y:S04]  /*3b3f0*/  STL [R1+0x4f0], R26 ;  /* 0x0004f01a01007387 */ /* 0x000fe80000100800 */
[----:B------:R-:W-:Y:S04]  /*3b400*/  STL [R1+0x4f4], R24 ;  /* 0x0004f41801007387 */ /* 0x000fe80000100800 */
[----:B------:R-:W-:Y:S04]  /*3b410*/  STL [R1+0x4c8], R23 ;  /* 0x0004c81701007387 */ /* 0x000fe80000100800 */
[----:B------:R-:W-:Y:S04]  /*3b420*/  STL [R1+0x4cc], R21 ;  /* 0x0004cc1501007387 */ /* 0x000fe80000100800 */
[----:B------:R-:W2:Y:S01]  /*3b430*/  LDL R7, [R1+0xd4c] ;  /* 0x000d4c0001077983 */ /* 0x000ea20000100800 */
[----:B------:R-:W-:Y:S01]  /*3b440*/  FMUL R18, R3, R18 ;  /* 0x0000001203127220 */ /* 0x000fe20000400000 */
[----:B------:R-:W-:-:S04]  /*3b450*/  FMUL R6, R6, 1.4426950216293334961 ;  /* 0x3fb8aa3b06067820 */ /* 0x000fc80000400000 */
[----:B------:R1:W-:Y:S02]  /*3b460*/  STL [R1+0x4d8], R18 ;  /* 0x0004d81201007387 */ /* 0x0003e40000100800 */
[C---:B-1----:R-:W-:Y:S01]  /*3b470*/  FMUL R18, R3.reuse, R17 ;  /* 0x0000001103127220 */ /* 0x042fe20000400000 */
[C---:B------:R-:W-:Y:S01]  /*3b480*/  FMUL R17, R3.reuse, R16 ;  /* 0x0000001003117220 */ /* 0x040fe20000400000 */
[C---:B------:R-:W-:Y:S02]  /*3b490*/  FMUL R16, R3.reuse, R14 ;  /* 0x0000000e03107220 */ /* 0x040fe40000400000 */
[----:B------:R-:W1:Y:S01]  /*3b4a0*/  MUFU.EX2 R14, R6 ;  /* 0x00000006000e7308 */ /* 0x000e620000000800 */
[----:B------:R-:W-:Y:S01]  /*3b4b0*/  STL [R1+0x4dc], R20 ;  /* 0x0004dc1401007387 */ /* 0x000fe20000100800 */
[----:B------:R-:W-:Y:S01]  /*3b4c0*/  FMUL R11, R3, R11 ;  /* 0x0000000b030b7220 */ /* 0x000fe20000400000 */
[----:B0-----:R-:W-:Y:S02]  /*3b4d0*/  FFMA2 R4, R12.F32x2.HI_LO, R2.F32x2.HI_LO, R4.F32x2.HI_LO ;  /* 0x000000020c047249 */ /* 0x001fe40000000004 */
[----:B------:R-:W-:Y:S04]  /*3b4e0*/  STL [R1+0x4e8], R18 ;  /* 0x0004e81201007387 */ /* 0x000fe80000100800 */
[----:B------:R-:W-:Y:S01]  /*3b4f0*/  STL [R1+0x4ec], R17 ;  /* 0x0004ec1101007387 */ /* 0x000fe20000100800 */
[----:B------:R-:W-:-:S03]  /*3b500*/  FMUL R2, R0, 1.4426950216293334961 ;  /* 0x3fb8aa3b00027820 */ /* 0x000fc60000400000 */
[----:B------:R-:W-:Y:S04]  /*3b510*/  STL [R1+0x4f8], R16 ;  /* 0x0004f81001007387 */ /* 0x000fe80000100800 */
[----:B-1----:R-:W-:Y:S04]  /*3b520*/  STL [R1+0x1800], R14 ;  /* 0x0018000e01007387 */ /* 0x002fe80000100800 */
[----:B------:R0:W-:Y:S04]  /*3b530*/  STL [R1+0x4fc], R11 ;  /* 0x0004fc0b01007387 */ /* 0x0001e80000100800 */
[----:B------:R2:W-:Y:S01]  /*3b540*/  STL.64 [R1+0x678], R4 ;  /* 0x0006780401007387 */ /* 0x0005e20000100a00 */
[----:B------:R-:W-:-:S03]  /*3b550*/  FADD R3, -R15, R19 ;  /* 0x000000130f037221 */ /* 0x000fc60000000100 */
[----:B------:R-:W5:Y:S04]  /*3b560*/  LDL.LU R12, [R1+0x474] ;  /* 0x00047400010c7983 */ /* 0x000f680000300800 */
[----:B0-----:R-:W5:Y:S01]  /*3b570*/  LDL R11, [R1+0x8c0] ;  /* 0x0008c000010b7983 */ /* 0x001f620000100800 */
[----:B------:R-:W0:Y:S03]  /*3b580*/  MUFU.EX2 R2, R2 ;  /* 0x0000000200027308 */ /* 0x000e260000000800 */
[----:B------:R-:W3:Y:S04]  /*3b590*/  LDL.LU R21, [R1+0x478] ;  /* 0x0004780001157983 */ /* 0x000ee80000300800 */
[----:B------:R-:W3:Y:S04]  /*3b5a0*/  LDL R20, [R1+0x8dc] ;  /* 0x0008dc0001147983 */ /* 0x000ee80000100800 */
[----:B------:R-:W3:Y:S04]  /*3b5b0*/  LDL.LU R19, [R1+0x47c] ;  /* 0x00047c0001137983 */ /* 0x000ee80000300800 */
[----:B------:R-:W3:Y:S04]  /*3b5c0*/  LDL R15, [R1+0x8cc] ;  /* 0x0008cc00010f7983 */ /* 0x000ee80000100800 */
[----:B------:R-:W3:Y:S04]  /*3b5d0*/  LDL.LU R29, [R1+0x384] ;  /* 0x00038400011d7983 */ /* 0x000ee80000300800 */
[----:B------:R-:W4:Y:S01]  /*3b5e0*/  LDL.LU R28, [R1+0x390] ;  /* 0x00039000011c7983 */ /* 0x000f220000300800 */
[----:B------:R-:W-:-:S03]  /*3b5f0*/  FADD R0, -R10, R25 ;  /* 0x000000190a007221 */ /* 0x000fc60000000100 */
[----:B------:R-:W5:Y:S04]  /*3b600*/  LDL.LU R27, [R1+0x394] ;  /* 0x00039400011b7983 */ /* 0x000f680000300800 */
[----:B------:R-:W5:Y:S01]  /*3b610*/  LDL.LU R26, [R1+0x3b0] ;  /* 0x0003b000011a7983 */ /* 0x000f620000300800 */
[----:B--2---:R-:W-:-:S03]  /*3b620*/  IADD3 R4, P3, PT, R7, UR5, RZ ;  /* 0x0000000507047c10 */ /* 0x004fc6000ff7e0ff */
[----:B------:R-:W2:Y:S04]  /*3b630*/  LDL.LU R7, [R1+0x3b4] ;  /* 0x0003b40001077983 */ /* 0x000ea80000300800 */
[----:B------:R-:W2:Y:S04]  /*3b640*/  LDL.LU R6, [R1+0x3a0] ;  /* 0x0003a00001067983 */ /* 0x000ea80000300800 */
[----:B------:R-:W2:Y:S04]  /*3b650*/  LDL.LU R10, [R1+0x3a4] ;  /* 0x0003a400010a7983 */ /* 0x000ea80000300800 */
[----:B------:R-:W2:Y:S04]  /*3b660*/  LDL R5, [R1+0xd44] ;  /* 0x000d440001057983 */ /* 0x000ea80000100800 */
        /* <DEDUP_REMOVED lines=8> */
[----:B0-----:R0:W-:Y:S04]  /*3b6f0*/  STL [R1+0x181c], R2 ;  /* 0x00181c0201007387 */ /* 0x0011e80000100800 */
[----:B0-----:R-:W2:Y:S01]  /*3b700*/  LDL.LU R2, [R1+0x380] ;  /* 0x0003800001027983 */ /* 0x001ea20000300800 */
[C---:B---3--:R-:W-:Y:S01]  /*3b710*/  FMUL R29, R8.reuse, R29 ;  /* 0x0000001d081d7220 */ /* 0x048fe20000400000 */
[C---:B----4-:R-:W-:Y:S01]  /*3b720*/  FMUL R28, R8.reuse, R28 ;  /* 0x0000001c081c7220 */ /* 0x050fe20000400000 */
[----:B-----5:R-:W-:Y:S01]  /*3b730*/  FMUL R26, R8, R26 ;  /* 0x0000001a081a7220 */ /* 0x020fe20000400000 */
[----:B------:R-:W-:Y:S01]  /*3b740*/  FMUL R3, R3, 1.4426950216293334961 ;  /* 0x3fb8aa3b03037820 */ /* 0x000fe20000400000 */
[----:B------:R-:W-:Y:S01]  /*3b750*/  FMUL R0, R0, 1.4426950216293334961 ;  /* 0x3fb8aa3b00007820 */ /* 0x000fe20000400000 */
[C---:B--2---:R-:W-:Y:S01]  /*3b760*/  FMUL R7, R8.reuse, R7 ;  /* 0x0000000708077220 */ /* 0x044fe20000400000 */
[----:B------:R-:W-:-:S05]  /*3b770*/  FMUL R2, R8, R2 ;  /* 0x0000000208027220 */ /* 0x000fca0000400000 */
[----:B------:R0:W-:Y:S04]  /*3b780*/  STL [R1+0x20], R2 ;  /* 0x0000200201007387 */ /* 0x0001e80000100800 */
[----:B------:R-:W-:Y:S01]  /*3b790*/  STL [R1+0x24], R29 ;  /* 0x0000241d01007387 */ /* 0x000fe20000100800 */
[----:B0-----:R-:W-:-:S03]  /*3b7a0*/  FMUL R2, R8, R27 ;  /* 0x0000001b08027220 */ /* 0x001fc60000400000 */
[----:B------:R-:W-:Y:S04]  /*3b7b0*/  STL [R1+0x30], R28 ;  /* 0x0000301c01007387 */ /* 0x000fe80000100800 */
[----:B------:R0:W-:Y:S02]  /*3b7c0*/  STL [R1+0x34], R2 ;  /* 0x0000340201007387 */ /* 0x0001e40000100800 */
[----:B0-----:R-:W-:Y:S02]  /*3b7d0*/  FMUL R2, R8, R6 ;  /* 0x0000000608027220 */ /* 0x001fe40000400000 */
[----:B------:R-:W0:Y:S04]  /*3b7e0*/  LDS R6, [R22+0x41200] ;  /* 0x0412000016067984 */ /* 0x000e280000000800 */
[----:B------:R-:W-:Y:S04]  /*3b7f0*/  STL [R1+0xc0], R26 ;  /* 0x0000c01a01007387 */ /* 0x000fe80000100800 */
[----:B------:R-:W-:Y:S01]  /*3b800*/  STL [R1+0xc4], R7 ;  /* 0x0000c40701007387 */ /* 0x000fe20000100800 */
[----:B------:R-:W-:-:S03]  /*3b810*/  USHF.R.S32.HI UR9, URZ, 0x1f, UR5 ;  /* 0x0000001fff097899 */ /* 0x000fc60008011405 */
[----:B------:R-:W1:Y:S04]  /*3b820*/  LDS R7, [R22+0x41300] ;  /* 0x0413000016077984 */ /* 0x000e680000000800 */
[----:B0-----:R-:W-:Y:S04]  /*3b830*/  STL [R1+0x1820], R6 ;  /* 0x0018200601007387 */ /* 0x001fe80000100800 */
[----:B------:R0:W-:Y:S02]  /*3b840*/  STL [R1+0x160], R2 ;  /* 0x0001600201007387 */ /* 0x0001e40000100800 */
[----:B0-----:R-:W-:Y:S01]  /*3b850*/  FMUL R2, R8, R10 ;  /* 0x0000000a08027220 */ /* 0x001fe20000400000 */
[----:B------:R-:W-:Y:S01]  /*3b860*/  FMUL R6, R9, R25 ;  /* 0x0000001909067220 */ /* 0x000fe20000400000 */
[----:B------:R-:W-:Y:S01]  /*3b870*/  IADD3.X R5, PT, PT, R5, UR9, RZ, P3, !PT ;  /* 0x0000000905057c10 */ /* 0x000fe20009ffe4ff */
[----:B------:R-:W-:Y:S04]  /*3b880*/  LDS R8, [R22+0x41000] ;  /* 0x0410000016087984 */ /* 0x000fe80000000800 */
[----:B------:R0:W-:Y:S01]  /*3b890*/  STL [R1+0x164], R2 ;  /* 0x0001640201007387 */ /* 0x0001e20000100800 */
[----:B------:R2:W3:Y:S03]  /*3b8a0*/  MUFU.EX2 R10, R3 ;  /* 0x00000003000a7308 */ /* 0x0004e60000000800 */
[----:B------:R4:W-:Y:S01]  /*3b8b0*/  STL [R1+0x28], R6 ;  /* 0x0000280601007387 */ /* 0x0009e20000100800 */
[C---:B0-----:R-:W-:Y:S01]  /*3b8c0*/  FMUL R2, R9.reuse, R24 ;  /* 0x0000001809027220 */ /* 0x041fe20000400000 */
[C---:B--2---:R-:W-:Y:S01]  /*3b8d0*/  FMUL R3, R9.reuse, R23 ;  /* 0x0000001709037220 */ /* 0x044fe20000400000 */
[----:B----4-:R-:W-:-:S03]  /*3b8e0*/  FMUL R6, R9, R18 ;  /* 0x0000001209067220 */ /* 0x010fc60000400000 */
[----:B------:R0:W-:Y:S04]  /*3b8f0*/  STL [R1+0x2c], R2 ;  /* 0x00002c0201007387 */ /* 0x0001e80000100800 */
[----:B------:R2:W-:Y:S01]  /*3b900*/  STL [R1+0x38], R3 ;  /* 0x0000380301007387 */ /* 0x0005e20000100800 */
[----:B0-----:R-:W-:-:S03]  /*3b910*/  FMUL R2, R9, R17 ;  /* 0x0000001109027220 */ /* 0x001fc60000400000 */
[----:B------:R0:W-:Y:S01]  /*3b920*/  STL [R1+0x3c], R6 ;  /* 0x00003c0601007387 */ /* 0x0001e20000100800 */
[----:B--2---:R-:W-:-:S03]  /*3b930*/  FMUL R3, R9, R16 ;  /* 0x0000001009037220 */ /* 0x004fc60000400000 */
[----:B------:R2:W-:Y:S01]  /*3b940*/  STL [R1+0xc8], R2 ;  /* 0x0000c80201007387 */ /* 0x0005e20000100800 */
[----:B0-----:R-:W-:-:S03]  /*3b950*/  FMUL R6, R9, R14 ;  /* 0x0000000e09067220 */ /* 0x001fc60000400000 */
[----:B------:R0:W-:Y:S01]  /*3b960*/  STL [R1+0xcc], R3 ;  /* 0x0000cc0301007387 */ /* 0x0001e20000100800 */
[----:B--2---:R-:W-:-:S03]  /*3b970*/  FMUL R2, R9, R13 ;  /* 0x0000000d09027220 */ /* 0x004fc60000400000 */
[----:B------:R2:W-:Y:S04]  /*3b980*/  STL [R1+0x168], R6 ;  /* 0x0001680601007387 */ /* 0x0005e80000100800 */
[----:B------:R4:W-:Y:S01]  /*3b990*/  STL [R1+0x16c], R2 ;  /* 0x00016c0201007387 */ /* 0x0009e20000100800 */
[----:B0-----:R-:W-:-:S03]  /*3b9a0*/  FADD R3, -R11, R12 ;  /* 0x0000000c0b037221 */ /* 0x001fc60000000100 */
[----:B------:R-:W-:Y:S04]  /*3b9b0*/  LDS R9, [R22+0x41100] ;  /* 0x0411000016097984 */ /* 0x000fe80000000800 */
[----:B--2---:R-:W3:Y:S04]  /*3b9c0*/  LDL.LU R6, [R1+0x3c0] ;  /* 0x0003c00001067983 */ /* 0x004ee80000300800 */
[----:B----4-:R-:W2:Y:S04]  /*3b9d0*/  LDL.LU R2, [R1+0x3c4] ;  /* 0x0003c40001027983 */ /* 0x010ea80000300800 */
[----:B------:R-:W4:Y:S04]  /*3b9e0*/  LDL.LU R18, [R1+0x3d0] ;  /* 0x0003d00001127983 */ /* 0x000f280000300800 */
[----:B------:R-:W5:Y:S04]  /*3b9f0*/  LDL.LU R29, [R1+0x3d4] ;  /* 0x0003d400011d7983 */ /* 0x000f680000300800 */
[----:B------:R-:W5:Y:S01]  /*3ba00*/  LDL.LU R28, [R1+0x3f0] ;  /* 0x0003f000011c7983 */ /* 0x000f620000300800 */
[----:B------:R0:W1:Y:S03]  /*3ba10*/  MUFU.EX2 R11, R0 ;  /* 0x00000000000b7308 */ /* 0x0000660000000800 */
[----:B------:R-:W5:Y:S04]  /*3ba20*/  LDL.LU R27, [R1+0x3f4] ;  /* 0x0003f400011b7983 */ /* 0x000f680000300800 */
[----:B------:R-:W5:Y:S01]  /*3ba30*/  LDL.LU R26, [R1+0x3e0] ;  /* 0x0003e000011a7983 */ /* 0x000f620000300800 */
[----:B0-----:R-:W-:-:S03]  /*3ba40*/  FADD R0, -R20, R21 ;  /* 0x0000001514007221 */ /* 0x001fc60000000100 */
[----:B------:R-:W5:Y:S04]  /*3ba50*/  LDL.LU R25, [R1+0x3e4] ;  /* 0x0003e40001197983 */ /* 0x000f680000300800 */
[----:B------:R-:W1:Y:S04]  /*3ba60*/  LDL.LU R24, [R1+0x3c8] ;  /* 0x0003c80001187983 */ /* 0x000e680000300800 */
[----:B------:R-:W5:Y:S04]  /*3ba70*/  LDL.LU R23, [R1+0x3cc] ;  /* 0x0003cc0001177983 */ /* 0x000f680000300800 */
[----:B------:R-:W5:Y:S04]  /*3ba80*/  LDL.LU R21, [R1+0x3d8] ;  /* 0x0003d80001157983 */ /* 0x000f680000300800 */
[----:B------:R-:W5:Y:S01]  /*3ba90*/  LDL.LU R20, [R1+0x3dc] ;  /* 0x0003dc0001147983 */ /* 0x000f620000300800 */
[----:B------:R-:W-:-:S03]  /*3baa0*/  FADD R12, -R15, R19 ;  /* 0x000000130f0c7221 */ /* 0x000fc60000000100 */
[----:B------:R-:W5:Y:S04]  /*3bab0*/  LDL.LU R19, [R1+0x3f8] ;  /* 0x0003f80001137983 */ /* 0x000f680000300800 */
[----:B------:R-:W5:Y:S04]  /*3bac0*/  LDL.LU R17, [R1+0x3fc] ;  /* 0x0003fc0001117983 */ /* 0x000f680000300800 */
[----:B------:R-:W5:Y:S04]  /*3bad0*/  LDL.LU R16, [R1+0x3e8] ;  /* 0x0003e80001107983 */ /* 0x000f680000300800 */
[----:B------:R-:W5:Y:S04]  /*3bae0*/  LDL.LU R13, [R1+0x3ec] ;  /* 0x0003ec00010d7983 */ /* 0x000f680000300800 */
[----:B------:R-:W5:Y:S01]  /*3baf0*/  LDL.LU.64 R14, [R1+0x448] ;  /* 0x00044800010e7983 */ /* 0x000f620000300a00 */
[----:B---3--:R-:W-:-:S05]  /*3bb00*/  FMUL R6, R10, R6 ;  /* 0x000000060a067220 */ /* 0x008fca0000400000 */
[----:B------:R0:W-:Y:S01]  /*3bb10*/  STL [R1+0x480], R6 ;  /* 0x0004800601007387 */ /* 0x0001e20000100800 */
[C---:B--2---:R-:W-:Y:S01]  /*3bb20*/  FMUL R2, R10.reuse, R2 ;  /* 0x000000020a027220 */ /* 0x044fe20000400000 */
[C---:B----4-:R-:W-:Y:S02]  /*3bb30*/  FMUL R18, R10.reuse, R18 ;  /* 0x000000120a127220 */ /* 0x050fe40000400000 */
[----:B0-----:R-:W2:Y:S01]  /*3bb40*/  LDL.LU R6, [R1+0x1820] ;  /* 0x0018200001067983 */ /* 0x001ea20000300800 */
[C---:B-----5:R-:W-:Y:S01]  /*3bb50*/  FMUL R29, R10.reuse, R29 ;  /* 0x0000001d0a1d7220 */ /* 0x060fe20000400000 */
[C---:B------:R-:W-:Y:S02]  /*3bb60*/  FMUL R28, R10.reuse, R28 ;  /* 0x0000001c0a1c7220 */ /* 0x040fe40000400000 */
[----:B------:R0:W-:Y:S01]  /*3bb70*/  STL [R1+0x484], R2 ;  /* 0x0004840201007387 */ /* 0x0001e20000100800 */
[C---:B------:R-:W-:Y:S01]  /*3bb80*/  FMUL R27, R10.reuse, R27 ;  /* 0x0000001b0a1b7220 */ /* 0x040fe20000400000 */
[----:B------:R-:W-:-:S02]  /*3bb90*/  FMUL R26, R10, R26 ;  /* 0x0000001a0a1a7220 */ /* 0x000fc40000400000 */
[----:B0-----:R-:W3:Y:S01]  /*3bba0*/  LDL.LU R2, [R1+0x181c] ;  /* 0x00181c0001027983 */ /* 0x001ee20000300800 */
[----:B------:R-:W-:-:S03]  /*3bbb0*/  FMUL R25, R10, R25 ;  /* 0x000000190a197220 */ /* 0x000fc60000400000 */
[----:B------:R0:W-:Y:S01]  /*3bbc0*/  STL [R1+0x490], R18 ;  /* 0x0004901201007387 */ /* 0x0001e20000100800 */
[C---:B-1----:R-:W-:Y:S01]  /*3bbd0*/  FMUL R24, R11.reuse, R24 ;  /* 0x000000180b187220 */ /* 0x042fe20000400000 */
[C---:B------:R-:W-:Y:S01]  /*3bbe0*/  FMUL R23, R11.reuse, R23 ;  /* 0x000000170b177220 */ /* 0x040fe20000400000 */
[C---:B------:R-:W-:Y:S01]  /*3bbf0*/  FMUL R21, R11.reuse, R21 ;  /* 0x000000150b157220 */ /* 0x040fe20000400000 */
[----:B0-----:R-:W4:Y:S01]  /*3bc00*/  LDL.LU R18, [R1+0x1818] ;  /* 0x0018180001127983 */ /* 0x001f220000300800 */
[----:B------:R-:W-:-:S03]  /*3bc10*/  FMUL R20, R11, R20 ;  /* 0x000000140b147220 */ /* 0x000fc60000400000 */
        /* <DEDUP_REMOVED lines=9> */
[----:B0-----:R2:W5:Y:S01]  /*3bcb0*/  LDG.E.U8 R20, desc[UR10][R4.64] ;  /* 0x0000000a04147981 */ /* 0x001562000c1e1100 */
[C---:B------:R-:W-:Y:S01]  /*3bcc0*/  FMUL R19, R11.reuse, R19 ;  /* 0x000000130b137220 */ /* 0x040fe20000400000 */
[C---:B------:R-:W-:Y:S01]  /*3bcd0*/  FMUL R17, R11.reuse, R17 ;  /* 0x000000110b117220 */ /* 0x040fe20000400000 */
[C---:B------:R-:W-:Y:S01]  /*3bce0*/  FMUL R16, R11.reuse, R16 ;  /* 0x000000100b107220 */ /* 0x040fe20000400000 */
[----:B------:R-:W-:-:S02]  /*3bcf0*/  FMUL R13, R11, R13 ;  /* 0x0000000d0b0d7220 */ /* 0x000fc40000400000 */
[----:B------:R0:W-:Y:S04]  /*3bd00*/  STL [R1+0x4a8], R19 ;  /* 0x0004a81301007387 */ /* 0x0001e80000100800 */
[----:B------:R-:W-:Y:S04]  /*3bd10*/  STL [R1+0x4ac], R17 ;  /* 0x0004ac1101007387 */ /* 0x000fe80000100800 */
[----:B------:R-:W-:Y:S04]  /*3bd20*/  STL [R1+0x4b8], R16 ;  /* 0x0004b81001007387 */ /* 0x000fe80000100800 */
[----:B------:R1:W-:Y:S01]  /*3bd30*/  STL [R1+0x4bc], R13 ;  /* 0x0004bc0d01007387 */ /* 0x0003e20000100800 */
[----:B--2---:R-:W-:-:S03]  /*3bd40*/  FFMA2 R4, R14.F32x2.HI_LO, R10.F32x2.HI_LO, R6.F32x2.HI_LO ;  /* 0x0000000a0e047249 */ /* 0x004fc60000000006 */
[----:B------:R-:W3:Y:S04]  /*3bd50*/  LDL.LU R10, [R1+0x434] ;  /* 0x00043400010a7983 */ /* 0x000ee80000300800 */
[----:B------:R-:W2:Y:S04]  /*3bd60*/  LDL.LU R11, [R1+0x420] ;  /* 0x00042000010b7983 */ /* 0x000ea80000300800 */
[----:B------:R0:W-:Y:S04]  /*3bd70*/  STL.64 [R1+0x670], R4 ;  /* 0x0006700401007387 */ /* 0x0001e80000100a00 */
[----:B------:R-:W4:Y:S04]  /*3bd80*/  LDL.LU R6, [R1+0x424] ;  /* 0x0004240001067983 */ /* 0x000f280000300800 */
[----:B------:R-:W4:Y:S04]  /*3bd90*/  LDL.LU R7, [R1+0x410] ;  /* 0x0004100001077983 */ /* 0x000f280000300800 */
[----:B------:R-:W4:Y:S04]  /*3bda0*/  LDL.LU R29, [R1+0x414] ;  /* 0x00041400011d7983 */ /* 0x000f280000300800 */
[----:B------:R-:W4:Y:S04]  /*3bdb0*/  LDL.LU R28, [R1+0x400] ;  /* 0x00040000011c7983 */ /* 0x000f280000300800 */
[----:B0-----:R-:W4:Y:S04]  /*3bdc0*/  LDL.LU R19, [R1+0x404] ;  /* 0x0004040001137983 */ /* 0x001f280000300800 */
[----:B------:R-:W4:Y:S04]  /*3bdd0*/  LDL.LU R15, [R1+0x438] ;  /* 0x00043800010f7983 */ /* 0x000f280000300800 */
[----:B-1----:R-:W4:Y:S04]  /*3bde0*/  LDL.LU R13, [R1+0x43c] ;  /* 0x00043c00010d7983 */ /* 0x002f280000300800 */
[----:B------:R-:W4:Y:S04]  /*3bdf0*/  LDL.LU R27, [R1+0x428] ;  /* 0x00042800011b7983 */ /* 0x000f280000300800 */
[----:B------:R-:W4:Y:S04]  /*3be00*/  LDL.LU R24, [R1+0x42c] ;  /* 0x00042c0001187983 */ /* 0x000f280000300800 */
[----:B------:R-:W4:Y:S04]  /*3be10*/  LDL.LU R17, [R1+0x418] ;  /* 0x0004180001117983 */ /* 0x000f280000300800 */
[----:B------:R-:W4:Y:S04]  /*3be20*/  LDL.LU R14, [R1+0x41c] ;  /* 0x00041c00010e7983 */ /* 0x000f280000300800 */
[----:B------:R-:W4:Y:S04]  /*3be30*/  LDL.LU R23, [R1+0x408] ;  /* 0x0004080001177983 */ /* 0x000f280000300800 */
[----:B------:R-:W4:Y:S04]  /*3be40*/  LDL.LU R16, [R1+0x40c] ;  /* 0x00040c0001107983 */ /* 0x000f280000300800 */
[----:B------:R-:W4:Y:S01]  /*3be50*/  LDL.LU R26, [R1+0x640] ;  /* 0x00064000011a7983 */ /* 0x000f220000300800 */
[----:B------:R-:W-:-:S03]  /*3be60*/  FMUL R5, R12, 1.4426950216293334961 ;  /* 0x3fb8aa3b0c057820 */ /* 0x000fc60000400000 */
[----:B------:R-:W4:Y:S04]  /*3be70*/  LDL R25, [R1+0x8c8] ;  /* 0x0008c80001197983 */ /* 0x000f280000100800 */
[----:B------:R-:W4:Y:S04]  /*3be80*/  LDL.LU R21, [R1+0x644] ;  /* 0x0006440001157983 */ /* 0x000f280000300800 */
[----:B-----5:R0:W-:Y:S04]  /*3be90*/  STL [R1+0x2f4], R20 ;  /* 0x0002f41401007387 */ /* 0x0201e80000100800 */
[----:B0-----:R-:W5:Y:S04]  /*3bea0*/  LDL R20, [R1+0x68c] ;  /* 0x00068c0001147983 */ /* 0x001f680000100800 */
[----:B------:R-:W4:Y:S01]  /*3beb0*/  LDL.LU R12, [R1+0x430] ;  /* 0x00043000010c7983 */ /* 0x000f220000300800 */
[----:B------:R-:W-:-:S04]  /*3bec0*/  FMUL R0, R0, 1.4426950216293334961 ;  /* 0x3fb8aa3b00007820 */ /* 0x000fc80000400000 */
[----:B------:R-:W0:Y:S01]  /*3bed0*/  MUFU.EX2 R4, R0 ;  /* 0x0000000000047308 */ /* 0x000e220000000800 */
[----:B------:R-:W-:-:S07]  /*3bee0*/  FMUL R3, R3, 1.4426950216293334961 ;  /* 0x3fb8aa3b03037820 */ /* 0x000fce0000400000 */
[----:B------:R-:W1:Y:S01]  /*3bef0*/  MUFU.EX2 R3, R3 ;  /* 0x0000000300037308 */ /* 0x000e620000000800 */
[----:B0-----:R4:W-:Y:S01]  /*3bf00*/  STL [R1+0x1808], R4 ;  /* 0x0018080401007387 */ /* 0x0019e20000100800 */
[C---:B---3--:R-:W-:Y:S01]  /*3bf10*/  FMUL R10, R2.reuse, R10 ;  /* 0x0000000a020a7220 */ /* 0x048fe20000400000 */
[C---:B--2---:R-:W-:Y:S01]  /*3bf20*/  FMUL R0, R2.reuse, R11 ;  /* 0x0000000b02007220 */ /* 0x044fe20000400000 */
[----:B----4-:R-:W-:-:S05]  /*3bf30*/  FMUL R4, R2, R12 ;  /* 0x0000000c02047220 */ /* 0x010fca0000400000 */
[----:B------:R0:W-:Y:S04]  /*3bf40*/  STL [R1+0x440], R4 ;  /* 0x0004400401007387 */ /* 0x0001e80000100800 */
[----:B------:R-:W-:Y:S01]  /*3bf50*/  STL [R1+0x444], R10 ;  /* 0x0004440a01007387 */ /* 0x000fe20000100800 */
[C---:B0-----:R-:W-:Y:S01]  /*3bf60*/  FMUL R4, R2.reuse, R6 ;  /* 0x0000000602047220 */ /* 0x041fe20000400000 */
[C---:B------:R-:W-:Y:S02]  /*3bf70*/  FMUL R6, R2.reuse, R7 ;  /* 0x0000000702067220 */ /* 0x040fe40000400000 */
[----:B------:R0:W-:Y:S04]  /*3bf80*/  STL [R1+0x450], R0 ;  /* 0x0004500001007387 */ /* 0x0001e80000100800 */
[----:B------:R2:W-:Y:S04]  /*3bf90*/  STL [R1+0x454], R4 ;  /* 0x0004540401007387 */ /* 0x0005e80000100800 */
[----:B------:R3:W-:Y:S01]  /*3bfa0*/  STL [R1+0x460], R6 ;  /* 0x0004600601007387 */ /* 0x0007e20000100800 */
[C---:B0-----:R-:W-:Y:S01]  /*3bfb0*/  FMUL R0, R2.reuse, R29 ;  /* 0x0000001d02007220 */ /* 0x041fe20000400000 */
[----:B--2---:R-:W-:-:S04]  /*3bfc0*/  FMUL R4, R2, R28 ;  /* 0x0000001c02047220 */ /* 0x004fc80000400000 */
[----:B------:R1:W-:Y:S01]  /*3bfd0*/  STL [R1+0x464], R0 ;  /* 0x0004640001007387 */ /* 0x0003e20000100800 */
[----:B---3--:R-:W-:-:S03]  /*3bfe0*/  FMUL R6, R2, R19 ;  /* 0x0000001302067220 */ /* 0x008fc60000400000 */
[----:B------:R0:W-:Y:S04]  /*3bff0*/  STL [R1+0x470], R4 ;  /* 0x0004700401007387 */ /* 0x0001e80000100800 */
[----:B------:R2:W-:Y:S01]  /*3c000*/  STL [R1+0x474], R6 ;  /* 0x0004740601007387 */ /* 0x0005e20000100800 */
[C---:B-1----:R-:W-:Y:S01]  /*3c010*/  FMUL R0, R3.reuse, R15 ;  /* 0x0000000f03007220 */ /* 0x042fe20000400000 */
[C---:B0-----:R-:W-:Y:S02]  /*3c020*/  FMUL R4, R3.reuse, R13 ;  /* 0x0000000d03047220 */ /* 0x041fe40000400000 */
[----:B------:R-:W3:Y:S01]  /*3c030*/  LDL.LU.64 R12, [R1+0x600] ;  /* 0x00060000010c7983 */ /* 0x000ee20000300a00 */
[----:B--2---:R-:W-:-:S03]  /*3c040*/  FMUL R6, R3, R27 ;  /* 0x0000001b03067220 */ /* 0x004fc60000400000 */
[----:B------:R0:W-:Y:S04]  /*3c050*/  STL [R1+0x448], R0 ;  /* 0x0004480001007387 */ /* 0x0001e80000100800 */
[----:B0-----:R-:W2:Y:S04]  /*3c060*/  LDL R0, [R1+0xd50] ;  /* 0x000d500001007983 */ /* 0x001ea80000100800 */
[----:B------:R0:W-:Y:S04]  /*3c070*/  STL [R1+0x44c], R4 ;  /* 0x00044c0401007387 */ /* 0x0001e80000100800 */
[----:B------:R-:W4:Y:S04]  /*3c080*/  LDL.LU R19, [R1+0x648] ;  /* 0x0006480001137983 */ /* 0x000f280000300800 */
[----:B------:R-:W4:Y:S01]  /*3c090*/  LDL R15, [R1+0x688] ;  /* 0x00068800010f7983 */ /* 0x000f220000100800 */
[----:B0-----:R-:W-:-:S03]  /*3c0a0*/  FMUL R4, R3, R24 ;  /* 0x0000001803047220 */ /* 0x001fc60000400000 */
[----:B------:R-:W2:Y:S04]  /*3c0b0*/  LDL R11, [R1+0xd24] ;  /* 0x000d2400010b7983 */ /* 0x000ea80000100800 */
[----:B------:R0:W-:Y:S04]  /*3c0c0*/  STL [R1+0x458], R6 ;  /* 0x0004580601007387 */ /* 0x0001e80000100800 */
[----:B------:R-:W4:Y:S04]  /*3c0d0*/  LDL R10, [R1+0xd54] ;  /* 0x000d5400010a7983 */ /* 0x000f280000100800 */
[----:B------:R1:W-:Y:S01]  /*3c0e0*/  STL [R1+0x45c], R4 ;  /* 0x00045c0401007387 */ /* 0x0003e20000100800 */
[----:B0-----:R-:W-:-:S03]  /*3c0f0*/  FMUL R6, R3, R17 ;  /* 0x0000001103067220 */ /* 0x001fc60000400000 */
[----:B------:R-:W5:Y:S01]  /*3c100*/  LDL R17, [R1+0xd3c] ;  /* 0x000d3c0001117983 */ /* 0x000f620000100800 */
[----:B-1----:R-:W-:-:S03]  /*3c110*/  FMUL R4, R3, R14 ;  /* 0x0000000e03047220 */ /* 0x002fc60000400000 */
[----:B------:R-:W-:Y:S04]  /*3c120*/  STL [R1+0x468], R6 ;  /* 0x0004680601007387 */ /* 0x000fe80000100800 */
[----:B------:R-:W5:Y:S04]  /*3c130*/  LDL R14, [R1+0xd14] ;  /* 0x000d1400010e7983 */ /* 0x000f680000100800 */
[----:B------:R0:W-:Y:S04]  /*3c140*/  STL [R1+0x46c], R4 ;  /* 0x00046c0401007387 */ /* 0x0001e80000100800 */
[----:B------:R-:W1:Y:S04]  /*3c150*/  LDS R6, [R22+0x40e00] ;  /* 0x040e000016067984 */ /* 0x000e680000000800 */
[----:B0-----:R-:W5:Y:S01]  /*3c160*/  LDL R4, [R1+0xd34] ;  /* 0x000d340001047983 */ /* 0x001f620000100800 */
[C---:B------:R-:W-:Y:S01]  /*3c170*/  FMUL R23, R3.reuse, R23 ;  /* 0x0000001703177220 */ /* 0x040fe20000400000 */
[----:B------:R-:W-:-:S04]  /*3c180*/  FMUL R7, R3, R16 ;  /* 0x0000001003077220 */ /* 0x000fc80000400000 */
[----:B------:R-:W-:Y:S04]  /*3c190*/  STL [R1+0x478], R23 ;  /* 0x0004781701007387 */ /* 0x000fe80000100800 */
[----:B-1----:R-:W-:Y:S04]  /*3c1a0*/  STL [R1+0x1810], R6 ;  /* 0x0018100601007387 */ /* 0x002fe80000100800 */
[----:B------:R-:W-:Y:S04]  /*3c1b0*/  STL [R1+0x47c], R7 ;  /* 0x00047c0701007387 */ /* 0x000fe80000100800 */
[----:B------:R-:W0:Y:S04]  /*3c1c0*/  LDS R7, [R22+0x40f00] ;  /* 0x040f000016077984 */ /* 0x000e280000000800 */
[----:B0-----:R3:W-:Y:S02]  /*3c1d0*/  STL [R1+0x1814], R7 ;  /* 0x0018140701007387 */ /* 0x0017e40000100800 */
[----:B---3--:R-:W-:-:S05]  /*3c1e0*/  FFMA2 R6, R12.F32x2.HI_LO, R2.F32x2.HI_LO, R8.F32x2.HI_LO ;  /* 0x000000020c067249 */ /* 0x008fca0000000008 */
[----:B------:R0:W-:Y:S04]  /*3c1f0*/  STL.64 [R1+0x668], R6 ;  /* 0x0006680601007387 */ /* 0x0001e80000100a00 */
[----:B------:R-:W3:Y:S04]  /*3c200*/  LDL.LU R13, [R1+0x6c0] ;  /* 0x0006c000010d7983 */ /* 0x000ee80000300800 */
[----:B------:R-:W3:Y:S04]  /*3c210*/  LDL.LU R12, [R1+0x6c4] ;  /* 0x0006c400010c7983 */ /* 0x000ee80000300800 */
[----:B0-----:R-:W3:Y:S04]  /*3c220*/  LDL.LU R7, [R1+0x6b0] ;  /* 0x0006b00001077983 */ /* 0x001ee80000300800 */
[----:B------:R-:W3:Y:S01]  /*3c230*/  LDL.LU R6, [R1+0x6b4] ;  /* 0x0006b40001067983 */ /* 0x000ee20000300800 */
[----:B--2---:R-:W-:-:S02]  /*3c240*/  IADD3 R8, P4, PT, R11, UR5, RZ ;  /* 0x000000050b087c10 */ /* 0x004fc4000ff9e0ff */
[----:B----4-:R-:W-:-:S04]  /*3c250*/  IADD3 R10, P5, PT, R10, UR5, RZ ;  /* 0x000000050a0a7c10 */ /* 0x010fc8000ffbe0ff */
[----:B-----5:R-:W-:Y:S02]  /*3c260*/  IADD3.X R11, PT, PT, R4, UR9, RZ, P5, !PT ;  /* 0x00000009040b7c10 */ /* 0x020fe4000affe4ff */
[----:B------:R-:W2:Y:S01]  /*3c270*/  LDL.LU R4, [R1+0x6a0] ;  /* 0x0006a00001047983 */ /* 0x000ea20000300800 */
[----:B------:R0:W3:Y:S01]  /*3c280*/  MUFU.EX2 R16, R5 ;  /* 0x0000000500107308 */ /* 0x0000e20000000800 */
[----:B------:R-:W-:Y:S01]  /*3c290*/  IADD3 R2, P3, PT, R0, UR5, RZ ;  /* 0x0000000500027c10 */ /* 0x000fe2000ff7e0ff */
[----:B------:R-:W-:Y:S01]  /*3c2a0*/  FADD R0, -R25, R26 ;  /* 0x0000001a19007221 */ /* 0x000fe20000000100 */
[----:B------:R-:W-:Y:S02]  /*3c2b0*/  IADD3.X R9, PT, PT, R14, UR9, RZ, P4, !PT ;  /* 0x000000090e097c10 */ /* 0x000fe4000a7fe4ff */
[----:B------:R-:W-:Y:S01]  /*3c2c0*/  IADD3.X R3, PT, PT, R17, UR9, RZ, P3, !PT ;  /* 0x0000000911037c10 */ /* 0x000fe20009ffe4ff */
[----:B0-----:R-:W-:Y:S01]  /*3c2d0*/  FMUL R5, R0, 1.4426950216293334961 ;  /* 0x3fb8aa3b00057820 */ /* 0x001fe20000400000 */
[----:B------:R-:W-:-:S02]  /*3c2e0*/  FADD R0, -R20, R21 ;  /* 0x0000001514007221 */ /* 0x000fc40000000100 */
[----:B------:R-:W4:Y:S01]  /*3c2f0*/  LDG.E.U8 R20, desc[UR10][R8.64] ;  /* 0x0000000a08147981 */ /* 0x000f22000c1e1100 */
[----:B------:R0:W1:Y:S03]  /*3c300*/  MUFU.EX2 R17, R5 ;  /* 0x0000000500117308 */ /* 0x0000660000000800 */
[----:B------:R5:W4:Y:S04]  /*3c310*/  LDG.E.U8 R21, desc[UR10][R2.64] ;  /* 0x0000000a02157981 */ /* 0x000b28000c1e1100 */
[----:B------:R-:W4:Y:S01]  /*3c320*/  LDL.LU R3, [R1+0x6cc] ;  /* 0x0006cc0001037983 */ /* 0x000f220000300800 */
[----:B-----5:R-:W-:Y:S01]  /*3c330*/  FMUL R2, R0, 1.4426950216293334961 ;  /* 0x3fb8aa3b00027820 */ /* 0x020fe20000400000 */
[----:B------:R-:W-:-:S02]  /*3c340*/  FADD R0, -R15, R19 ;  /* 0x000000130f007221 */ /* 0x000fc40000000100 */
[----:B------:R-:W5:Y:S04]  /*3c350*/  LDL.LU R29, [R1+0x64c] ;  /* 0x00064c00011d7983 */ /* 0x000f680000300800 */
[----:B------:R-:W5:Y:S04]  /*3c360*/  LDL R28, [R1+0x8d4] ;  /* 0x0008d400011c7983 */ /* 0x000f680000100800 */
[----:B------:R-:W5:Y:S01]  /*3c370*/  LDL.LU R15, [R1+0x6a4] ;  /* 0x0006a400010f7983 */ /* 0x000f620000300800 */
[C---:B---3--:R-:W-:Y:S01]  /*3c380*/  FMUL R8, R16.reuse, R13 ;  /* 0x0000000d10087220 */ /* 0x048fe20000400000 */
[----:B0-----:R-:W-:-:S04]  /*3c390*/  FMUL R5, R16, R12 ;  /* 0x0000000c10057220 */ /* 0x001fc80000400000 */
[----:B------:R-:W-:Y:S04]  /*3c3a0*/  STL [R1+0x400], R8 ;  /* 0x0004000801007387 */ /* 0x000fe80000100800 */
[----:B------:R-:W3:Y:S04]  /*3c3b0*/  LDL.LU R13, [R1+0x690] ;  /* 0x00069000010d7983 */ /* 0x000ee80000300800 */
[----:B------:R0:W-:Y:S01]  /*3c3c0*/  STL [R1+0x404], R5 ;  /* 0x0004040501007387 */ /* 0x0001e20000100800 */
[----:B------:R-:W-:-:S03]  /*3c3d0*/  FMUL R7, R16, R7 ;  /* 0x0000000710077220 */ /* 0x000fc60000400000 */
[----:B------:R-:W3:Y:S01]  /*3c3e0*/  LDL.LU R12, [R1+0x694] ;  /* 0x00069400010c7983 */ /* 0x000ee20000300800 */
[----:B------:R-:W-:Y:S01]  /*3c3f0*/  FMUL R6, R16, R6 ;  /* 0x0000000610067220 */ /* 0x000fe20000400000 */
[----:B------:R-:W-:Y:S02]  /*3c400*/  LOP3.LUT R18, R18, 0xe0, RZ, 0xc0, !PT ;  /* 0x000000e012127812 */ /* 0x000fe400078ec0ff */
[----:B------:R-:W-:Y:S04]  /*3c410*/  LDS R8, [R22+0x41e00] ;  /* 0x041e000016087984 */ /* 0x000fe80000000800 */
[----:B0-----:R-:W1:Y:S04]  /*3c420*/  LDL.LU R5, [R1+0x6c8] ;  /* 0x0006c80001057983 */ /* 0x001e680000300800 */
[----:B------:R0:W-:Y:S04]  /*3c430*/  STL [R1+0x410], R7 ;  /* 0x0004100701007387 */ /* 0x0001e80000100800 */
[----:B------:R2:W-:Y:S04]  /*3c440*/  STL [R1+0x414], R6 ;  /* 0x0004140601007387 */ /* 0x0005e80000100800 */
[----:B------:R-:W-:Y:S04]  /*3c450*/  LDS R9, [R18+UR7+0x41f00] ;  /* 0x041f000712097984 */ /* 0x000fe80008000800 */
[----:B0-----:R-:W3:Y:S01]  /*3c460*/  LDL.LU R7, [R1+0x6b8] ;  /* 0x0006b80001077983 */ /* 0x001ee20000300800 */
[----:B--2---:R-:W-:-:S05]  /*3c470*/  FMUL R4, R16, R4 ;  /* 0x0000000410047220 */ /* 0x004fca0000400000 */
[----:B------:R0:W-:Y:S04]  /*3c480*/  STL [R1+0x420], R4 ;  /* 0x0004200401007387 */ /* 0x0001e80000100800 */
[----:B------:R-:W2:Y:S04]  /*3c490*/  LDL.LU R6, [R1+0x6bc] ;  /* 0x0006bc0001067983 */ /* 0x000ea80000300800 */
[----:B------:R-:W2:Y:S04]  /*3c4a0*/  LDL.LU R24, [R1+0x6a8] ;  /* 0x0006a80001187983 */ /* 0x000ea80000300800 */
[----:B------:R-:W2:Y:S04]  /*3c4b0*/  LDL.LU R23, [R1+0x6ac] ;  /* 0x0006ac0001177983 */ /* 0x000ea80000300800 */
[----:B------:R-:W2:Y:S04]  /*3c4c0*/  LDL.LU R14, [R1+0x698] ;  /* 0x00069800010e7983 */ /* 0x000ea80000300800 */
[----:B0-----:R-:W2:Y:S04]  /*3c4d0*/  LDL.LU R4, [R1+0x69c] ;  /* 0x00069c0001047983 */ /* 0x001ea80000300800 */
[----:B------:R-:W2:Y:S04]  /*3c4e0*/  LDL.LU R27, [R1+0x650] ;  /* 0x00065000011b7983 */ /* 0x000ea80000300800 */
[----:B----4-:R-:W-:Y:S04]  /*3c4f0*/  STL [R1+0x2f0], R21 ;  /* 0x0002f01501007387 */ /* 0x010fe80000100800 */
[----:B------:R-:W4:Y:S01]  /*3c500*/  LDL R18, [R1+0x8d0] ;  /* 0x0008d00001127983 */ /* 0x000f220000100800 */
[----:B-----5:R-:W-:-:S03]  /*3c510*/  FMUL R19, R16, R15 ;  /* 0x0000000f10137220 */ /* 0x020fc60000400000 */
[----:B------:R0:W-:Y:S04]  /*3c520*/  STL [R1+0x2ec], R20 ;  /* 0x0002ec1401007387 */ /* 0x0001e80000100800 */
[----:B------:R-:W-:Y:S01]  /*3c530*/  STL [R1+0x424], R19 ;  /* 0x0004241301007387 */ /* 0x000fe20000100800 */
[C---:B---3--:R-:W-:Y:S01]  /*3c540*/  FMUL R15, R16.reuse, R13 ;  /* 0x0000000d100f7220 */ /* 0x048fe20000400000 */
[----:B------:R-:W-:-:S04]  /*3c550*/  FMUL R13, R16, R12 ;  /* 0x0000000c100d7220 */ /* 0x000fc80000400000 */
[----:B------:R-:W-:Y:S04]  /*3c560*/  STL [R1+0x430], R15 ;  /* 0x0004300f01007387 */ /* 0x000fe80000100800 */
[----:B------:R3:W-:Y:S01]  /*3c570*/  STL [R1+0x434], R13 ;  /* 0x0004340d01007387 */ /* 0x0007e20000100800 */
[C---:B-1----:R-:W-:Y:S01]  /*3c580*/  FMUL R12, R17.reuse, R5 ;  /* 0x00000005110c7220 */ /* 0x042fe20000400000 */
[C---:B------:R-:W-:Y:S02]  /*3c590*/  FMUL R5, R17.reuse, R3 ;  /* 0x0000000311057220 */ /* 0x040fe40000400000 */
[----:B0-----:R-:W5:Y:S04]  /*3c5a0*/  LDL.LU.64 R20, [R1+0x608] ;  /* 0x0006080001147983 */ /* 0x001f680000300a00 */
[----:B------:R0:W-:Y:S04]  /*3c5b0*/  STL [R1+0x408], R12 ;  /* 0x0004080c01007387 */ /* 0x0001e80000100800 */
[----:B------:R-:W4:Y:S04]  /*3c5c0*/  LDL R3, [R1+0xd18] ;  /* 0x000d180001037983 */ /* 0x000f280000100800 */
[----:B------:R1:W-:Y:S01]  /*3c5d0*/  STL [R1+0x40c], R5 ;  /* 0x00040c0501007387 */ /* 0x0003e20000100800 */
[----:B------:R-:W-:-:S03]  /*3c5e0*/  FMUL R7, R17, R7 ;  /* 0x0000000711077220 */ /* 0x000fc60000400000 */
[----:B---3--:R-:W3:Y:S04]  /*3c5f0*/  LDL R13, [R1+0xd58] ;  /* 0x000d5800010d7983 */ /* 0x008ee80000100800 */
[----:B0-----:R-:W3:Y:S04]  /*3c600*/  LDL R12, [R1+0xd08] ;  /* 0x000d0800010c7983 */ /* 0x001ee80000100800 */
[----:B-1----:R-:W3:Y:S04]  /*3c610*/  LDL R5, [R1+0xd04] ;  /* 0x000d040001057983 */ /* 0x002ee80000100800 */
[----:B------:R-:W3:Y:S04]  /*3c620*/  LDL.LU R26, [R1+0x654] ;  /* 0x00065400011a7983 */ /* 0x000ee80000300800 */
[----:B------:R-:W3:Y:S04]  /*3c630*/  LDL R19, [R1+0x8d8] ;  /* 0x0008d80001137983 */ /* 0x000ee80000100800 */
[----:B------:R-:W3:Y:S04]  /*3c640*/  LDL.LU R25, [R1+0x658] ;  /* 0x0006580001197983 */ /* 0x000ee80000300800 */
[----:B------:R-:W3:Y:S01]  /*3c650*/  LDL R15, [R1+0x8e0] ;  /* 0x0008e000010f7983 */ /* 0x000ee20000100800 */
[----:B--2---:R-:W-:-:S03]  /*3c660*/  FMUL R6, R17, R6 ;  /* 0x0000000611067220 */ /* 0x004fc60000400000 */
[----:B------:R0:W-:Y:S04]  /*3c670*/  STL [R1+0x418], R7 ;  /* 0x0004180701007387 */ /* 0x0001e80000100800 */
[----:B0-----:R-:W5:Y:S04]  /*3c680*/  LDL.LU R7, [R1+0x1814] ;  /* 0x0018140001077983 */ /* 0x001f680000300800 */
[----:B------:R0:W-:Y:S04]  /*3c690*/  STL [R1+0x41c], R6 ;  /* 0x00041c0601007387 */ /* 0x0001e80000100800 */
[----:B0-----:R-:W5:Y:S01]  /*3c6a0*/  LDL.LU R6, [R1+0x1810] ;  /* 0x0018100001067983 */ /* 0x001f620000300800 */
[C---:B------:R-:W-:Y:S01]  /*3c6b0*/  FMUL R24, R17.reuse, R24 ;  /* 0x0000001811187220 */ /* 0x040fe20000400000 */
[C---:B------:R-:W-:Y:S01]  /*3c6c0*/  FMUL R23, R17.reuse, R23 ;  /* 0x0000001711177220 */ /* 0x040fe20000400000 */
[C---:B------:R-:W-:Y:S01]  /*3c6d0*/  FMUL R14, R17.reuse, R14 ;  /* 0x0000000e110e7220 */ /* 0x040fe20000400000 */
[----:B------:R-:W-:-:S02]  /*3c6e0*/  FMUL R4, R17, R4 ;  /* 0x0000000411047220 */ /* 0x000fc40000400000 */
[----:B------:R0:W-:Y:S04]  /*3c6f0*/  STL [R1+0x428], R24 ;  /* 0x0004281801007387 */ /* 0x0001e80000100800 */
[----:B------:R1:W-:Y:S04]  /*3c700*/  STL [R1+0x42c], R23 ;  /* 0x00042c1701007387 */ /* 0x0003e80000100800 */
[----:B0-----:R5:W2:Y:S04]  /*3c710*/  LDG.E.U8 R24, desc[UR10][R10.64] ;  /* 0x0000000a0a187981 */ /* 0x001aa8000c1e1100 */
[----:B-1----:R-:W2:Y:S04]  /*3c720*/  LDL R23, [R1+0xd30] ;  /* 0x000d300001177983 */ /* 0x002ea80000100800 */
[----:B------:R-:W-:Y:S04]  /*3c730*/  STL [R1+0x438], R14 ;  /* 0x0004380e01007387 */ /* 0x000fe80000100800 */
[----:B------:R0:W-:Y:S04]  /*3c740*/  STL [R1+0x43c], R4 ;  /* 0x00043c0401007387 */ /* 0x0001e80000100800 */
[----:B0-----:R-:W2:Y:S01]  /*3c750*/  LDL R4, [R1+0xcf4] ;  /* 0x000cf40001047983 */ /* 0x001ea20000100800 */
[----:B-----5:R-:W-:Y:S01]  /*3c760*/  FFMA2 R10, R20.F32x2.HI_LO, R16.F32x2.HI_LO, R6.F32x2.HI_LO ;  /* 0x00000010140a7249 */ /* 0x020fe20000000006 */
[----:B---3--:R-:W-:-:S02]  /*3c770*/  IADD3 R20, P4, PT, R13, UR5, RZ ;  /* 0x000000050d147c10 */ /* 0x008fc4000ff9e0ff */
[----:B------:R-:W0:Y:S04]  /*3c780*/  LDS R16, [R22+0x40c00] ;  /* 0x040c000016107984 */ /* 0x000e280000000800 */
[----:B------:R1:W-:Y:S04]  /*3c790*/  STL.64 [R1+0x660], R10 ;  /* 0x0006600a01007387 */ /* 0x0003e80000100a00 */
[----:B------:R-:W3:Y:S01]  /*3c7a0*/  LDL R14, [R1+0xd48] ;  /* 0x000d4800010e7983 */ /* 0x000ee20000100800 */
[----:B------:R-:W-:Y:S03]  /*3c7b0*/  MUFU.EX2 R2, R2 ;  /* 0x0000000200027308 */ /* 0x000fe60000000800 */
[----:B------:R-:W5:Y:S01]  /*3c7c0*/  LDS R17, [R22+0x40d00] ;  /* 0x040d000016117984 */ /* 0x000f620000000800 */
[----:B-1----:R-:W-:-:S03]  /*3c7d0*/  IADD3 R10, P5, PT, R12, UR5, RZ ;  /* 0x000000050c0a7c10 */ /* 0x002fc6000ffbe0ff */
[----:B------:R-:W5:Y:S01]  /*3c7e0*/  LDL.LU.64 R12, [R1+0x620] ;  /* 0x00062000010c7983 */ /* 0x000f620000300a00 */
[----:B----4-:R-:W-:Y:S02]  /*3c7f0*/  IADD3 R6, P3, PT, R3, UR5, RZ ;  /* 0x0000000503067c10 */ /* 0x010fe4000ff7e0ff */
[----:B--2---:R-:W-:Y:S02]  /*3c800*/  IADD3.X R21, PT, PT, R23, UR9, RZ, P4, !PT ;  /* 0x0000000917157c10 */ /* 0x004fe4000a7fe4ff */
[----:B------:R-:W-:-:S04]  /*3c810*/  IADD3.X R7, PT, PT, R5, UR9, RZ, P3, !PT ;  /* 0x0000000905077c10 */ /* 0x000fc80009ffe4ff */
[----:B------:R-:W2:Y:S01]  /*3c820*/  LDG.E.U8 R21, desc[UR10][R20.64] ;  /* 0x0000000a14157981 */ /* 0x000ea2000c1e1100 */
[----:B------:R-:W-:-:S03]  /*3c830*/  IADD3.X R11, PT, PT, R4, UR9, RZ, P5, !PT ;  /* 0x00000009040b7c10 */ /* 0x000fc6000affe4ff */
[----:B0-----:R-:W-:Y:S04]  /*3c840*/  STL [R1+0x180c], R16 ;  /* 0x00180c1001007387 */ /* 0x001fe80000100800 */
[----:B------:R0:W-:Y:S04]  /*3c850*/  STL [R1+0x2e8], R24 ;  /* 0x0002e81801007387 */ /* 0x0001e80000100800 */
[----:B------:R-:W4:Y:S01]  /*3c860*/  LDL R4, [R1+0xd28] ;  /* 0x000d280001047983 */ /* 0x000f220000100800 */
[----:B------:R-:W-:-:S03]  /*3c870*/  FMUL R3, R0, 1.4426950216293334961 ;  /* 0x3fb8aa3b00037820 */ /* 0x000fc60000400000 */
[----:B------:R-:W2:Y:S04]  /*3c880*/  LDG.E.U8 R10, desc[UR10][R10.64] ;  /* 0x0000000a0a0a7981 */ /* 0x000ea8000c1e1100 */
[----:B0-----:R3:W2:Y:S01]  /*3c890*/  LDG.E.U8 R24, desc[UR10][R6.64] ;  /* 0x0000000a06187981 */ /* 0x0016a2000c1e1100 */
[----:B------:R-:W5:Y:S01]  /*3c8a0*/  MUFU.EX2 R3, R3 ;  /* 0x0000000300037308 */ /* 0x000f620000000800 */
[----:B------:R-:W-:Y:S02]  /*3c8b0*/  FADD R0, -R28, R29 ;  /* 0x0000001d1c007221 */ /* 0x000fe40000000100 */
[----:B------:R-:W2:Y:S02]  /*3c8c0*/  LDL.LU R23, [R1+0x938] ;  /* 0x0009380001177983 */ /* 0x000ea40000300800 */
[----:B------:R-:W-:Y:S01]  /*3c8d0*/  FMUL R5, R0, 1.4426950216293334961 ;  /* 0x3fb8aa3b00057820 */ /* 0x000fe20000400000 */
[----:B------:R-:W-:-:S03]  /*3c8e0*/  FADD R0, -R18, R27 ;  /* 0x0000001b12007221 */ /* 0x000fc60000000100 */
[----:B------:R0:W1:Y:S02]  /*3c8f0*/  MUFU.EX2 R18, R5 ;  /* 0x0000000500127308 */ /* 0x0000640000000800 */
[----:B0-----:R-:W-:Y:S01]  /*3c900*/  FMUL R5, R0, 1.4426950216293334961 ;  /* 0x3fb8aa3b00057820 */ /* 0x001fe20000400000 */
[----:B------:R-:W-:-:S05]  /*3c910*/  FADD R0, -R19, R26 ;  /* 0x0000001a13007221 */ /* 0x000fca0000000100 */
[----:B------:R0:W1:Y:S02]  /*3c920*/  MUFU.EX2 R19, R5 ;  /* 0x0000000500137308 */ /* 0x0000640000000800 */
[----:B0-----:R-:W-:Y:S02]  /*3c930*/  FADD R5, -R15, R25 ;  /* 0x000000190f057221 */ /* 0x001fe40000000100 */
[----:B------:R-:W2:Y:S04]  /*3c940*/  LDL R15, [R1+0x8a0] ;  /* 0x0008a000010f7983 */ /* 0x000ea80000100800 */
[----:B------:R-:W2:Y:S01]  /*3c950*/  LDL.LU R20, [R1+0x6ec] ;  /* 0x0006ec0001147983 */ /* 0x000ea20000300800 */
[----:B---3--:R-:W-:-:S03]  /*3c960*/  IADD3 R6, P3, PT, R14, UR5, RZ ;  /* 0x000000050e067c10 */ /* 0x008fc6000ff7e0ff */
[----:B------:R-:W3:Y:S01]  /*3c970*/  LDL.LU R14, [R1+0x6d8] ;  /* 0x0006d800010e7983 */ /* 0x000ee20000300800 */
[----:B-----5:R-:W-:-:S05]  /*3c980*/  FFMA2 R8, R12.F32x2.HI_LO, R2.F32x2.HI_LO, R8.F32x2.HI_LO ;  /* 0x000000020c087249 */ /* 0x020fca0000000008 */
[----:B------:R-:W-:Y:S04]  /*3c990*/  STL.64 [R1+0x658], R8 ;  /* 0x0006580801007387 */ /* 0x000fe80000100a00 */
[----:B------:R-:W5:Y:S04]  /*3c9a0*/  LDL.LU R11, [R1+0x6dc] ;  /* 0x0006dc00010b7983 */ /* 0x000f680000300800 */
[----:B------:R-:W3:Y:S04]  /*3c9b0*/  LDL.LU.64 R12, [R1+0x610] ;  /* 0x00061000010c7983 */ /* 0x000ee80000300a00 */
[----:B------:R-:W-:Y:S04]  /*3c9c0*/  STL [R1+0x179c], R2 ;  /* 0x00179c0201007387 */ /* 0x000fe80000100800 */
[----:B------:R-:W-:Y:S04]  /*3c9d0*/  STL [R1+0x1798], R3 ;  /* 0x0017980301007387 */ /* 0x000fe80000100800 */
[----:B------:R-:W1:Y:S01]  /*3c9e0*/  LDL.LU R16, [R1+0x700] ;  /* 0x0007000001107983 */ /* 0x000e620000300800 */
[----:B------:R-:W-:-:S03]  /*3c9f0*/  FMUL R0, R0, 1.4426950216293334961 ;  /* 0x3fb8aa3b00007820 */ /* 0x000fc60000400000 */
[----:B------:R-:W-:Y:S01]  /*3ca00*/  LDS R8, [R22+0x40a00] ;  /* 0x040a000016087984 */ /* 0x000fe20000000800 */
[----:B----4-:R-:W-:-:S03]  /*3ca10*/  IADD3.X R7, PT, PT, R4, UR9, RZ, P3, !PT ;  /* 0x0000000904077c10 */ /* 0x010fc60009ffe4ff */
[----:B------:R-:W4:Y:S04]  /*3ca20*/  LDL.LU R4, [R1+0x704] ;  /* 0x0007040001047983 */ /* 0x000f280000300800 */
[----:B------:R-:W3:Y:S04]  /*3ca30*/  LDL.LU R29, [R1+0x6e0] ;  /* 0x0006e000011d7983 */ /* 0x000ee80000300800 */
[----:B------:R-:W3:Y:S04]  /*3ca40*/  LDL.LU R28, [R1+0x6e4] ;  /* 0x0006e400011c7983 */ /* 0x000ee80000300800 */
[----:B------:R-:W3:Y:S04]  /*3ca50*/  LDL.LU R27, [R1+0x6d0] ;  /* 0x0006d000011b7983 */ /* 0x000ee80000300800 */
[----:B------:R-:W5:Y:S04]  /*3ca60*/  LDL.LU R26, [R1+0x6d4] ;  /* 0x0006d400011a7983 */ /* 0x000f680000300800 */
[----:B------:R-:W5:Y:S04]  /*3ca70*/  LDL.LU R25, [R1+0x708] ;  /* 0x0007080001197983 */ /* 0x000f680000300800 */
[----:B--2---:R0:W-:Y:S04]  /*3ca80*/  STL [R1+0x2e4], R24 ;  /* 0x0002e41801007387 */ /* 0x0041e80000100800 */
[----:B------:R-:W-:Y:S04]  /*3ca90*/  LDS R9, [R22+0x40b00] ;  /* 0x040b000016097984 */ /* 0x000fe80000000800 */
[----:B0-----:R-:W2:Y:S04]  /*3caa0*/  LDL.LU R24, [R1+0x70c] ;  /* 0x00070c0001187983 */ /* 0x001ea80000300800 */
[----:B------:R0:W-:Y:S04]  /*3cab0*/  STL [R1+0x2e0], R21 ;  /* 0x0002e01501007387 */ /* 0x0001e80000100800 */
[----:B0-----:R-:W2:Y:S04]  /*3cac0*/  LDL.LU R21, [R1+0x6f8] ;  /* 0x0006f80001157983 */ /* 0x001ea80000300800 */
[----:B------:R-:W2:Y:S04]  /*3cad0*/  LDL.LU R3, [R1+0x6fc] ;  /* 0x0006fc0001037983 */ /* 0x000ea80000300800 */
[----:B------:R-:W2:Y:S04]  /*3cae0*/  LDL.LU R2, [R1+0x6e8] ;  /* 0x0006e80001027983 */ /* 0x000ea80000300800 */
[----:B------:R0:W-:Y:S04]  /*3caf0*/  STL [R1+0x1804], R7 ;  /* 0x0018040701007387 */ /* 0x0001e80000100800 */
[----:B0-----:R-:W2:Y:S04]  /*3cb00*/  LDL.LU R7, [R1+0x6f4] ;  /* 0x0006f40001077983 */ /* 0x001ea80000300800 */
[----:B------:R0:W-:Y:S02]  /*3cb10*/  STL [R1+0x2dc], R10 ;  /* 0x0002dc0a01007387 */ /* 0x0001e40000100800 */
[----:B0-----:R-:W-:-:S02]  /*3cb20*/  FMUL R10, R5, 1.4426950216293334961 ;  /* 0x3fb8aa3b050a7820 */ /* 0x001fc40000400000 */
[----:B------:R0:W-:Y:S02]  /*3cb30*/  MUFU.EX2 R5, R0 ;  /* 0x0000000000057308 */ /* 0x0001e40000000800 */
[----:B0-----:R-:W2:Y:S01]  /*3cb40*/  LDL.LU R0, [R1+0x6f0] ;  /* 0x0006f00001007983 */ /* 0x001ea20000300800 */
[----:B-1----:R-:W-:-:S05]  /*3cb50*/  FMUL R16, R18, R16 ;  /* 0x0000001012107220 */ /* 0x002fca0000400000 */
[----:B------:R0:W-:Y:S04]  /*3cb60*/  STL [R1+0x1f0], R16 ;  /* 0x0001f01001007387 */ /* 0x0001e80000100800 */
[----:B0-----:R-:W2:Y:S01]  /*3cb70*/  LDL.LU R16, [R1+0x180c] ;  /* 0x00180c0001107983 */ /* 0x001ea20000300800 */
[----:B----4-:R-:W-:-:S05]  /*3cb80*/  FMUL R4, R18, R4 ;  /* 0x0000000412047220 */ /* 0x010fca0000400000 */
[----:B------:R0:W-:Y:S01]  /*3cb90*/  STL [R1+0x1f4], R4 ;  /* 0x0001f40401007387 */ /* 0x0001e20000100800 */
[----:B---3--:R-:W-:-:S03]  /*3cba0*/  FMUL R29, R18, R29 ;  /* 0x0000001d121d7220 */ /* 0x008fc60000400000 */
[----:B0-----:R-:W3:Y:S01]  /*3cbb0*/  LDL.LU R4, [R1+0x1808] ;  /* 0x0018080001047983 */ /* 0x001ee20000300800 */
[C---:B-----5:R-:W-:Y:S01]  /*3cbc0*/  FMUL R26, R18.reuse, R26 ;  /* 0x0000001a121a7220 */ /* 0x060fe20000400000 */
[----:B--2---:R-:W-:Y:S01]  /*3cbd0*/  FMUL R21, R19, R21 ;  /* 0x0000001513157220 */ /* 0x004fe20000400000 */
[----:B------:R-:W-:-:S05]  /*3cbe0*/  FMUL R0, R18, R0 ;  /* 0x0000000012007220 */ /* 0x000fca0000400000 */
[----:B------:R0:W-:Y:S02]  /*3cbf0*/  STL [R1+0x200], R0 ;  /* 0x0002000001007387 */ /* 0x0001e40000100800 */
[C---:B0-----:R-:W-:Y:S01]  /*3cc00*/  FMUL R0, R18.reuse, R7 ;  /* 0x0000000712007220 */ /* 0x041fe20000400000 */
[----:B------:R-:W-:-:S04]  /*3cc10*/  FMUL R7, R18, R28 ;  /* 0x0000001c12077220 */ /* 0x000fc80000400000 */
[----:B------:R0:W-:Y:S04]  /*3cc20*/  STL [R1+0x204], R0 ;  /* 0x0002040001007387 */ /* 0x0001e80000100800 */
[----:B------:R-:W-:Y:S01]  /*3cc30*/  STL [R1+0x210], R29 ;  /* 0x0002101d01007387 */ /* 0x000fe20000100800 */
[----:B0-----:R-:W-:-:S03]  /*3cc40*/  FMUL R0, R18, R27 ;  /* 0x0000001b12007220 */ /* 0x001fc60000400000 */
[----:B------:R0:W-:Y:S04]  /*3cc50*/  STL [R1+0x214], R7 ;  /* 0x0002140701007387 */ /* 0x0001e80000100800 */
[----:B------:R1:W-:Y:S01]  /*3cc60*/  STL [R1+0x220], R0 ;  /* 0x0002200001007387 */ /* 0x0003e20000100800 */
[----:B0-----:R-:W-:-:S03]  /*3cc70*/  FMUL R7, R19, R25 ;  /* 0x0000001913077220 */ /* 0x001fc60000400000 */
[----:B------:R-:W-:Y:S01]  /*3cc80*/  STL [R1+0x224], R26 ;  /* 0x0002241a01007387 */ /* 0x000fe20000100800 */
[----:B-1----:R-:W-:-:S03]  /*3cc90*/  FMUL R0, R19, R24 ;  /* 0x0000001813007220 */ /* 0x002fc60000400000 */
[----:B------:R0:W-:Y:S04]  /*3cca0*/  STL [R1+0x1f8], R7 ;  /* 0x0001f80701007387 */ /* 0x0001e80000100800 */
[----:B------:R1:W-:Y:S01]  /*3ccb0*/  STL [R1+0x1fc], R0 ;  /* 0x0001fc0001007387 */ /* 0x0003e20000100800 */
[C---:B0-----:R-:W-:Y:S01]  /*3ccc0*/  FMUL R7, R19.reuse, R3 ;  /* 0x0000000313077220 */ /* 0x041fe20000400000 */
[C---:B------:R-:W-:Y:S01]  /*3ccd0*/  FMUL R3, R19.reuse, R20 ;  /* 0x0000001413037220 */ /* 0x040fe20000400000 */
[C---:B-1----:R-:W-:Y:S01]  /*3cce0*/  FMUL R0, R19.reuse, R2 ;  /* 0x0000000213007220 */ /* 0x042fe20000400000 */
[----:B------:R-:W-:Y:S01]  /*3ccf0*/  STL [R1+0x208], R21 ;  /* 0x0002081501007387 */ /* 0x000fe20000100800 */
[----:B------:R-:W-:-:S03]  /*3cd00*/  FMUL R2, R19, R14 ;  /* 0x0000000e13027220 */ /* 0x000fc60000400000 */
[----:B------:R-:W-:Y:S04]  /*3cd10*/  STL [R1+0x20c], R7 ;  /* 0x00020c0701007387 */ /* 0x000fe80000100800 */
[----:B------:R0:W-:Y:S04]  /*3cd20*/  STL [R1+0x218], R0 ;  /* 0x0002180001007387 */ /* 0x0001e80000100800 */
[----:B------:R-:W-:Y:S04]  /*3cd30*/  STL [R1+0x21c], R3 ;  /* 0x00021c0301007387 */ /* 0x000fe80000100800 */
[----:B------:R-:W2:Y:S01]  /*3cd40*/  LDL.LU R28, [R1+0x93c] ;  /* 0x00093c00011c7983 */ /* 0x000ea20000300800 */
[----:B0-----:R-:W-:-:S03]  /*3cd50*/  FMUL R0, R19, R11 ;  /* 0x0000000b13007220 */ /* 0x001fc60000400000 */
[----:B------:R0:W-:Y:S04]  /*3cd60*/  STL [R1+0x228], R2 ;  /* 0x0002280201007387 */ /* 0x0001e80000100800 */
[----:B------:R-:W2:Y:S04]  /*3cd70*/  LDL R27, [R1+0x894] ;  /* 0x00089400011b7983 */ /* 0x000ea80000100800 */
[----:B------:R1:W-:Y:S04]  /*3cd80*/  STL [R1+0x22c], R0 ;  /* 0x00022c0001007387 */ /* 0x0003e80000100800 */
[----:B------:R-:W4:Y:S04]  /*3cd90*/  LDL.LU R26, [R1+0x940] ;  /* 0x00094000011a7983 */ /* 0x000f280000300800 */
[----:B------:R-:W4:Y:S04]  /*3cda0*/  LDL R25, [R1+0x890] ;  /* 0x0008900001197983 */ /* 0x000f280000100800 */
[----:B------:R-:W3:Y:S01]  /*3cdb0*/  LDL.LU R7, [R1+0x740] ;  /* 0x0007400001077983 */ /* 0x000ee20000300800 */
[----:B0-----:R-:W-:-:S05]  /*3cdc0*/  FFMA2 R2, R12.F32x2.HI_LO, R18.F32x2.HI_LO, R16.F32x2.HI_LO ;  /* 0x000000120c027249 */ /* 0x001fca0000000010 */
[----:B------:R0:W-:Y:S04]  /*3cdd0*/  STL.64 [R1+0x650], R2 ;  /* 0x0006500201007387 */ /* 0x0001e80000100a00 */
[----:B------:R-:W5:Y:S04]  /*3cde0*/  LDL.LU R14, [R1+0x744] ;  /* 0x00074400010e7983 */ /* 0x000f680000300800 */
[----:B------:R-:W2:Y:S04]  /*3cdf0*/  LDL.LU R17, [R1+0x730] ;  /* 0x0007300001117983 */ /* 0x000ea80000300800 */
[----:B------:R-:W4:Y:S01]  /*3ce00*/  LDL.LU R16, [R1+0x734] ;  /* 0x0007340001107983 */ /* 0x000f220000300800 */
[----:B-1----:R-:W-:-:S02]  /*3ce10*/  FADD R0, -R15, R23 ;  /* 0x000000170f007221 */ /* 0x002fc40000000100 */
[----:B------:R1:W0:Y:S01]  /*3ce20*/  MUFU.EX2 R15, R10 ;  /* 0x0000000a000f7308 */ /* 0x0002220000000800 */
[----:B------:R-:W4:Y:S04]  /*3ce30*/  LDL.LU R29, [R1+0x714] ;  /* 0x00071400011d7983 */ /* 0x000f280000300800 */
[----:B------:R-:W4:Y:S04]  /*3ce40*/  LDL.LU R24, [R1+0x748] ;  /* 0x0007480001187983 */ /* 0x000f280000300800 */
[----:B------:R-:W4:Y:S04]  /*3ce50*/  LDL.LU R23, [R1+0x74c] ;  /* 0x00074c0001177983 */ /* 0x000f280000300800 */
[----:B------:R-:W4:Y:S04]  /*3ce60*/  LDL.LU R21, [R1+0x738] ;  /* 0x0007380001157983 */ /* 0x000f280000300800 */
[----:B------:R-:W4:Y:S04]  /*3ce70*/  LDL.LU R20, [R1+0x73c] ;  /* 0x00073c0001147983 */ /* 0x000f280000300800 */
[----:B------:R-:W4:Y:S04]  /*3ce80*/  LDL.LU R19, [R1+0x728] ;  /* 0x0007280001137983 */ /* 0x000f280000300800 */
[----:B------:R-:W4:Y:S04]  /*3ce90*/  LDL.LU R18, [R1+0x72c] ;  /* 0x00072c0001127983 */ /* 0x000f280000300800 */
[----:B------:R-:W4:Y:S04]  /*3cea0*/  LDL.LU R11, [R1+0x718] ;  /* 0x00071800010b7983 */ /* 0x000f280000300800 */
[----:B0-----:R-:W4:Y:S04]  /*3ceb0*/  LDL.LU R3, [R1+0x71c] ;  /* 0x00071c0001037983 */ /* 0x001f280000300800 */
[----:B------:R-:W4:Y:S04]  /*3cec0*/  LDL.LU.64 R12, [R1+0x618] ;  /* 0x00061800010c7983 */ /* 0x000f280000300a00 */
[----:B------:R-:W4:Y:S04]  /*3ced0*/  LDL R2, [R1+0xcf8] ;  /* 0x000cf80001027983 */ /* 0x000f280000100800 */
[----:B-1----:R-:W4:Y:S04]  /*3cee0*/  LDL.LU R10, [R1+0x710] ;  /* 0x00071000010a7983 */ /* 0x002f280000300800 */
[----:B------:R0:W-:Y:S04]  /*3cef0*/  STL [R1+0x17f0], R15 ;  /* 0x0017f00f01007387 */ /* 0x0001e80000100800 */
[----:B0-----:R-:W4:Y:S01]  /*3cf00*/  LDL.LU R15, [R1+0x724] ;  /* 0x00072400010f7983 */ /* 0x001f220000300800 */
[----:B---3--:R-:W-:-:S05]  /*3cf10*/  FMUL R7, R4, R7 ;  /* 0x0000000704077220 */ /* 0x008fca0000400000 */
[----:B------:R0:W-:Y:S04]  /*3cf20*/  STL [R1+0x1b0], R7 ;  /* 0x0001b00701007387 */ /* 0x0001e80000100800 */
[----:B0-----:R-:W3:Y:S01]  /*3cf30*/  LDL.LU R7, [R1+0x1804] ;  /* 0x0018040001077983 */ /* 0x001ee20000300800 */
[C---:B-----5:R-:W-:Y:S01]  /*3cf40*/  FMUL R14, R4.reuse, R14 ;  /* 0x0000000e040e7220 */ /* 0x060fe20000400000 */
[----:B--2---:R-:W-:-:S04]  /*3cf50*/  FMUL R17, R4, R17 ;  /* 0x0000001104117220 */ /* 0x004fc80000400000 */
[----:B------:R0:W-:Y:S04]  /*3cf60*/  STL [R1+0x1b4], R14 ;  /* 0x0001b40e01007387 */ /* 0x0001e80000100800 */
[----:B0-----:R-:W2:Y:S04]  /*3cf70*/  LDL.LU R14, [R1+0x1800] ;  /* 0x00180000010e7983 */ /* 0x001ea80000300800 */
[----:B------:R4:W-:Y:S02]  /*3cf80*/  STL [R1+0x1c0], R17 ;  /* 0x0001c01101007387 */ /* 0x0009e40000100800 */
[----:B----4-:R-:W-:-:S02]  /*3cf90*/  FMUL R17, R4, R16 ;  /* 0x0000001004117220 */ /* 0x010fc40000400000 */
[----:B------:R-:W0:Y:S04]  /*3cfa0*/  LDS R16, [R22+0x40800] ;  /* 0x0408000016107984 */ /* 0x000e280000000800 */
[----:B0-----:R0:W-:Y:S04]  /*3cfb0*/  STL [R1+0x17f4], R16 ;  /* 0x0017f41001007387 */ /* 0x0011e80000100800 */
[----:B------:R-:W-:Y:S04]  /*3cfc0*/  STL [R1+0x1c4], R17 ;  /* 0x0001c41101007387 */ /* 0x000fe80000100800 */
[----:B------:R-:W1:Y:S04]  /*3cfd0*/  LDS R17, [R22+0x40900] ;  /* 0x0409000016117984 */ /* 0x000e680000000800 */
[----:B0-----:R-:W4:Y:S01]  /*3cfe0*/  LDL.LU R16, [R1+0x720] ;  /* 0x0007200001107983 */ /* 0x001f220000300800 */
[----:B------:R-:W-:-:S03]  /*3cff0*/  FMUL R3, R5, R3 ;  /* 0x0000000305037220 */ /* 0x000fc60000400000 */
[----:B-1----:R0:W-:Y:S04]  /*3d000*/  STL [R1+0x17fc], R17 ;  /* 0x0017fc1101007387 */ /* 0x0021e80000100800 */
[----:B------:R4:W-:Y:S01]  /*3d010*/  STL [R1+0x17f8], R22 ;  /* 0x0017f81601007387 */ /* 0x0009e20000100800 */
[C---:B0-----:R-:W-:Y:S01]  /*3d020*/  FMUL R17, R4.reuse, R15 ;  /* 0x0000000f04117220 */ /* 0x041fe20000400000 */
[C---:B------:R-:W-:Y:S01]  /*3d030*/  FMUL R15, R4.reuse, R29 ;  /* 0x0000001d040f7220 */ /* 0x040fe20000400000 */
[C---:B----4-:R-:W-:Y:S01]  /*3d040*/  FMUL R22, R4.reuse, R16 ;  /* 0x0000001004167220 */ /* 0x050fe20000400000 */
[----:B------:R-:W-:Y:S01]  /*3d050*/  FMUL R16, R4, R10 ;  /* 0x0000000a04107220 */ /* 0x000fe20000400000 */
[----:B------:R-:W-:-:S03]  /*3d060*/  FMUL R10, R5, R24 ;  /* 0x00000018050a7220 */ /* 0x000fc60000400000 */
[----:B------:R-:W-:Y:S04]  /*3d070*/  STL [R1+0x1d0], R22 ;  /* 0x0001d01601007387 */ /* 0x000fe80000100800 */
[----:B------:R-:W-:Y:S04]  /*3d080*/  STL [R1+0x1d4], R17 ;  /* 0x0001d41101007387 */ /* 0x000fe80000100800 */
[----:B------:R0:W-:Y:S04]  /*3d090*/  STL [R1+0x1e0], R16 ;  /* 0x0001e01001007387 */ /* 0x0001e80000100800 */
[----:B------:R1:W-:Y:S04]  /*3d0a0*/  STL [R1+0x1e4], R15 ;  /* 0x0001e40f01007387 */ /* 0x0003e80000100800 */
[----:B------:R4:W-:Y:S01]  /*3d0b0*/  STL [R1+0x1b8], R10 ;  /* 0x0001b80a01007387 */ /* 0x0009e20000100800 */
[----:B0-----:R-:W-:-:S03]  /*3d0c0*/  FMUL R16, R5, R23 ;  /* 0x0000001705107220 */ /* 0x001fc60000400000 */
[----:B---3--:R0:W3:Y:S01]  /*3d0d0*/  LDG.E.U8 R23, desc[UR10][R6.64] ;  /* 0x0000000a06177981 */ /* 0x0080e2000c1e1100 */
[C---:B-1----:R-:W-:Y:S01]  /*3d0e0*/  FMUL R15, R5.reuse, R21 ;  /* 0x00000015050f7220 */ /* 0x042fe20000400000 */
[----:B----4-:R-:W-:Y:S02]  /*3d0f0*/  FMUL R10, R5, R20 ;  /* 0x00000014050a7220 */ /* 0x010fe40000400000 */
[----:B------:R1:W-:Y:S04]  /*3d100*/  STL [R1+0x1bc], R16 ;  /* 0x0001bc1001007387 */ /* 0x0003e80000100800 */
[----:B------:R4:W-:Y:S01]  /*3d110*/  STL [R1+0x1c8], R15 ;  /* 0x0001c80f01007387 */ /* 0x0009e20000100800 */
[----:B0-----:R-:W-:-:S03]  /*3d120*/  FFMA2 R6, R12.F32x2.HI_LO, R4.F32x2.HI_LO, R8.F32x2.HI_LO ;  /* 0x000000040c067249 */ /* 0x001fc60000000008 */
[----:B------:R0:W-:Y:S01]  /*3d130*/  STL [R1+0x1cc], R10 ;  /* 0x0001cc0a01007387 */ /* 0x0001e20000100800 */
[C---:B-1----:R-:W-:Y:S01]  /*3d140*/  FMUL R16, R5.reuse, R19 ;  /* 0x0000001305107220 */ /* 0x042fe20000400000 */
[----:B----4-:R-:W-:-:S04]  /*3d150*/  FMUL R15, R5, R18 ;  /* 0x00000012050f7220 */ /* 0x010fc80000400000 */
[----:B------:R1:W-:Y:S01]  /*3d160*/  STL [R1+0x1d8], R16 ;  /* 0x0001d81001007387 */ /* 0x0003e20000100800 */
[----:B0-----:R-:W-:-:S03]  /*3d170*/  FMUL R10, R5, R11 ;  /* 0x0000000b050a7220 */ /* 0x001fc60000400000 */
[----:B------:R-:W-:Y:S04]  /*3d180*/  STL [R1+0x1dc], R15 ;  /* 0x0001dc0f01007387 */ /* 0x000fe80000100800 */
[----:B------:R0:W-:Y:S04]  /*3d190*/  STL [R1+0x1e8], R10 ;  /* 0x0001e80a01007387 */ /* 0x0001e80000100800 */
[----:B------:R-:W-:Y:S04]  /*3d1a0*/  STL [R1+0x1ec], R3 ;  /* 0x0001ec0301007387 */ /* 0x000fe80000100800 */
[----:B------:R4:W-:Y:S04]  /*3d1b0*/  STL.64 [R1+0x648], R6 ;  /* 0x0006480601007387 */ /* 0x0009e80000100a00 */
[----:B------:R-:W2:Y:S04]  /*3d1c0*/  LDL.LU R17, [R1+0x780] ;  /* 0x0007800001117983 */ /* 0x000ea80000300800 */
[----:B------:R-:W5:Y:S04]  /*3d1d0*/  LDL.LU R22, [R1+0x784] ;  /* 0x0007840001167983 */ /* 0x000f680000300800 */
[----:B-1----:R-:W5:Y:S04]  /*3d1e0*/  LDL.LU R16, [R1+0x770] ;  /* 0x0007700001107983 */ /* 0x002f680000300800 */
[----:B------:R-:W5:Y:S04]  /*3d1f0*/  LDL.LU R11, [R1+0x774] ;  /* 0x00077400010b7983 */ /* 0x000f680000300800 */
[----:B0-----:R-:W5:Y:S04]  /*3d200*/  LDL.LU R10, [R1+0x760] ;  /* 0x00076000010a7983 */ /* 0x001f680000300800 */
[----:B------:R-:W5:Y:S01]  /*3d210*/  LDL.LU R15, [R1+0x764] ;  /* 0x00076400010f7983 */ /* 0x000f620000300800 */
[----:B------:R-:W-:Y:S01]  /*3d220*/  FMUL R5, R0, 1.4426950216293334961 ;  /* 0x3fb8aa3b00057820 */ /* 0x000fe20000400000 */
[----:B------:R-:W-:-:S02]  /*3d230*/  FADD R0, -R25, R26 ;  /* 0x0000001a19007221 */ /* 0x000fc40000000100 */
[----:B------:R-:W5:Y:S04]  /*3d240*/  LDL.LU R26, [R1+0x754] ;  /* 0x00075400011a7983 */ /* 0x000f680000300800 */
[----:B------:R-:W5:Y:S01]  /*3d250*/  LDL.LU R25, [R1+0x788] ;  /* 0x0007880001197983 */ /* 0x000f620000300800 */
[----:B----4-:R-:W-:-:S03]  /*3d260*/  IADD3 R6, P3, PT, R2, UR5, RZ ;  /* 0x0000000502067c10 */ /* 0x010fc6000ff7e0ff */
[----:B------:R-:W4:Y:S04]  /*3d270*/  LDL.LU R24, [R1+0x78c] ;  /* 0x00078c0001187983 */ /* 0x000f280000300800 */
[----:B------:R-:W4:Y:S04]  /*3d280*/  LDL.LU R21, [R1+0x778] ;  /* 0x0007780001157983 */ /* 0x000f280000300800 */
[----:B------:R-:W4:Y:S04]  /*3d290*/  LDL.LU R20, [R1+0x77c] ;  /* 0x00077c0001147983 */ /* 0x000f280000300800 */
[----:B------:R-:W4:Y:S04]  /*3d2a0*/  LDL.LU R9, [R1+0x768] ;  /* 0x0007680001097983 */ /* 0x000f280000300800 */
[----:B------:R-:W4:Y:S04]  /*3d2b0*/  LDL.LU R2, [R1+0x76c] ;  /* 0x00076c0001027983 */ /* 0x000f280000300800 */
[----:B------:R-:W4:Y:S04]  /*3d2c0*/  LDL.LU R19, [R1+0x758] ;  /* 0x0007580001137983 */ /* 0x000f280000300800 */
[----:B------:R-:W4:Y:S04]  /*3d2d0*/  LDL.LU R18, [R1+0x75c] ;  /* 0x00075c0001127983 */ /* 0x000f280000300800 */
[----:B------:R-:W4:Y:S01]  /*3d2e0*/  LDL.LU.64 R12, [R1+0x628] ;  /* 0x00062800010c7983 */ /* 0x000f220000300a00 */
[----:B------:R-:W-:-:S03]  /*3d2f0*/  FADD R4, -R27, R28 ;  /* 0x0000001c1b047221 */ /* 0x000fc60000000100 */
[----:B------:R-:W4:Y:S04]  /*3d300*/  LDL R7, [R1+0xd40] ;  /* 0x000d400001077983 */ /* 0x000f280000100800 */
[----:B------:R-:W4:Y:S04]  /*3d310*/  LDL R3, [R1+0xce4] ;  /* 0x000ce40001037983 */ /* 0x000f280000100800 */
[----:B------:R-:W4:Y:S01]  /*3d320*/  LDL.LU R29, [R1+0x944] ;  /* 0x00094400011d7983 */ /* 0x000f220000300800 */
[----:B------:R0:W-:Y:S03]  /*3d330*/  MUFU.EX2 R8, R5 ;  /* 0x0000000500087308 */ /* 0x0001e60000000800 */
[----:B---3--:R1:W-:Y:S04]  /*3d340*/  STL [R1+0x2d8], R23 ;  /* 0x0002d81701007387 */ /* 0x0083e80000100800 */
[----:B-1----:R-:W3:Y:S04]  /*3d350*/  LDL R23, [R1+0x8a4] ;  /* 0x0008a40001177983 */ /* 0x002ee80000100800 */
[----:B------:R-:W3:Y:S04]  /*3d360*/  LDL.LU R28, [R1+0x948] ;  /* 0x00094800011c7983 */ /* 0x000ee80000300800 */
[----:B------:R-:W3:Y:S04]  /*3d370*/  LDL R27, [R1+0x898] ;  /* 0x00089800011b7983 */ /* 0x000ee80000100800 */
[----:B0-----:R-:W3:Y:S01]  /*3d380*/  LDL.LU R5, [R1+0x750] ;  /* 0x0007500001057983 */ /* 0x001ee20000300800 */
[C---:B--2---:R-:W-:Y:S01]  /*3d390*/  FMUL R17, R14.reuse, R17 ;  /* 0x000000110e117220 */ /* 0x044fe20000400000 */
[----:B-----5:R-:W-:-:S04]  /*3d3a0*/  FMUL R22, R14, R22 ;  /* 0x000000160e167220 */ /* 0x020fc80000400000 */
[----:B------:R0:W-:Y:S01]  /*3d3b0*/  STL [R1+0x170], R17 ;  /* 0x0001701101007387 */ /* 0x0001e20000100800 */
[C---:B------:R-:W-:Y:S01]  /*3d3c0*/  FMUL R16, R14.reuse, R16 ;  /* 0x000000100e107220 */ /* 0x040fe20000400000 */
[C---:B------:R-:W-:Y:S02]  /*3d3d0*/  FMUL R11, R14.reuse, R11 ;  /* 0x0000000b0e0b7220 */ /* 0x040fe40000400000 */
[----:B0-----:R-:W2:Y:S04]  /*3d3e0*/  LDL.LU R17, [R1+0x17fc] ;  /* 0x0017fc0001117983 */ /* 0x001ea80000300800 */
[----:B------:R0:W-:Y:S01]  /*3d3f0*/  STL [R1+0x174], R22 ;  /* 0x0001741601007387 */ /* 0x0001e20000100800 */
[----:B------:R-:W-:-:S03]  /*3d400*/  FMUL R15, R14, R15 ;  /* 0x0000000f0e0f7220 */ /* 0x000fc60000400000 */
[----:B0-----:R-:W5:Y:S04]  /*3d410*/  LDL.LU R22, [R1+0x17f8] ;  /* 0x0017f80001167983 */ /* 0x001f680000300800 */
[----:B------:R0:W-:Y:S04]  /*3d420*/  STL [R1+0x180], R16 ;  /* 0x0001801001007387 */ /* 0x0001e80000100800 */
[----:B0-----:R-:W2:Y:S04]  /*3d430*/  LDL.LU R16, [R1+0x17f4] ;  /* 0x0017f40001107983 */ /* 0x001ea80000300800 */
[----:B------:R0:W-:Y:S02]  /*3d440*/  STL [R1+0x184], R11 ;  /* 0x0001840b01007387 */ /* 0x0001e40000100800 */
[----:B0-----:R-:W-:-:S05]  /*3d450*/  FMUL R11, R14, R10 ;  /* 0x0000000a0e0b7220 */ /* 0x001fca0000400000 */
[----:B------:R-:W-:Y:S04]  /*3d460*/  STL [R1+0x190], R11 ;  /* 0x0001900b01007387 */ /* 0x000fe80000100800 */
[----:B------:R0:W-:Y:S04]  /*3d470*/  STL [R1+0x194], R15 ;  /* 0x0001940f01007387 */ /* 0x0001e80000100800 */
[----:B0-----:R-:W2:Y:S01]  /*3d480*/  LDL.LU R15, [R1+0x17f0] ;  /* 0x0017f000010f7983 */ /* 0x001ea20000300800 */
[C---:B------:R-:W-:Y:S01]  /*3d490*/  FMUL R26, R14.reuse, R26 ;  /* 0x0000001a0e1a7220 */ /* 0x040fe20000400000 */
[----:B---3--:R-:W-:-:S05]  /*3d4a0*/  FMUL R5, R14, R5 ;  /* 0x000000050e057220 */ /* 0x008fca0000400000 */
[----:B------:R-:W-:Y:S04]  /*3d4b0*/  STL [R1+0x1a0], R5 ;  /* 0x0001a00501007387 */ /* 0x000fe80000100800 */
[----:B------:R0:W-:Y:S04]  /*3d4c0*/  STL [R1+0x1a4], R26 ;  /* 0x0001a41a01007387 */ /* 0x0001e80000100800 */
[----:B0-----:R-:W3:Y:S04]  /*3d4d0*/  LDL.LU R26, [R1+0x94c] ;  /* 0x00094c00011a7983 */ /* 0x001ee80000300800 */
[----:B-----5:R-:W-:Y:S04]  /*3d4e0*/  LDS R10, [R22+0x41c00] ;  /* 0x041c0000160a7984 */ /* 0x020fe80000000800 */
[----:B------:R-:W0:Y:S01]  /*3d4f0*/  LDS R11, [R22+0x41d00] ;  /* 0x041d0000160b7984 */ /* 0x000e220000000800 */
[C---:B--2---:R-:W-:Y:S01]  /*3d500*/  FMUL R25, R15.reuse, R25 ;  /* 0x000000190f197220 */ /* 0x044fe20000400000 */
[----:B----4-:R-:W-:-:S04]  /*3d510*/  FMUL R5, R15, R24 ;  /* 0x000000180f057220 */ /* 0x010fc80000400000 */
[----:B------:R1:W-:Y:S04]  /*3d520*/  STL [R1+0x178], R25 ;  /* 0x0001781901007387 */ /* 0x0003e80000100800 */
[----:B-1----:R-:W3:Y:S04]  /*3d530*/  LDL R25, [R1+0x89c] ;  /* 0x00089c0001197983 */ /* 0x002ee80000100800 */
[----:B------:R1:W-:Y:S02]  /*3d540*/  STL [R1+0x17c], R5 ;  /* 0x00017c0501007387 */ /* 0x0003e40000100800 */
[C---:B-1----:R-:W-:Y:S01]  /*3d550*/  FMUL R5, R15.reuse, R21 ;  /* 0x000000150f057220 */ /* 0x042fe20000400000 */
[C---:B------:R-:W-:Y:S01]  /*3d560*/  FMUL R21, R15.reuse, R20 ;  /* 0x000000140f157220 */ /* 0x040fe20000400000 */
[----:B------:R-:W-:-:S03]  /*3d570*/  FMUL R20, R15, R9 ;  /* 0x000000090f147220 */ /* 0x000fc60000400000 */
[----:B------:R1:W-:Y:S04]  /*3d580*/  STL [R1+0x188], R5 ;  /* 0x0001880501007387 */ /* 0x0003e80000100800 */
[----:B------:R-:W-:Y:S04]  /*3d590*/  STL [R1+0x18c], R21 ;  /* 0x00018c1501007387 */ /* 0x000fe80000100800 */
[----:B------:R-:W2:Y:S01]  /*3d5a0*/  LDL R9, [R1+0xce8] ;  /* 0x000ce80001097983 */ /* 0x000ea20000100800 */
[----:B-1----:R-:W-:-:S03]  /*3d5b0*/  FMUL R5, R15, R2 ;  /* 0x000000020f057220 */ /* 0x002fc60000400000 */
[----:B------:R-:W-:Y:S04]  /*3d5c0*/  STL [R1+0x198], R20 ;  /* 0x0001981401007387 */ /* 0x000fe80000100800 */
[----:B------:R-:W4:Y:S01]  /*3d5d0*/  LDL R2, [R1+0xd20] ;  /* 0x000d200001027983 */ /* 0x000f220000100800 */
[----:B------:R-:W-:Y:S01]  /*3d5e0*/  FMUL R19, R15, R19 ;  /* 0x000000130f137220 */ /* 0x000fe20000400000 */
[----:B------:R-:W-:Y:S02]  /*3d5f0*/  FFMA2 R12, R12.F32x2.HI_LO, R14.F32x2.HI_LO, R16.F32x2.HI_LO ;  /* 0x0000000e0c0c7249 */ /* 0x000fe40000000010 */
[----:B------:R1:W-:Y:S01]  /*3d600*/  STL [R1+0x19c], R5 ;  /* 0x00019c0501007387 */ /* 0x0003e20000100800 */
[----:B------:R-:W-:-:S03]  /*3d610*/  IADD3 R14, P4, PT, R7, UR5, RZ ;  /* 0x00000005070e7c10 */ /* 0x000fc6000ff9e0ff */
[----:B------:R-:W-:Y:S04]  /*3d620*/  STL [R1+0x1a8], R19 ;  /* 0x0001a81301007387 */ /* 0x000fe80000100800 */
[----:B------:R-:W-:Y:S01]  /*3d630*/  LDS R16, [R22+0x41a00] ;  /* 0x041a000016107984 */ /* 0x000fe20000000800 */
[----:B-1----:R-:W-:Y:S01]  /*3d640*/  FMUL R5, R15, R18 ;  /* 0x000000120f057220 */ /* 0x002fe20000400000 */
[----:B------:R-:W-:Y:S02]  /*3d650*/  IADD3.X R7, PT, PT, R3, UR9, RZ, P3, !PT ;  /* 0x0000000903077c10 */ /* 0x000fe40009ffe4ff */
[----:B------:R-:W1:Y:S04]  /*3d660*/  LDS R17, [R22+0x41b00] ;  /* 0x041b000016117984 */ /* 0x000e680000000800 */
[----:B------:R-:W-:Y:S04]  /*3d670*/  STL [R1+0x1ac], R5 ;  /* 0x0001ac0501007387 */ /* 0x000fe80000100800 */
[----:B------:R5:W-:Y:S04]  /*3d680*/  STL.64 [R1+0x640], R12 ;  /* 0x0006400c01007387 */ /* 0x000be80000100a00 */
[----:B------:R-:W3:Y:S04]  /*3d690*/  LDL R3, [R1+0xcd4] ;  /* 0x000cd40001037983 */ /* 0x000ee80000100800 */
[----:B------:R-:W-:Y:S04]  /*3d6a0*/  LDS R18, [R22+0x41800] ;  /* 0x0418000016127984 */ /* 0x000fe80000000800 */
[----:B-----5:R-:W5:Y:S01]  /*3d6b0*/  LDL R12, [R1+0xd38] ;  /* 0x000d3800010c7983 */ /* 0x020f620000100800 */
[----:B------:R-:W-:Y:S01]  /*3d6c0*/  FMUL R5, R0, 1.4426950216293334961 ;  /* 0x3fb8aa3b00057820 */ /* 0x000fe20000400000 */
[----:B------:R-:W-:-:S02]  /*3d6d0*/  FADD R0, -R23, R29 ;  /* 0x0000001d17007221 */ /* 0x000fc40000000100 */
[----:B------:R0:W0:Y:S04]  /*3d6e0*/  LDS R19, [R22+0x41900] ;  /* 0x0419000016137984 */ /* 0x0000280000000800 */
[----:B------:R0:W5:Y:S01]  /*3d6f0*/  LDG.E.U8 R29, desc[UR10][R6.64] ;  /* 0x0000000a061d7981 */ /* 0x000162000c1e1100 */
[----:B----4-:R-:W-:-:S03]  /*3d700*/  IADD3.X R15, PT, PT, R2, UR9, RZ, P4, !PT ;  /* 0x00000009020f7c10 */ /* 0x010fc6000a7fe4ff */
[----:B------:R-:W4:Y:S01]  /*3d710*/  LDL R2, [R1+0xd10] ;  /* 0x000d100001027983 */ /* 0x000f220000100800 */
[----:B--2---:R-:W-:-:S03]  /*3d720*/  IADD3 R20, P3, PT, R9, UR5, RZ ;  /* 0x0000000509147c10 */ /* 0x004fc6000ff7e0ff */
[----:B0-----:R-:W2:Y:S01]  /*3d730*/  LDL.LU.64 R22, [R1+0x638] ;  /* 0x0006380001167983 */ /* 0x001ea20000300a00 */
[----:B------:R-:W-:-:S03]  /*3d740*/  FMUL R9, R0, 1.4426950216293334961 ;  /* 0x3fb8aa3b00097820 */ /* 0x000fc60000400000 */
[----:B------:R-:W2:Y:S01]  /*3d750*/  LDL R13, [R1+0xcc4] ;  /* 0x000cc400010d7983 */ /* 0x000ea20000100800 */
[----:B---3--:R-:W-:-:S03]  /*3d760*/  IADD3.X R21, PT, PT, R3, UR9, RZ, P3, !PT ;  /* 0x0000000903157c10 */ /* 0x008fc60009ffe4ff */
[----:B------:R-:W3:Y:S01]  /*3d770*/  LDL R3, [R1+0xd2c] ;  /* 0x000d2c0001037983 */ /* 0x000ee20000100800 */
[----:B------:R0:W-:Y:S01]  /*3d780*/  MUFU.EX2 R6, R9 ;  /* 0x0000000900067308 */ /* 0x0001e20000000800 */
[----:B------:R-:W-:Y:S02]  /*3d790*/  FADD R0, -R27, R28 ;  /* 0x0000001c1b007221 */ /* 0x000fe40000000100 */
[----:B------:R5:W3:Y:S01]  /*3d7a0*/  LDG.E.U8 R28, desc[UR10][R14.64] ;  /* 0x0000000a0e1c7981 */ /* 0x000ae2000c1e1100 */
[----:B------:R-:W-:-:S03]  /*3d7b0*/  FMUL R4, R4, 1.4426950216293334961 ;  /* 0x3fb8aa3b04047820 */ /* 0x000fc60000400000 */
[----:B------:R3:W3:Y:S04]  /*3d7c0*/  LDG.E.U8 R27, desc[UR10][R20.64] ;  /* 0x0000000a141b7981 */ /* 0x0006e8000c1e1100 */
[----:B0-----:R-:W3:Y:S01]  /*3d7d0*/  LDL R9, [R1+0xcd8] ;  /* 0x000cd80001097983 */ /* 0x001ee20000100800 */
[----:B-----5:R-:W-:-:S03]  /*3d7e0*/  IADD3 R14, P3, PT, R12, UR5, RZ ;  /* 0x000000050c0e7c10 */ /* 0x020fc6000ff7e0ff */
[----:B------:R-:W5:Y:S01]  /*3d7f0*/  LDL R12, [R1+0xd00] ;  /* 0x000d0000010c7983 */ /* 0x000f620000100800 */
[----:B------:R-:W-:Y:S08]  /*3d800*/  MUFU.EX2 R4, R4 ;  /* 0x0000000400047308 */ /* 0x000ff00000000800 */
[----:B------:R-:W2:Y:S01]  /*3d810*/  MUFU.EX2 R5, R5 ;  /* 0x0000000500057308 */ /* 0x000ea20000000800 */
[----:B------:R-:W-:Y:S01]  /*3d820*/  FMUL R7, R0, 1.4426950216293334961 ;  /* 0x3fb8aa3b00077820 */ /* 0x000fe20000400000 */
[----:B------:R-:W-:Y:S01]  /*3d830*/  FADD R0, -R25, R26 ;  /* 0x0000001a19007221 */ /* 0x000fe20000000100 */
[----:B----4-:R-:W-:-:S02]  /*3d840*/  IADD3.X R15, PT, PT, R2, UR9, RZ, P3, !PT ;  /* 0x00000009020f7c10 */ /* 0x010fc40009ffe4ff */
[----:B------:R-:W4:Y:S04]  /*3d850*/  LDL R2, [R1+0xcc8] ;  /* 0x000cc80001027983 */ /* 0x000f280000100800 */
[----:B------:R-:W1:Y:S01]  /*3d860*/  LDL.LU.64 R24, [R1+0x630] ;  /* 0x0006300001187983 */ /* 0x000e620000300a00 */
[----:B--2---:R-:W-:-:S03]  /*3d870*/  FFMA2 R10, R22.F32x2.HI_LO, R4.F32x2.HI_LO, R10.F32x2.HI_LO ;  /* 0x00000004160a7249 */ /* 0x004fc6000000000a */
[----:B------:R-:W-:Y:S04]  /*3d880*/  STL [R1+0x17a4], R4 ;  /* 0x0017a40401007387 */ /* 0x000fe80000100800 */
[----:B------:R-:W-:Y:S04]  /*3d890*/  STL.64 [R1+0x638], R10 ;  /* 0x0006380a01007387 */ /* 0x000fe80000100a00 */
[----:B------:R0:W-:Y:S04]  /*3d8a0*/  STL [R1+0x17a0], R5 ;  /* 0x0017a00501007387 */ /* 0x0001e80000100800 */
[----:B------:R-:W2:Y:S01]  /*3d8b0*/  LDL R22, [R1+0xd1c] ;  /* 0x000d1c0001167983 */ /* 0x000ea20000100800 */
[----:B---3--:R-:W-:Y:S01]  /*3d8c0*/  IADD3 R20, P4, PT, R3, UR5, RZ ;  /* 0x0000000503147c10 */ /* 0x008fe2000ff9e0ff */
[----:B------:R-:W-:-:S02]  /*3d8d0*/  FMUL R0, R0, 1.4426950216293334961 ;  /* 0x3fb8aa3b00007820 */ /* 0x000fc40000400000 */
[----:B------:R-:W3:Y:S04]  /*3d8e0*/  LDL R3, [R1+0xcb4] ;  /* 0x000cb40001037983 */ /* 0x000ee80000100800 */
[----:B0-----:R-:W2:Y:S04]  /*3d8f0*/  LDL.LU.64 R4, [R1+0x910] ;  /* 0x0009100001047983 */ /* 0x001ea80000300a00 */
[----:B------:R-:W3:Y:S01]  /*3d900*/  LDG.E.U8 R26, desc[UR10][R14.64] ;  /* 0x0000000a0e1a7981 */ /* 0x000ee2000c1e1100 */
[----:B------:R-:W-:-:S03]  /*3d910*/  IADD3 R10, P3, PT, R9, UR5, RZ ;  /* 0x00000005090a7c10 */ /* 0x000fc6000ff7e0ff */
[----:B------:R-:W-:Y:S01]  /*3d920*/  STL [R1+0x2d4], R29 ;  /* 0x0002d41d01007387 */ /* 0x000fe20000100800 */
[----:B------:R-:W-:Y:S02]  /*3d930*/  IADD3.X R11, PT, PT, R13, UR9, RZ, P3, !PT ;  /* 0x000000090d0b7c10 */ /* 0x000fe40009ffe4ff */
[----:B-----5:R-:W-:Y:S02]  /*3d940*/  IADD3.X R21, PT, PT, R12, UR9, RZ, P4, !PT ;  /* 0x000000090c157c10 */ /* 0x020fe4000a7fe4ff */
[----:B------:R-:W5:Y:S04]  /*3d950*/  LDL R12, [R1+0xcb8] ;  /* 0x000cb800010c7983 */ /* 0x000f680000100800 */
[----:B------:R4:W3:Y:S01]  /*3d960*/  LDG.E.U8 R23, desc[UR10][R10.64] ;  /* 0x0000000a0a177981 */ /* 0x0008e2000c1e1100 */
[----:B------:R0:W-:Y:S03]  /*3d970*/  MUFU.EX2 R9, R0 ;  /* 0x0000000000097308 */ /* 0x0001e60000000800 */
[----:B------:R-:W3:Y:S05]  /*3d980*/  LDG.E.U8 R20, desc[UR10][R20.64] ;  /* 0x0000000a14147981 */ /* 0x000eea000c1e1100 */
[----:B------:R-:W1:Y:S01]  /*3d990*/  MUFU.EX2 R7, R7 ;  /* 0x0000000700077308 */ /* 0x000e620000000800 */
[----:B----4-:R-:W-:-:S02]  /*3d9a0*/  IADD3 R10, P3, PT, R2, UR5, RZ ;  /* 0x00000005020a7c10 */ /* 0x010fc4000ff7e0ff */
[----:B------:R-:W4:Y:S04]  /*3d9b0*/  LDL R2, [R1+0xcf0] ;  /* 0x000cf00001027983 */ /* 0x000f280000100800 */
[----:B------:R-:W-:Y:S04]  /*3d9c0*/  STL [R1+0x2d0], R28 ;  /* 0x0002d01c01007387 */ /* 0x000fe80000100800 */
[----:B------:R-:W4:Y:S04]  /*3d9d0*/  LDL R13, [R1+0xca4] ;  /* 0x000ca400010d7983 */ /* 0x000f280000100800 */
[----:B0-----:R-:W4:Y:S01]  /*3d9e0*/  LDL R0, [R1+0xd0c] ;  /* 0x000d0c0001007983 */ /* 0x001f220000100800 */
[----:B-1----:R-:W-:-:S05]  /*3d9f0*/  FFMA2 R14, R24.F32x2.HI_LO, R6.F32x2.HI_LO, R16.F32x2.HI_LO ;  /* 0x00000006180e7249 */ /* 0x002fca0000000010 */
[----:B------:R-:W-:Y:S04]  /*3da00*/  STL.64 [R1+0x630], R14 ;  /* 0x0006300e01007387 */ /* 0x000fe80000100a00 */
[----:B------:R0:W-:Y:S04]  /*3da10*/  STL [R1+0x17ac], R6 ;  /* 0x0017ac0601007387 */ /* 0x0001e80000100800 */
[----:B------:R1:W-:Y:S04]  /*3da20*/  STL [R1+0x17a8], R7 ;  /* 0x0017a80701007387 */ /* 0x0003e80000100800 */
[----:B------:R-:W-:Y:S01]  /*3da30*/  STL [R1+0x2cc], R27 ;  /* 0x0002cc1b01007387 */ /* 0x000fe20000100800 */
[----:B--2---:R-:W-:-:S03]  /*3da40*/  FFMA2 R4, R4.F32x2.HI_LO, R8.F32x2.HI_LO, R18.F32x2.HI_LO ;  /* 0x0000000804047249 */ /* 0x004fc60000000012 */
[----:B0-----:R-:W2:Y:S04]  /*3da50*/  LDL R6, [R1+0xce0] ;  /* 0x000ce00001067983 */ /* 0x001ea80000100800 */
[----:B-1----:R-:W2:Y:S04]  /*3da60*/  LDL R7, [R1+0xca8] ;  /* 0x000ca80001077983 */ /* 0x002ea80000100800 */
[----:B------:R0:W-:Y:S04]  /*3da70*/  STL.64 [R1+0x628], R4 ;  /* 0x0006280401007387 */ /* 0x0001e80000100a00 */
[----:B0-----:R-:W2:Y:S01]  /*3da80*/  LDL R5, [R1+0xc94] ;  /* 0x000c940001057983 */ /* 0x001ea20000100800 */
[----:B---3--:R-:W-:-:S03]  /*3da90*/  IADD3.X R11, PT, PT, R3, UR9, RZ, P3, !PT ;  /* 0x00000009030b7c10 */ /* 0x008fc60009ffe4ff */
[----:B------:R-:W3:Y:S04]  /*3daa0*/  LDL R4, [R1+0xcfc] ;  /* 0x000cfc0001047983 */ /* 0x000ee80000100800 */
[----:B------:R-:W3:Y:S01]  /*3dab0*/  LDL R3, [R1+0xcd0] ;  /* 0x000cd00001037983 */ /* 0x000ee20000100800 */
[----:B------:R-:W-:Y:S02]  /*3dac0*/  IADD3 R14, P4, PT, R22, UR5, RZ ;  /* 0x00000005160e7c10 */ /* 0x000fe4000ff9e0ff */
[----:B-----5:R-:W-:Y:S01]  /*3dad0*/  IADD3 R16, P3, PT, R12, UR5, RZ ;  /* 0x000000050c107c10 */ /* 0x020fe2000ff7e0ff */
[----:B------:R-:W-:Y:S04]  /*3dae0*/  STL [R1+0x17b4], R8 ;  /* 0x0017b40801007387 */ /* 0x000fe80000100800 */
[----:B------:R0:W-:Y:S04]  /*3daf0*/  STL [R1+0x17b0], R9 ;  /* 0x0017b00901007387 */ /* 0x0001e80000100800 */
[----:B------:R-:W5:Y:S04]  /*3db00*/  LDL R12, [R1+0xc98] ;  /* 0x000c9800010c7983 */ /* 0x000f680000100800 */
[----:B------:R1:W5:Y:S01]  /*3db10*/  LDG.E.U8 R19, desc[UR10][R10.64] ;  /* 0x0000000a0a137981 */ /* 0x000362000c1e1100 */
[----:B----4-:R-:W-:-:S03]  /*3db20*/  IADD3.X R15, PT, PT, R2, UR9, RZ, P4, !PT ;  /* 0x00000009020f7c10 */ /* 0x010fc6000a7fe4ff */
[----:B------:R-:W4:Y:S04]  /*3db30*/  LDL R2, [R1+0xc84] ;  /* 0x000c840001027983 */ /* 0x000f280000100800 */
[----:B------:R-:W-:Y:S01]  /*3db40*/  STL [R1+0x2c8], R26 ;  /* 0x0002c81a01007387 */ /* 0x000fe20000100800 */
[----:B------:R-:W-:-:S03]  /*3db50*/  IADD3.X R17, PT, PT, R13, UR9, RZ, P3, !PT ;  /* 0x000000090d117c10 */ /* 0x000fc60009ffe4ff */
[----:B------:R-:W4:Y:S01]  /*3db60*/  LDL R13, [R1+0xcec] ;  /* 0x000cec00010d7983 */ /* 0x000f220000100800 */
[----:B-1----:R-:W-:-:S03]  /*3db70*/  IADD3 R10, P3, PT, R0, UR5, RZ ;  /* 0x00000005000a7c10 */ /* 0x002fc6000ff7e0ff */
[----:B------:R-:W-:Y:S04]  /*3db80*/  STL [R1+0x2c4], R23 ;  /* 0x0002c41701007387 */ /* 0x000fe80000100800 */
[----:B------:R-:W4:Y:S04]  /*3db90*/  LDL R0, [R1+0xcc0] ;  /* 0x000cc00001007983 */ /* 0x000f280000100800 */
[----:B------:R1:W-:Y:S04]  /*3dba0*/  STL [R1+0x2c0], R20 ;  /* 0x0002c01401007387 */ /* 0x0003e80000100800 */
[----:B------:R2:W4:Y:S04]  /*3dbb0*/  LDG.E.U8 R22, desc[UR10][R14.64] ;  /* 0x0000000a0e167981 */ /* 0x000528000c1e1100 */
[----:B0-----:R-:W4:Y:S04]  /*3dbc0*/  LDL R9, [R1+0xc88] ;  /* 0x000c880001097983 */ /* 0x001f280000100800 */
[----:B------:R-:W4:Y:S04]  /*3dbd0*/  LDL R8, [R1+0xc74] ;  /* 0x000c740001087983 */ /* 0x000f280000100800 */
[----:B-1----:R-:W4:Y:S01]  /*3dbe0*/  LDG.E.U8 R20, desc[UR10][R16.64] ;  /* 0x0000000a10147981 */ /* 0x002f22000c1e1100 */
[----:B--2---:R-:W-:-:S03]  /*3dbf0*/  IADD3 R14, P4, PT, R7, UR5, RZ ;  /* 0x00000005070e7c10 */ /* 0x004fc6000ff9e0ff */
[----:B------:R-:W2:Y:S01]  /*3dc00*/  LDL R7, [R1+0xcdc] ;  /* 0x000cdc0001077983 */ /* 0x000ea20000100800 */
[----:B------:R-:W-:-:S03]  /*3dc10*/  IADD3.X R11, PT, PT, R6, UR9, RZ, P3, !PT ;  /* 0x00000009060b7c10 */ /* 0x000fc60009ffe4ff */
[----:B------:R-:W2:Y:S04]  /*3dc20*/  LDL R6, [R1+0xcb0] ;  /* 0x000cb00001067983 */ /* 0x000ea80000100800 */
[----:B------:R-:W2:Y:S01]  /*3dc30*/  LDL R16, [R1+0xc78] ;  /* 0x000c780001107983 */ /* 0x000ea20000100800 */
[----:B------:R-:W-:-:S03]  /*3dc40*/  IADD3.X R15, PT, PT, R5, UR9, RZ, P4, !PT ;  /* 0x00000009050f7c10 */ /* 0x000fc6000a7fe4ff */
[----:B------:R3:W2:Y:S04]  /*3dc50*/  LDG.E.U8 R21, desc[UR10][R10.64] ;  /* 0x0000000a0a157981 */ /* 0x0006a8000c1e1100 */
[----:B------:R-:W2:Y:S04]  /*3dc60*/  LDG.E.U8 R14, desc[UR10][R14.64] ;  /* 0x0000000a0e0e7981 */ /* 0x000ea8000c1e1100 */
[----:B------:R-:W2:Y:S01]  /*3dc70*/  LDL R5, [R1+0xc64] ;  /* 0x000c640001057983 */ /* 0x000ea20000100800 */
[----:B---3--:R-:W-:-:S03]  /*3dc80*/  IADD3 R10, P3, PT, R4, UR5, RZ ;  /* 0x00000005040a7c10 */ /* 0x008fc6000ff7e0ff */
[----:B------:R-:W3:Y:S01]  /*3dc90*/  LDL R4, [R1+0xccc] ;  /* 0x000ccc0001047983 */ /* 0x000ee20000100800 */
[----:B------:R-:W-:-:S03]  /*3dca0*/  IADD3.X R11, PT, PT, R3, UR9, RZ, P3, !PT ;  /* 0x00000009030b7c10 */ /* 0x000fc60009ffe4ff */
[----:B------:R-:W3:Y:S04]  /*3dcb0*/  LDL R3, [R1+0xca0] ;  /* 0x000ca00001037983 */ /* 0x000ee80000100800 */
[----:B------:R5:W3:Y:S02]  /*3dcc0*/  LDG.E.U8 R18, desc[UR10][R10.64] ;  /* 0x0000000a0a127981 */ /* 0x000ae4000c1e1100 */
[----:B-----5:R-:W-:Y:S02]  /*3dcd0*/  IADD3 R10, P3, PT, R12, UR5, RZ ;  /* 0x000000050c0a7c10 */ /* 0x020fe4000ff7e0ff */
[----:B------:R-:W5:Y:S02]  /*3dce0*/  LDL R12, [R1+0xc68] ;  /* 0x000c6800010c7983 */ /* 0x000f640000100800 */
[----:B----4-:R-:W-:-:S02]  /*3dcf0*/  IADD3.X R11, PT, PT, R2, UR9, RZ, P3, !PT ;  /* 0x00000009020b7c10 */ /* 0x010fc40009ffe4ff */
[----:B------:R-:W4:Y:S04]  /*3dd00*/  LDL R2, [R1+0xc54] ;  /* 0x000c540001027983 */ /* 0x000f280000100800 */
[----:B------:R0:W4:Y:S04]  /*3dd10*/  LDG.E.U8 R15, desc[UR10][R10.64] ;  /* 0x0000000a0a0f7981 */ /* 0x000128000c1e1100 */
[----:B------:R1:W-:Y:S01]  /*3dd20*/  STL [R1+0x2bc], R19 ;  /* 0x0002bc1301007387 */ /* 0x0003e20000100800 */
[----:B0-----:R-:W-:-:S03]  /*3dd30*/  IADD3 R10, P3, PT, R13, UR5, RZ ;  /* 0x000000050d0a7c10 */ /* 0x001fc6000ff7e0ff */
[----:B------:R-:W4:Y:S01]  /*3dd40*/  LDL R13, [R1+0xcbc] ;  /* 0x000cbc00010d7983 */ /* 0x000f220000100800 */
[----:B------:R-:W-:-:S03]  /*3dd50*/  IADD3.X R11, PT, PT, R0, UR9, RZ, P3, !PT ;  /* 0x00000009000b7c10 */ /* 0x000fc60009ffe4ff */
[----:B------:R-:W4:Y:S04]  /*3dd60*/  LDL R0, [R1+0xc90] ;  /* 0x000c900001007983 */ /* 0x000f280000100800 */
[----:B-1----:R0:W4:Y:S04]  /*3dd70*/  LDG.E.U8 R19, desc[UR10][R10.64] ;  /* 0x0000000a0a137981 */ /* 0x002128000c1e1100 */
[----:B------:R-:W-:Y:S01]  /*3dd80*/  STL [R1+0x2b8], R22 ;  /* 0x0002b81601007387 */ /* 0x000fe20000100800 */
[----:B0-----:R-:W-:-:S03]  /*3dd90*/  IADD3 R10, P3, PT, R9, UR5, RZ ;  /* 0x00000005090a7c10 */ /* 0x001fc6000ff7e0ff */
[----:B------:R-:W4:Y:S01]  /*3dda0*/  LDL R9, [R1+0xc58] ;  /* 0x000c580001097983 */ /* 0x000f220000100800 */
[----:B------:R-:W-:-:S03]  /*3ddb0*/  IADD3.X R11, PT, PT, R8, UR9, RZ, P3, !PT ;  /* 0x00000009080b7c10 */ /* 0x000fc60009ffe4ff */
[----:B------:R0:W-:Y:S04]  /*3ddc0*/  STL [R1+0x2b4], R20 ;  /* 0x0002b41401007387 */ /* 0x0001e80000100800 */
[----:B------:R-:W4:Y:S04]  /*3ddd0*/  LDL R8, [R1+0xc44] ;  /* 0x000c440001087983 */ /* 0x000f280000100800 */
[----:B------:R2:W4:Y:S02]  /*3dde0*/  LDG.E.U8 R17, desc[UR10][R10.64] ;  /* 0x0000000a0a117981 */ /* 0x000524000c1e1100 */
[----:B--2---:R-:W-:-:S02]  /*3ddf0*/  IADD3 R10, P3, PT, R7, UR5, RZ ;  /* 0x00000005070a7c10 */ /* 0x004fc4000ff7e0ff */
[----:B------:R-:W2:Y:S02]  /*3de00*/  LDL R7, [R1+0xcac] ;  /* 0x000cac0001077983 */ /* 0x000ea40000100800 */
[----:B------:R-:W-:Y:S02]  /*3de10*/  IADD3.X R11, PT, PT, R6, UR9, RZ, P3, !PT ;  /* 0x00000009060b7c10 */ /* 0x000fe40009ffe4ff */
[----:B------:R-:W2:Y:S04]  /*3de20*/  LDL R6, [R1+0xc7c] ;  /* 0x000c7c0001067983 */ /* 0x000ea80000100800 */
[----:B0-----:R0:W2:Y:S04]  /*3de30*/  LDG.E.U8 R20, desc[UR10][R10.64] ;  /* 0x0000000a0a147981 */ /* 0x0010a8000c1e1100 */
[----:B------:R-:W-:Y:S04]  /*3de40*/  STL [R1+0x28c], R21 ;  /* 0x00028c1501007387 */ /* 0x000fe80000100800 */
[----:B------:R1:W-:Y:S01]  /*3de50*/  STL [R1+0x288], R14 ;  /* 0x0002880e01007387 */ /* 0x0003e20000100800 */
[----:B0-----:R-:W-:-:S04]  /*3de60*/  IADD3 R10, P3, PT, R16, UR5, RZ ;  /* 0x00000005100a7c10 */ /* 0x001fc8000ff7e0ff */
[----:B------:R-:W-:Y:S02]  /*3de70*/  IADD3.X R11, PT, PT, R5, UR9, RZ, P3, !PT ;  /* 0x00000009050b7c10 */ /* 0x000fe40009ffe4ff */
[----:B------:R-:W2:Y:S04]  /*3de80*/  LDL R5, [R1+0xc34] ;  /* 0x000c340001057983 */ /* 0x000ea80000100800 */
[----:B-1----:R-:W2:Y:S04]  /*3de90*/  LDL R14, [R1+0xc48] ;  /* 0x000c4800010e7983 */ /* 0x002ea80000100800 */
[----:B------:R3:W2:Y:S02]  /*3dea0*/  LDG.E.U8 R16, desc[UR10][R10.64] ;  /* 0x0000000a0a107981 */ /* 0x0006a4000c1e1100 */
[----:B---3--:R-:W-:-:S02]  /*3deb0*/  IADD3 R10, P3, PT, R4, UR5, RZ ;  /* 0x00000005040a7c10 */ /* 0x008fc4000ff7e0ff */
[----:B------:R-:W3:Y:S02]  /*3dec0*/  LDL R4, [R1+0xc9c] ;  /* 0x000c9c0001047983 */ /* 0x000ee40000100800 */
[----:B------:R-:W-:Y:S02]  /*3ded0*/  IADD3.X R11, PT, PT, R3, UR9, RZ, P3, !PT ;  /* 0x00000009030b7c10 */ /* 0x000fe40009ffe4ff */
[----:B------:R0:W-:Y:S04]  /*3dee0*/  STL [R1+0x284], R18 ;  /* 0x0002841201007387 */ /* 0x0001e80000100800 */
[----:B------:R-:W3:Y:S04]  /*3def0*/  LDL R3, [R1+0xc6c] ;  /* 0x000c6c0001037983 */ /* 0x000ee80000100800 */
[----:B0-----:R5:W3:Y:S02]  /*3df00*/  LDG.E.U8 R18, desc[UR10][R10.64] ;  /* 0x0000000a0a127981 */ /* 0x001ae4000c1e1100 */
[----:B-----5:R-:W-:-:S02]  /*3df10*/  IADD3 R10, P3, PT, R12, UR5, RZ ;  /* 0x000000050c0a7c10 */ /* 0x020fc4000ff7e0ff */
[----:B------:R-:W5:Y:S02]  /*3df20*/  LDL R12, [R1+0xc38] ;  /* 0x000c3800010c7983 */ /* 0x000f640000100800 */
[----:B----4-:R-:W-:Y:S02]  /*3df30*/  IADD3.X R11, PT, PT, R2, UR9, RZ, P3, !PT ;  /* 0x00000009020b7c10 */ /* 0x010fe40009ffe4ff */
[----:B------:R0:W-:Y:S04]  /*3df40*/  STL [R1+0x280], R15 ;  /* 0x0002800f01007387 */ /* 0x0001e80000100800 */
[----:B------:R-:W4:Y:S04]  /*3df50*/  LDL R2, [R1+0xc24] ;  /* 0x000c240001027983 */ /* 0x000f280000100800 */
[----:B0-----:R0:W4:Y:S02]  /*3df60*/  LDG.E.U8 R15, desc[UR10][R10.64] ;  /* 0x0000000a0a0f7981 */ /* 0x001124000c1e1100 */
[----:B0-----:R-:W-:-:S02]  /*3df70*/  IADD3 R10, P3, PT, R13, UR5, RZ ;  /* 0x000000050d0a7c10 */ /* 0x001fc4000ff7e0ff */
[----:B------:R-:W4:Y:S02]  /*3df80*/  LDL R13, [R1+0xc8c] ;  /* 0x000c8c00010d7983 */ /* 0x000f240000100800 */
[----:B------:R-:W-:Y:S02]  /*3df90*/  IADD3.X R11, PT, PT, R0, UR9, RZ, P3, !PT ;  /* 0x00000009000b7c10 */ /* 0x000fe40009ffe4ff */
[----:B------:R0:W-:Y:S04]  /*3dfa0*/  STL [R1+0x278], R19 ;  /* 0x0002781301007387 */ /* 0x0001e80000100800 */
[----:B------:R-:W4:Y:S04]  /*3dfb0*/  LDL R0, [R1+0xc5c] ;  /* 0x000c5c0001007983 */ /* 0x000f280000100800 */
[----:B0-----:R0:W4:Y:S02]  /*3dfc0*/  LDG.E.U8 R19, desc[UR10][R10.64] ;  /* 0x0000000a0a137981 */ /* 0x001124000c1e1100 */
[----:B0-----:R-:W-:-:S02]  /*3dfd0*/  IADD3 R10, P3, PT, R9, UR5, RZ ;  /* 0x00000005090a7c10 */ /* 0x001fc4000ff7e0ff */
[----:B------:R-:W4:Y:S02]  /*3dfe0*/  LDL R9, [R1+0xc28] ;  /* 0x000c280001097983 */ /* 0x000f240000100800 */
[----:B------:R-:W-:Y:S02]  /*3dff0*/  IADD3.X R11, PT, PT, R8, UR9, RZ, P3, !PT ;  /* 0x00000009080b7c10 */ /* 0x000fe40009ffe4ff */
[----:B------:R0:W-:Y:S04]  /*3e000*/  STL [R1+0x26c], R17 ;  /* 0x00026c1101007387 */ /* 0x0001e80000100800 */
[----:B------:R2:W4:Y:S04]  /*3e010*/  LDG.E.U8 R22, desc[UR10][R10.64] ;  /* 0x0000000a0a167981 */ /* 0x000528000c1e1100 */
[----:B------:R-:W4:Y:S01]  /*3e020*/  LDL R8, [R1+0xc14] ;  /* 0x000c140001087983 */ /* 0x000f220000100800 */
[----:B--2---:R-:W-:-:S03]  /*3e030*/  IADD3 R10, P3, PT, R7, UR5, RZ ;  /* 0x00000005070a7c10 */ /* 0x004fc6000ff7e0ff */
[----:B------:R1:W-:Y:S01]  /*3e040*/  STL [R1+0x264], R20 ;  /* 0x0002641401007387 */ /* 0x0003e20000100800 */
[----:B------:R-:W-:-:S03]  /*3e050*/  IADD3.X R11, PT, PT, R6, UR9, RZ, P3, !PT ;  /* 0x00000009060b7c10 */ /* 0x000fc60009ffe4ff */
[----:B------:R-:W2:Y:S04]  /*3e060*/  LDL R7, [R1+0xc80] ;  /* 0x000c800001077983 */ /* 0x000ea80000100800 */
[----:B0-----:R0:W2:Y:S04]  /*3e070*/  LDG.E.U8 R17, desc[UR10][R10.64] ;  /* 0x0000000a0a117981 */ /* 0x0010a8000c1e1100 */
[----:B------:R-:W2:Y:S01]  /*3e080*/  LDL R6, [R1+0xc4c] ;  /* 0x000c4c0001067983 */ /* 0x000ea20000100800 */
[----:B0-----:R-:W-:-:S04]  /*3e090*/  IADD3 R10, P3, PT, R14, UR5, RZ ;  /* 0x000000050e0a7c10 */ /* 0x001fc8000ff7e0ff */
[----:B------:R-:W-:Y:S01]  /*3e0a0*/  IADD3.X R11, PT, PT, R5, UR9, RZ, P3, !PT ;  /* 0x00000009050b7c10 */ /* 0x000fe20009ffe4ff */
[----:B------:R0:W-:Y:S04]  /*3e0b0*/  STL [R1+0x258], R16 ;  /* 0x0002581001007387 */ /* 0x0001e80000100800 */
[----:B------:R-:W2:Y:S04]  /*3e0c0*/  LDL R5, [R1+0xc18] ;  /* 0x000c180001057983 */ /* 0x000ea80000100800 */
[----:B-1----:R3:W2:Y:S02]  /*3e0d0*/  LDG.E.U8 R20, desc[UR10][R10.64] ;  /* 0x0000000a0a147981 */ /* 0x0026a4000c1e1100 */
[----:B---3--:R-:W-:-:S02]  /*3e0e0*/  IADD3 R10, P3, PT, R4, UR5, RZ ;  /* 0x00000005040a7c10 */ /* 0x008fc4000ff7e0ff */
[----:B------:R-:W3:Y:S02]  /*3e0f0*/  LDL R4, [R1+0xc04] ;  /* 0x000c040001047983 */ /* 0x000ee40000100800 */
[----:B------:R-:W-:Y:S02]  /*3e100*/  IADD3.X R11, PT, PT, R3, UR9, RZ, P3, !PT ;  /* 0x00000009030b7c10 */ /* 0x000fe40009ffe4ff */
[----:B------:R-:W3:Y:S04]  /*3e110*/  LDL R3, [R1+0xc70] ;  /* 0x000c700001037983 */ /* 0x000ee80000100800 */
[----:B0-----:R5:W3:Y:S04]  /*3e120*/  LDG.E.U8 R16, desc[UR10][R10.64] ;  /* 0x0000000a0a107981 */ /* 0x001ae8000c1e1100 */
[----:B------:R-:W-:Y:S01]  /*3e130*/  STL [R1+0x254], R18 ;  /* 0x0002541201007387 */ /* 0x000fe20000100800 */
[----:B-----5:R-:W-:-:S03]  /*3e140*/  IADD3 R10, P3, PT, R12, UR5, RZ ;  /* 0x000000050c0a7c10 */ /* 0x020fc6000ff7e0ff */
[----:B------:R-:W5:Y:S01]  /*3e150*/  LDL R12, [R1+0xc3c] ;  /* 0x000c3c00010c7983 */ /* 0x000f620000100800 */
[----:B----4-:R-:W-:-:S03]  /*3e160*/  IADD3.X R11, PT, PT, R2, UR9, RZ, P3, !PT ;  /* 0x00000009020b7c10 */ /* 0x010fc60009ffe4ff */
[----:B------:R-:W4:Y:S04]  /*3e170*/  LDL R2, [R1+0xc08] ;  /* 0x000c080001027983 */ /* 0x000f280000100800 */
[----:B------:R0:W-:Y:S04]  /*3e180*/  STL [R1+0x250], R15 ;  /* 0x0002500f01007387 */ /* 0x0001e80000100800 */
[----:B------:R1:W4:Y:S04]  /*3e190*/  LDG.E.U8 R21, desc[UR10][R10.64] ;  /* 0x0000000a0a157981 */ /* 0x000328000c1e1100 */
[----:B0-----:R-:W4:Y:S01]  /*3e1a0*/  LDL R15, [R1+0xbf4] ;  /* 0x000bf400010f7983 */ /* 0x001f220000100800 */
[----:B-1----:R-:W-:-:S04]  /*3e1b0*/  IADD3 R10, P3, PT, R13, UR5, RZ ;  /* 0x000000050d0a7c10 */ /* 0x002fc8000ff7e0ff */
[----:B------:R-:W-:Y:S02]  /*3e1c0*/  IADD3.X R11, PT, PT, R0, UR9, RZ, P3, !PT ;  /* 0x00000009000b7c10 */ /* 0x000fe40009ffe4ff */
[----:B------:R-:W4:Y:S04]  /*3e1d0*/  LDL R0, [R1+0xc60] ;  /* 0x000c600001007983 */ /* 0x000f280000100800 */
[----:B------:R0:W4:Y:S04]  /*3e1e0*/  LDG.E.U8 R18, desc[UR10][R10.64] ;  /* 0x0000000a0a127981 */ /* 0x000128000c1e1100 */
[----:B------:R1:W-:Y:S04]  /*3e1f0*/  STL [R1+0x24c], R19 ;  /* 0x00024c1301007387 */ /* 0x0003e80000100800 */
[----:B------:R-:W4:Y:S01]  /*3e200*/  LDL R14, [R1+0xbf8] ;  /* 0x000bf800010e7983 */ /* 0x000f220000100800 */
[----:B0-----:R-:W-:-:S03]  /*3e210*/  IADD3 R10, P3, PT, R9, UR5, RZ ;  /* 0x00000005090a7c10 */ /* 0x001fc6000ff7e0ff */
[----:B------:R-:W4:Y:S04]  /*3e220*/  LDL R9, [R1+0xc2c] ;  /* 0x000c2c0001097983 */ /* 0x000f280000100800 */
[----:B------:R-:W-:Y:S01]  /*3e230*/  STL [R1+0x248], R22 ;  /* 0x0002481601007387 */ /* 0x000fe20000100800 */
[----:B------:R-:W-:-:S03]  /*3e240*/  IADD3.X R11, PT, PT, R8, UR9, RZ, P3, !PT ;  /* 0x00000009080b7c10 */ /* 0x000fc60009ffe4ff */
[----:B------:R-:W4:Y:S04]  /*3e250*/  LDL R13, [R1+0xc50] ;  /* 0x000c5000010d7983 */ /* 0x000f280000100800 */
[----:B------:R-:W4:Y:S04]  /*3e260*/  LDL R8, [R1+0xbe4] ;  /* 0x000be40001087983 */ /* 0x000f280000100800 */
[----:B-1----:R0:W4:Y:S04]  /*3e270*/  LDG.E.U8 R19, desc[UR10][R10.64] ;  /* 0x0000000a0a137981 */ /* 0x002128000c1e1100 */
[----:B--2---:R1:W-:Y:S01]  /*3e280*/  STL [R1+0x244], R17 ;  /* 0x0002441101007387 */ /* 0x0043e20000100800 */
[----:B0-----:R-:W-:-:S03]  /*3e290*/  IADD3 R10, P3, PT, R7, UR5, RZ ;  /* 0x00000005070a7c10 */ /* 0x001fc6000ff7e0ff */
[----:B------:R-:W2:Y:S01]  /*3e2a0*/  LDL R7, [R1+0xc1c] ;  /* 0x000c1c0001077983 */ /* 0x000ea20000100800 */
[----:B------:R-:W-:-:S03]  /*3e2b0*/  IADD3.X R11, PT, PT, R6, UR9, RZ, P3, !PT ;  /* 0x00000009060b7c10 */ /* 0x000fc60009ffe4ff */
[----:B------:R-:W2:Y:S04]  /*3e2c0*/  LDL R6, [R1+0xbe8] ;  /* 0x000be80001067983 */ /* 0x000ea80000100800 */
[----:B-1----:R0:W2:Y:S02]  /*3e2d0*/  LDG.E.U8 R17, desc[UR10][R10.64] ;  /* 0x0000000a0a117981 */ /* 0x0020a4000c1e1100 */
[----:B0-----:R-:W-:Y:S02]  /*3e2e0*/  IADD3 R10, P3, PT, R5, UR5, RZ ;  /* 0x00000005050a7c10 */ /* 0x001fe4000ff7e0ff */
[----:B------:R-:W2:Y:S04]  /*3e2f0*/  LDL R5, [R1+0xbd4] ;  /* 0x000bd40001057983 */ /* 0x000ea80000100800 */
[----:B------:R0:W-:Y:S01]  /*3e300*/  STL [R1+0x240], R20 ;  /* 0x0002401401007387 */ /* 0x0001e20000100800 */
[----:B---3--:R-:W-:-:S03]  /*3e310*/  IADD3.X R11, PT, PT, R4, UR9, RZ, P3, !PT ;  /* 0x00000009040b7c10 */ /* 0x008fc60009ffe4ff */
[----:B------:R-:W3:Y:S04]  /*3e320*/  LDL R4, [R1+0xc40] ;  /* 0x000c400001047983 */ /* 0x000ee80000100800 */
[----:B0-----:R0:W3:Y:S02]  /*3e330*/  LDG.E.U8 R20, desc[UR10][R10.64] ;  /* 0x0000000a0a147981 */ /* 0x0010e4000c1e1100 */
[----:B0-----:R-:W-:Y:S02]  /*3e340*/  IADD3 R10, P3, PT, R3, UR5, RZ ;  /* 0x00000005030a7c10 */ /* 0x001fe4000ff7e0ff */
[----:B------:R-:W3:Y:S02]  /*3e350*/  LDL R3, [R1+0xc0c] ;  /* 0x000c0c0001037983 */ /* 0x000ee40000100800 */
[----:B-----5:R-:W-:-:S02]  /*3e360*/  IADD3.X R11, PT, PT, R12, UR9, RZ, P3, !PT ;  /* 0x000000090c0b7c10 */ /* 0x020fc40009ffe4ff */
[----:B------:R0:W-:Y:S04]  /*3e370*/  STL [R1+0x23c], R16 ;  /* 0x00023c1001007387 */ /* 0x0001e80000100800 */
[----:B------:R-:W5:Y:S04]  /*3e380*/  LDL R12, [R1+0xbd8] ;  /* 0x000bd800010c7983 */ /* 0x000f680000100800 */
[----:B0-----:R4:W5:Y:S02]  /*3e390*/  LDG.E.U8 R16, desc[UR10][R10.64] ;  /* 0x0000000a0a107981 */ /* 0x001964000c1e1100 */
[----:B----4-:R-:W-:-:S02]  /*3e3a0*/  IADD3 R10, P3, PT, R2, UR5, RZ ;  /* 0x00000005020a7c10 */ /* 0x010fc4000ff7e0ff */
[----:B------:R-:W4:Y:S04]  /*3e3b0*/  LDL R2, [R1+0xbc4] ;  /* 0x000bc40001027983 */ /* 0x000f280000100800 */
[----:B------:R-:W-:Y:S01]  /*3e3c0*/  STL [R1+0x238], R21 ;  /* 0x0002381501007387 */ /* 0x000fe20000100800 */
[----:B------:R-:W-:-:S05]  /*3e3d0*/  IADD3.X R11, PT, PT, R15, UR9, RZ, P3, !PT ;  /* 0x000000090f0b7c10 */ /* 0x000fca0009ffe4ff */
[----:B------:R0:W4:Y:S02]  /*3e3e0*/  LDG.E.U8 R15, desc[UR10][R10.64] ;  /* 0x0000000a0a0f7981 */ /* 0x000124000c1e1100 */
[----:B0-----:R-:W-:Y:S02]  /*3e3f0*/  IADD3 R10, P3, PT, R0, UR5, RZ ;  /* 0x00000005000a7c10 */ /* 0x001fe4000ff7e0ff */
[----:B------:R-:W4:Y:S02]  /*3e400*/  LDL R0, [R1+0xc30] ;  /* 0x000c300001007983 */ /* 0x000f240000100800 */
[----:B------:R-:W-:-:S05]  /*3e410*/  IADD3.X R11, PT, PT, R9, UR9, RZ, P3, !PT ;  /* 0x00000009090b7c10 */ /* 0x000fca0009ffe4ff */
[----:B------:R0:W4:Y:S04]  /*3e420*/  LDG.E.U8 R23, desc[UR10][R10.64] ;  /* 0x0000000a0a177981 */ /* 0x000128000c1e1100 */
[----:B------:R1:W-:Y:S04]  /*3e430*/  STL [R1+0x234], R18 ;  /* 0x0002341201007387 */ /* 0x0003e80000100800 */
[----:B------:R-:W4:Y:S01]  /*3e440*/  LDL R9, [R1+0xbfc] ;  /* 0x000bfc0001097983 */ /* 0x000f220000100800 */
[----:B0-----:R-:W-:-:S04]  /*3e450*/  IADD3 R10, P3, PT, R14, UR5, RZ ;  /* 0x000000050e0a7c10 */ /* 0x001fc8000ff7e0ff */
[----:B------:R-:W-:Y:S01]  /*3e460*/  IADD3.X R11, PT, PT, R8, UR9, RZ, P3, !PT ;  /* 0x00000009080b7c10 */ /* 0x000fe20009ffe4ff */
[----:B------:R0:W-:Y:S04]  /*3e470*/  STL [R1+0x230], R19 ;  /* 0x0002301301007387 */ /* 0x0001e80000100800 */
[----:B-1----:R1:W4:Y:S04]  /*3e480*/  LDG.E.U8 R18, desc[UR10][R10.64] ;  /* 0x0000000a0a127981 */ /* 0x002328000c1e1100 */
[----:B------:R-:W4:Y:S01]  /*3e490*/  LDL R8, [R1+0xbc8] ;  /* 0x000bc80001087983 */ /* 0x000f220000100800 */
[----:B-1----:R-:W-:-:S04]  /*3e4a0*/  IADD3 R10, P3, PT, R13, UR5, RZ ;  /* 0x000000050d0a7c10 */ /* 0x002fc8000ff7e0ff */
[----:B--2---:R-:W-:Y:S02]  /*3e4b0*/  IADD3.X R11, PT, PT, R7, UR9, RZ, P3, !PT ;  /* 0x00000009070b7c10 */ /* 0x004fe40009ffe4ff */
[----:B------:R-:W2:Y:S04]  /*3e4c0*/  LDL R7, [R1+0xbb4] ;  /* 0x000bb40001077983 */ /* 0x000ea80000100800 */
[----:B0-----:R0:W2:Y:S04]  /*3e4d0*/  LDG.E.U8 R19, desc[UR10][R10.64] ;  /* 0x0000000a0a137981 */ /* 0x0010a8000c1e1100 */
[----:B------:R1:W-:Y:S01]  /*3e4e0*/  STL [R1+0x118], R17 ;  /* 0x0001181101007387 */ /* 0x0003e20000100800 */
[----:B0-----:R-:W-:-:S03]  /*3e4f0*/  IADD3 R10, P3, PT, R6, UR5, RZ ;  /* 0x00000005060a7c10 */ /* 0x001fc6000ff7e0ff */
[----:B------:R-:W2:Y:S01]  /*3e500*/  LDL R6, [R1+0xc20] ;  /* 0x000c200001067983 */ /* 0x000ea20000100800 */
[----:B------:R-:W-:-:S03]  /*3e510*/  IADD3.X R11, PT, PT, R5, UR9, RZ, P3, !PT ;  /* 0x00000009050b7c10 */ /* 0x000fc60009ffe4ff */
[----:B------:R-:W2:Y:S04]  /*3e520*/  LDL R5, [R1+0xbec] ;  /* 0x000bec0001057983 */ /* 0x000ea80000100800 */
[----:B-1----:R0:W2:Y:S04]  /*3e530*/  LDG.E.U8 R17, desc[UR10][R10.64] ;  /* 0x0000000a0a117981 */ /* 0x0020a8000c1e1100 */
[----:B---3--:R-:W-:Y:S01]  /*3e540*/  STL [R1+0xac], R20 ;  /* 0x0000ac1401007387 */ /* 0x008fe20000100800 */
[----:B0-----:R-:W-:-:S03]  /*3e550*/  IADD3 R10, P3, PT, R4, UR5, RZ ;  /* 0x00000005040a7c10 */ /* 0x001fc6000ff7e0ff */
[----:B------:R-:W3:Y:S01]  /*3e560*/  LDL R4, [R1+0xbb8] ;  /* 0x000bb80001047983 */ /* 0x000ee20000100800 */
[----:B------:R-:W-:-:S03]  /*3e570*/  IADD3.X R11, PT, PT, R3, UR9, RZ, P3, !PT ;  /* 0x00000009030b7c10 */ /* 0x000fc60009ffe4ff */
[----:B------:R-:W3:Y:S04]  /*3e580*/  LDL R3, [R1+0xba4] ;  /* 0x000ba40001037983 */ /* 0x000ee80000100800 */
[----:B------:R0:W3:Y:S04]  /*3e590*/  LDG.E.U8 R22, desc[UR10][R10.64] ;  /* 0x0000000a0a167981 */ /* 0x0000e8000c1e1100 */
[----:B-----5:R1:W-:Y:S01]  /*3e5a0*/  STL [R1+0xa0], R16 ;  /* 0x0000a01001007387 */ /* 0x0203e20000100800 */
[----:B0-----:R-:W-:-:S03]  /*3e5b0*/  IADD3 R10, P3, PT, R12, UR5, RZ ;  /* 0x000000050c0a7c10 */ /* 0x001fc6000ff7e0ff */
[----:B-1----:R-:W5:Y:S01]  /*3e5c0*/  LDL R16, [R1+0xc10] ;  /* 0x000c100001107983 */ /* 0x002f620000100800 */
[----:B----4-:R-:W-:-:S03]  /*3e5d0*/  IADD3.X R11, PT, PT, R2, UR9, RZ, P3, !PT ;  /* 0x00000009020b7c10 */ /* 0x010fc60009ffe4ff */
[----:B------:R-:W4:Y:S04]  /*3e5e0*/  LDL R2, [R1+0xbdc] ;  /* 0x000bdc0001027983 */ /* 0x000f280000100800 */
[----:B------:R0:W4:Y:S02]  /*3e5f0*/  LDG.E.U8 R21, desc[UR10][R10.64] ;  /* 0x0000000a0a157981 */ /* 0x000124000c1e1100 */
[----:B0-----:R-:W-:Y:S02]  /*3e600*/  IADD3 R10, P3, PT, R0, UR5, RZ ;  /* 0x00000005000a7c10 */ /* 0x001fe4000ff7e0ff */
[----:B------:R-:W4:Y:S04]  /*3e610*/  LDL R0, [R1+0xba8] ;  /* 0x000ba80001007983 */ /* 0x000f280000100800 */
[----:B------:R0:W-:Y:S04]  /*3e620*/  STL [R1+0x94], R15 ;  /* 0x0000940f01007387 */ /* 0x0001e80000100800 */
[----:B------:R-:W4:Y:S04]  /*3e630*/  LDL R14, [R1+0xc00] ;  /* 0x000c0000010e7983 */ /* 0x000f280000100800 */
[----:B------:R-:W4:Y:S04]  /*3e640*/  LDL R13, [R1+0xbcc] ;  /* 0x000bcc00010d7983 */ /* 0x000f280000100800 */
[----:B0-----:R-:W4:Y:S04]  /*3e650*/  LDL R15, [R1+0xb94] ;  /* 0x000b9400010f7983 */ /* 0x001f280000100800 */
[----:B------:R-:W-:Y:S04]  /*3e660*/  STL [R1+0x8c], R23 ;  /* 0x00008c1701007387 */ /* 0x000fe80000100800 */
[----:B------:R-:W4:Y:S01]  /*3e670*/  LDL R12, [R1+0xb98] ;  /* 0x000b9800010c7983 */ /* 0x000f220000100800 */
[----:B------:R-:W-:-:S03]  /*3e680*/  IADD3.X R11, PT, PT, R9, UR9, RZ, P3, !PT ;  /* 0x00000009090b7c10 */ /* 0x000fc60009ffe4ff */
[----:B------:R-:W4:Y:S04]  /*3e690*/  LDL R9, [R1+0xb84] ;  /* 0x000b840001097983 */ /* 0x000f280000100800 */
[----:B------:R0:W4:Y:S04]  /*3e6a0*/  LDG.E.U8 R20, desc[UR10][R10.64] ;  /* 0x0000000a0a147981 */ /* 0x000128000c1e1100 */
[----:B------:R1:W-:Y:S01]  /*3e6b0*/  STL [R1+0x84], R18 ;  /* 0x0000841201007387 */ /* 0x0003e20000100800 */
[----:B0-----:R-:W-:-:S03]  /*3e6c0*/  IADD3 R10, P3, PT, R8, UR5, RZ ;  /* 0x00000005080a7c10 */ /* 0x001fc6000ff7e0ff */
[----:B------:R-:W4:Y:S01]  /*3e6d0*/  LDL R8, [R1+0xbf0] ;  /* 0x000bf00001087983 */ /* 0x000f220000100800 */
[----:B--2---:R-:W-:-:S03]  /*3e6e0*/  IADD3.X R11, PT, PT, R7, UR9, RZ, P3, !PT ;  /* 0x00000009070b7c10 */ /* 0x004fc60009ffe4ff */
[----:B------:R-:W2:Y:S04]  /*3e6f0*/  LDL R7, [R1+0xbbc] ;  /* 0x000bbc0001077983 */ /* 0x000ea80000100800 */
[----:B-1----:R0:W2:Y:S04]  /*3e700*/  LDG.E.U8 R18, desc[UR10][R10.64] ;  /* 0x0000000a0a127981 */ /* 0x0020a8000c1e1100 */
[----:B------:R1:W-:Y:S01]  /*3e710*/  STL [R1+0x7c], R19 ;  /* 0x00007c1301007387 */ /* 0x0003e20000100800 */
[----:B0-----:R-:W-:-:S03]  /*3e720*/  IADD3 R10, P3, PT, R6, UR5, RZ ;  /* 0x00000005060a7c10 */ /* 0x001fc6000ff7e0ff */
[----:B------:R-:W2:Y:S01]  /*3e730*/  LDL R6, [R1+0xb88] ;  /* 0x000b880001067983 */ /* 0x000ea20000100800 */
[----:B------:R-:W-:-:S03]  /*3e740*/  IADD3.X R11, PT, PT, R5, UR9, RZ, P3, !PT ;  /* 0x00000009050b7c10 */ /* 0x000fc60009ffe4ff */
[----:B------:R-:W2:Y:S04]  /*3e750*/  LDL R5, [R1+0xb7c] ;  /* 0x000b7c0001057983 */ /* 0x000ea80000100800 */
[----:B-1----:R3:W2:Y:S04]  /*3e760*/  LDG.E.U8 R19, desc[UR10][R10.64] ;  /* 0x0000000a0a137981 */ /* 0x0026a8000c1e1100 */
[----:B------:R0:W-:Y:S01]  /*3e770*/  STL [R1+0x1c], R17 ;  /* 0x00001c1101007387 */ /* 0x0001e20000100800 */
[----:B---3--:R-:W-:-:S03]  /*3e780*/  IADD3 R10, P3, PT, R4, UR5, RZ ;  /* 0x00000005040a7c10 */ /* 0x008fc6000ff7e0ff */
[----:B------:R-:W3:Y:S01]  /*3e790*/  LDL R4, [R1+0xbe0] ;  /* 0x000be00001047983 */ /* 0x000ee20000100800 */
[----:B------:R-:W-:-:S03]  /*3e7a0*/  IADD3.X R11, PT, PT, R3, UR9, RZ, P3, !PT ;  /* 0x00000009030b7c10 */ /* 0x000fc60009ffe4ff */
[----:B------:R-:W3:Y:S04]  /*3e7b0*/  LDL R3, [R1+0xbac] ;  /* 0x000bac0001037983 */ /* 0x000ee80000100800 */
[----:B0-----:R5:W3:Y:S02]  /*3e7c0*/  LDG.E.U8 R17, desc[UR10][R10.64] ;  /* 0x0000000a0a117981 */ /* 0x001ae4000c1e1100 */
[----:B-----5:R-:W-:-:S04]  /*3e7d0*/  IADD3 R10, P3, PT, R16, UR5, RZ ;  /* 0x00000005100a7c10 */ /* 0x020fc8000ff7e0ff */
[----:B----4-:R-:W-:-:S05]  /*3e7e0*/  IADD3.X R11, PT, PT, R2, UR9, RZ, P3, !PT ;  /* 0x00000009020b7c10 */ /* 0x010fca0009ffe4ff */
[----:B------:R0:W4:Y:S02]  /*3e7f0*/  LDG.E.U8 R29, desc[UR10][R10.64] ;  /* 0x0000000a0a1d7981 */ /* 0x000124000c1e1100 */
[----:B0-----:R-:W-:-:S04]  /*3e800*/  IADD3 R10, P3, PT, R0, UR5, RZ ;  /* 0x00000005000a7c10 */ /* 0x001fc8000ff7e0ff */
[----:B------:R-:W-:-:S05]  /*3e810*/  IADD3.X R11, PT, PT, R15, UR9, RZ, P3, !PT ;  /* 0x000000090f0b7c10 */ /* 0x000fca0009ffe4ff */
[----:B------:R0:W5:Y:S02]  /*3e820*/  LDG.E.U8 R28, desc[UR10][R10.64] ;  /* 0x0000000a0a1c7981 */ /* 0x000164000c1e1100 */
[----:B0-----:R-:W-:-:S04]  /*3e830*/  IADD3 R10, P3, PT, R14, UR5, RZ ;  /* 0x000000050e0a7c10 */ /* 0x001fc8000ff7e0ff */
[----:B------:R-:W-:-:S05]  /*3e840*/  IADD3.X R11, PT, PT, R13, UR9, RZ, P3, !PT ;  /* 0x000000090d0b7c10 */ /* 0x000fca0009ffe4ff */
[----:B------:R0:W5:Y:S02]  /*3e850*/  LDG.E.U8 R27, desc[UR10][R10.64] ;  /* 0x0000000a0a1b7981 */ /* 0x000164000c1e1100 */
[----:B0-----:R-:W-:-:S04]  /*3e860*/  IADD3 R10, P3, PT, R12, UR5, RZ ;  /* 0x000000050c0a7c10 */ /* 0x001fc8000ff7e0ff */
[----:B------:R-:W-:-:S05]  /*3e870*/  IADD3.X R11, PT, PT, R9, UR9, RZ, P3, !PT ;  /* 0x00000009090b7c10 */ /* 0x000fca0009ffe4ff */
[----:B------:R0:W5:Y:S02]  /*3e880*/  LDG.E.U8 R26, desc[UR10][R10.64] ;  /* 0x0000000a0a1a7981 */ /* 0x000164000c1e1100 */
[----:B0-----:R-:W-:-:S04]  /*3e890*/  IADD3 R10, P3, PT, R8, UR5, RZ ;  /* 0x00000005080a7c10 */ /* 0x001fc8000ff7e0ff */
[----:B--2---:R-:W-:-:S05]  /*3e8a0*/  IADD3.X R11, PT, PT, R7, UR9, RZ, P3, !PT ;  /* 0x00000009070b7c10 */ /* 0x004fca0009ffe4ff */
[----:B------:R0:W2:Y:S02]  /*3e8b0*/  LDG.E.U8 R25, desc[UR10][R10.64] ;  /* 0x0000000a0a197981 */ /* 0x0000a4000c1e1100 */
[----:B0-----:R-:W-:-:S04]  /*3e8c0*/  IADD3 R10, P3, PT, R6, UR5, RZ ;  /* 0x00000005060a7c10 */ /* 0x001fc8000ff7e0ff */
[----:B------:R-:W-:-:S05]  /*3e8d0*/  IADD3.X R11, PT, PT, R5, UR9, RZ, P3, !PT ;  /* 0x00000009050b7c10 */ /* 0x000fca0009ffe4ff */
[----:B------:R3:W2:Y:S02]  /*3e8e0*/  LDG.E.U8 R24, desc[UR10][R10.64] ;  /* 0x0000000a0a187981 */ /* 0x0006a4000c1e1100 */
[----:B---3--:R-:W-:-:S04]  /*3e8f0*/  IADD3 R10, P3, PT, R4, UR5, RZ ;  /* 0x00000005040a7c10 */ /* 0x008fc8000ff7e0ff */
[----:B------:R-:W-:-:S05]  /*3e900*/  IADD3.X R11, PT, PT, R3, UR9, RZ, P3, !PT ;  /* 0x00000009030b7c10 */ /* 0x000fca0009ffe4ff */
[----:B------:R-:W3:Y:S04]  /*3e910*/  LDG.E.U8 R23, desc[UR10][R10.64] ;  /* 0x0000000a0a177981 */ /* 0x000ee8000c1e1100 */
[----:B------:R-:W-:Y:S04]  /*3e920*/  STL [R1+0x18], R22 ;  /* 0x0000181601007387 */ /* 0x000fe80000100800 */
[----:B------:R-:W3:Y:S04]  /*3e930*/  LDL R2, [R1+0xb8c] ;  /* 0x000b8c0001027983 */ /* 0x000ee80000100800 */
[----:B----4-:R-:W-:Y:S04]  /*3e940*/  STL [R1+0x1738], R29 ;  /* 0x0017381d01007387 */ /* 0x010fe80000100800 */
[----:B------:R-:W-:Y:S04]  /*3e950*/  STL [R1+0x14], R21 ;  /* 0x0000141501007387 */ /* 0x000fe80000100800 */
[----:B------:R-:W4:Y:S04]  /*3e960*/  LDL R0, [R1+0xb70] ;  /* 0x000b700001007983 */ /* 0x000f280000100800 */
[----:B-----5:R-:W-:Y:S04]  /*3e970*/  STL [R1+0x173c], R28 ;  /* 0x00173c1c01007387 */ /* 0x020fe80000100800 */
[----:B------:R-:W-:Y:S04]  /*3e980*/  STL [R1+0x10], R20 ;  /* 0x0000101401007387 */ /* 0x000fe80000100800 */
[----:B------:R-:W-:Y:S04]  /*3e990*/  STL [R1+0x1740], R27 ;  /* 0x0017401b01007387 */ /* 0x000fe80000100800 */
[----:B------:R-:W-:Y:S04]  /*3e9a0*/  STL [R1+0x1744], R26 ;  /* 0x0017441a01007387 */ /* 0x000fe80000100800 */
[----:B------:R0:W-:Y:S04]  /*3e9b0*/  STL [R1+0xc], R18 ;  /* 0x00000c1201007387 */ /* 0x0001e80000100800 */
[----:B0-----:R-:W5:Y:S04]  /*3e9c0*/  LDL R18, [R1+0xbd0] ;  /* 0x000bd00001127983 */ /* 0x001f680000100800 */
[----:B--2---:R-:W-:Y:S04]  /*3e9d0*/  STL [R1+0x1748], R25 ;  /* 0x0017481901007387 */ /* 0x004fe80000100800 */
[----:B------:R-:W-:Y:S04]  /*3e9e0*/  STL [R1+0x8], R19 ;  /* 0x0000081301007387 */ /* 0x000fe80000100800 */
[----:B------:R-:W2:Y:S04]  /*3e9f0*/  LDL R21, [R1+0xb9c] ;  /* 0x000b9c0001157983 */ /* 0x000ea80000100800 */
[----:B------:R-:W2:Y:S04]  /*3ea00*/  LDL R20, [R1+0xb74] ;  /* 0x000b740001147983 */ /* 0x000ea80000100800 */
[----:B------:R0:W-:Y:S04]  /*3ea10*/  STL [R1], R17 ;  /* 0x0000001101007387 */ /* 0x0001e80000100800 */
[----:B------:R1:W-:Y:S04]  /*3ea20*/  STL [R1+0x174c], R24 ;  /* 0x00174c1801007387 */ /* 0x0003e80000100800 */
[----:B0-----:R-:W2:Y:S04]  /*3ea30*/  LDL R17, [R1+0xb60] ;  /* 0x000b600001117983 */ /* 0x001ea80000100800 */
[----:B-1----:R-:W2:Y:S04]  /*3ea40*/  LDL R24, [R1+0xbc0] ;  /* 0x000bc00001187983 */ /* 0x002ea80000100800 */
[----:B---3--:R0:W-:Y:S04]  /*3ea50*/  STL [R1+0x1750], R23 ;  /* 0x0017501701007387 */ /* 0x0081e80000100800 */
[----:B------:R-:W3:Y:S04]  /*3ea60*/  LDL R16, [R1+0xb90] ;  /* 0x000b900001107983 */ /* 0x000ee80000100800 */
[----:B------:R-:W3:Y:S04]  /*3ea70*/  LDL R12, [R1+0xb64] ;  /* 0x000b6400010c7983 */ /* 0x000ee80000100800 */
[----:B0-----:R-:W3:Y:S04]  /*3ea80*/  LDL R23, [R1+0xb78] ;  /* 0x000b780001177983 */ /* 0x001ee80000100800 */
[----:B------:R-:W3:Y:S04]  /*3ea90*/  LDL R9, [R1+0xbb0] ;  /* 0x000bb00001097983 */ /* 0x000ee80000100800 */
[----:B------:R-:W3:Y:S04]  /*3eaa0*/  LDL R8, [R1+0xb80] ;  /* 0x000b800001087983 */ /* 0x000ee80000100800 */
[----:B------:R-:W3:Y:S04]  /*3eab0*/  LDL R7, [R1+0xb6c] ;  /* 0x000b6c0001077983 */ /* 0x000ee80000100800 */
[----:B------:R-:W3:Y:S01]  /*3eac0*/  LDL R6, [R1+0xb5c] ;  /* 0x000b5c0001067983 */ /* 0x000ee20000100800 */
[----:B------:R-:W-:-:S03]  /*3ead0*/  IADD3 R14, P3, PT, R2, UR5, RZ ;  /* 0x00000005020e7c10 */ /* 0x000fc6000ff7e0ff */
[----:B------:R-:W3:Y:S01]  /*3eae0*/  LDL R5, [R1+0xba0] ;  /* 0x000ba00001057983 */ /* 0x000ee20000100800 */
[----:B----4-:R-:W-:-:S03]  /*3eaf0*/  IADD3.X R15, PT, PT, R0, UR9, RZ, P3, !PT ;  /* 0x00000009000f7c10 */ /* 0x010fc60009ffe4ff */
[----:B------:R-:W4:Y:S04]  /*3eb00*/  LDL R0, [R1+0xb68] ;  /* 0x000b680001007983 */ /* 0x000f280000100800 */
[----:B------:R-:W4:Y:S04]  /*3eb10*/  LDG.E.U8 R22, desc[UR10][R14.64] ;  /* 0x0000000a0e167981 */ /* 0x000f28000c1e1100 */
[----:B------:R-:W4:Y:S04]  /*3eb20*/  LDL.LU R4, [R1+0x30c] ;  /* 0x00030c0001047983 */ /* 0x000f280000300800 */
[----:B------:R-:W4:Y:S04]  /*3eb30*/  LDL.LU R3, [R1+0x2b0] ;  /* 0x0002b00001037983 */ /* 0x000f280000300800 */
[----:B------:R-:W4:Y:S04]  /*3eb40*/  LDL.LU R2, [R1+0x2ac] ;  /* 0x0002ac0001027983 */ /* 0x000f280000300800 */
[----:B------:R-:W4:Y:S01]  /*3eb50*/  LDL.LU R13, [R1+0x2a8] ;  /* 0x0002a800010d7983 */ /* 0x000f220000300800 */
[----:B-----5:R-:W-:-:S04]  /*3eb60*/  IADD3 R18, P3, PT, R18, UR5, RZ ;  /* 0x0000000512127c10 */ /* 0x020fc8000ff7e0ff */
[----:B--2---:R-:W-:Y:S02]  /*3eb70*/  IADD3.X R19, PT, PT, R21, UR9, RZ, P3, !PT ;  /* 0x0000000915137c10 */ /* 0x004fe40009ffe4ff */
[----:B------:R-:W-:-:S03]  /*3eb80*/  IADD3 R20, P3, PT, R20, UR5, RZ ;  /* 0x0000000514147c10 */ /* 0x000fc6000ff7e0ff */
[----:B------:R-:W2:Y:S01]  /*3eb90*/  LDG.E.U8 R18, desc[UR10][R18.64] ;  /* 0x0000000a12127981 */ /* 0x000ea2000c1e1100 */
[----:B------:R-:W-:Y:S02]  /*3eba0*/  IADD3.X R21, PT, PT, R17, UR9, RZ, P3, !PT ;  /* 0x0000000911157c10 */ /* 0x000fe40009ffe4ff */
[----:B------:R-:W-:-:S03]  /*3ebb0*/  IADD3 R10, P3, PT, R24, UR5, RZ ;  /* 0x00000005180a7c10 */ /* 0x000fc6000ff7e0ff */
[----:B------:R-:W5:Y:S01]  /*3ebc0*/  LDG.E.U8 R17, desc[UR10][R20.64] ;  /* 0x0000000a14117981 */ /* 0x000f62000c1e1100 */
[----:B---3--:R-:W-:-:S05]  /*3ebd0*/  IADD3.X R11, PT, PT, R16, UR9, RZ, P3, !PT ;  /* 0x00000009100b7c10 */ /* 0x008fca0009ffe4ff */
[----:B------:R0:W3:Y:S02]  /*3ebe0*/  LDG.E.U8 R16, desc[UR10][R10.64] ;  /* 0x0000000a0a107981 */ /* 0x0000e4000c1e1100 */
[----:B0-----:R-:W-:-:S04]  /*3ebf0*/  IADD3 R10, P3, PT, R23, UR5, RZ ;  /* 0x00000005170a7c10 */ /* 0x001fc8000ff7e0ff */
[----:B------:R-:W-:-:S05]  /*3ec00*/  IADD3.X R11, PT, PT, R12, UR9, RZ, P3, !PT ;  /* 0x000000090c0b7c10 */ /* 0x000fca0009ffe4ff */
[----:B------:R0:W3:Y:S02]  /*3ec10*/  LDG.E.U8 R12, desc[UR10][R10.64] ;  /* 0x0000000a0a0c7981 */ /* 0x0000e4000c1e1100 */
[----:B0-----:R-:W-:-:S04]  /*3ec20*/  IADD3 R10, P3, PT, R9, UR5, RZ ;  /* 0x00000005090a7c10 */ /* 0x001fc8000ff7e0ff */
[----:B------:R-:W-:Y:S02]  /*3ec30*/  IADD3.X R11, PT, PT, R8, UR9, RZ, P3, !PT ;  /* 0x00000009080b7c10 */ /* 0x000fe40009ffe4ff */
[----:B------:R-:W-:-:S04]  /*3ec40*/  IADD3 R14, P3, PT, R7, UR5, RZ ;  /* 0x00000005070e7c10 */ /* 0x000fc8000ff7e0ff */
[----:B------:R-:W-:Y:S01]  /*3ec50*/  IADD3.X R15, PT, PT, R6, UR9, RZ, P3, !PT ;  /* 0x00000009060f7c10 */ /* 0x000fe20009ffe4ff */
[----:B------:R-:W3:Y:S04]  /*3ec60*/  LDG.E.U8 R11, desc[UR10][R10.64] ;  /* 0x0000000a0a0b7981 */ /* 0x000ee8000c1e1100 */
[----:B------:R0:W3:Y:S02]  /*3ec70*/  LDG.E.U8 R10, desc[UR10][R14.64] ;  /* 0x0000000a0e0a7981 */ /* 0x0000e4000c1e1100 */
[----:B0-----:R-:W-:-:S04]  /*3ec80*/  IADD3 R14, P3, PT, R5, UR5, RZ ;  /* 0x00000005050e7c10 */ /* 0x001fc8000ff7e0ff */
[----:B----4-:R-:W-:-:S05]  /*3ec90*/  IADD3.X R15, PT, PT, R0, UR9, RZ, P3, !PT ;  /* 0x00000009000f7c10 */ /* 0x010fca0009ffe4ff */
[----:B------:R0:W4:Y:S04]  /*3eca0*/  LDG.E.U8 R0, desc[UR10][R14.64] ;  /* 0x0000000a0e007981 */ /* 0x000128000c1e1100 */
[----:B------:R-:W-:Y:S01]  /*3ecb0*/  STL [R1+0x1754], R22 ;  /* 0x0017541601007387 */ /* 0x000fe20000100800 */
[----:B0-----:R-:W-:-:S03]  /*3ecc0*/  F2FP.SATFINITE.E4M3.F32.PACK_AB_MERGE_C R14, R3, R4, RZ ;  /* 0x00000004030e723e */ /* 0x001fc600048070ff */
[----:B--2---:R-:W-:Y:S04]  /*3ecd0*/  STL [R1+0x1758], R18 ;  /* 0x0017581201007387 */ /* 0x004fe80000100800 */
[----:B-----5:R-:W-:Y:S04]  /*3ece0*/  STL [R1+0x175c], R17 ;  /* 0x00175c1101007387 */ /* 0x020fe80000100800 */
[----:B---3--:R-:W-:Y:S04]  /*3ecf0*/  STL [R1+0x1760], R16 ;  /* 0x0017601001007387 */ /* 0x008fe80000100800 */
[----:B------:R-:W-:Y:S04]  /*3ed00*/  STL [R1+0x1764], R12 ;  /* 0x0017640c01007387 */ /* 0x000fe80000100800 */
[----:B------:R-:W-:Y:S04]  /*3ed10*/  STL [R1+0x1768], R11 ;  /* 0x0017680b01007387 */ /* 0x000fe80000100800 */
[----:B------:R-:W-:Y:S04]  /*3ed20*/  STL [R1+0x176c], R10 ;  /* 0x00176c0a01007387 */ /* 0x000fe80000100800 */
[----:B----4-:R-:W-:Y:S04]  /*3ed30*/  STL [R1+0x1770], R0 ;  /* 0x0017700001007387 */ /* 0x010fe80000100800 */
[----:B------:R-:W-:Y:S04]  /*3ed40*/  STL [R1+0x1774], R14 ;  /* 0x0017740e01007387 */ /* 0x000fe80000100800 */
[----:B------:R-:W2:Y:S04]  /*3ed50*/  LDL.LU R19, [R1+0x29c] ;  /* 0x00029c0001137983 */ /* 0x000ea80000300800 */
[----:B------:R-:W3:Y:S04]  /*3ed60*/  LDL.LU R20, [R1+0x290] ;  /* 0x0002900001147983 */ /* 0x000ee80000300800 */
[----:B---3--:R0:W-:Y:S04]  /*3ed70*/  STL [R1+0x17ec], R20 ;  /* 0x0017ec1401007387 */ /* 0x0081e80000100800 */
[----:B0-----:R-:W2:Y:S04]  /*3ed80*/  LDL.LU R20, [R1+0x2a0] ;  /* 0x0002a00001147983 */ /* 0x001ea80000300800 */
[----:B------:R-:W3:Y:S04]  /*3ed90*/  LDL.LU R21, [R1+0x274] ;  /* 0x0002740001157983 */ /* 0x000ee80000300800 */
[----:B---3--:R0:W-:Y:S04]  /*3eda0*/  STL [R1+0x17e8], R21 ;  /* 0x0017e81501007387 */ /* 0x0081e80000100800 */
[----:B0-----:R-:W3:Y:S04]  /*3edb0*/  LDL.LU R21, [R1+0x298] ;  /* 0x0002980001157983 */ /* 0x001ee80000300800 */
[----:B------:R-:W4:Y:S04]  /*3edc0*/  LDL.LU R8, [R1+0x98] ;  /* 0x0000980001087983 */ /* 0x000f280000300800 */
[----:B----4-:R0:W-:Y:S04]  /*3edd0*/  STL [R1+0x17bc], R8 ;  /* 0x0017bc0801007387 */ /* 0x0101e80000100800 */
[----:B0-----:R-:W4:Y:S04]  /*3ede0*/  LDL.LU R8, [R1+0x90] ;  /* 0x0000900001087983 */ /* 0x001f280000300800 */
        /* <DEDUP_REMOVED lines=10> */
[----:B------:R-:W5:Y:S04]  /*3ee90*/  LDL.LU R9, [R1+0x154] ;  /* 0x0001540001097983 */ /* 0x000f680000300800 */
[----:B-----5:R0:W-:Y:S04]  /*3eea0*/  STL [R1+0x17b8], R9 ;  /* 0x0017b80901007387 */ /* 0x0201e80000100800 */
[----:B0-----:R-:W5:Y:S04]  /*3eeb0*/  LDL.LU R9, [R1+0x158] ;  /* 0x0001580001097983 */ /* 0x001f680000300800 */
[----:B-----5:R0:W-:Y:S04]  /*3eec0*/  STL [R1+0x17c0], R9 ;  /* 0x0017c00901007387 */ /* 0x0201e80000100800 */
[----:B0-----:R-:W5:Y:S04]  /*3eed0*/  LDL.LU R9, [R1+0x15c] ;  /* 0x00015c0001097983 */ /* 0x001f680000300800 */
[----:B-----5:R0:W-:Y:S04]  /*3eee0*/  STL [R1+0x17c8], R9 ;  /* 0x0017c80901007387 */ /* 0x0201e80000100800 */
[----:B0-----:R-:W5:Y:S04]  /*3eef0*/  LDL.LU R9, [R1+0x25c] ;  /* 0x00025c0001097983 */ /* 0x001f680000300800 */
[----:B-----5:R0:W-:Y:S04]  /*3ef00*/  STL [R1+0x17d0], R9 ;  /* 0x0017d00901007387 */ /* 0x0201e80000100800 */
[----:B0-----:R-:W5:Y:S04]  /*3ef10*/  LDL.LU R9, [R1+0x260] ;  /* 0x0002600001097983 */ /* 0x001f680000300800 */
[----:B-----5:R0:W-:Y:S04]  /*3ef20*/  STL [R1+0x17d8], R9 ;  /* 0x0017d80901007387 */ /* 0x0201e80000100800 */
[----:B0-----:R-:W5:Y:S01]  /*3ef30*/  LDL.LU R9, [R1+0x268] ;  /* 0x0002680001097983 */ /* 0x001f620000300800 */
[----:B------:R-:W-:-:S02]  /*3ef40*/  F2FP.SATFINITE.E4M3.F32.PACK_AB_MERGE_C R15, R13, R2, RZ ;  /* 0x000000020d0f723e */ /* 0x000fc400048070ff */
[----:B--2---:R-:W-:Y:S01]  /*3ef50*/  F2FP.SATFINITE.E4M3.F32.PACK_AB_MERGE_C R19, R19, R20, RZ ;  /* 0x000000141313723e */ /* 0x004fe200048070ff */
[----:B-----5:R0:W-:Y:S04]  /*3ef60*/  STL [R1+0x17e0], R9 ;  /* 0x0017e00901007387 */ /* 0x0201e80000100800 */
[----:B0-----:R-:W2:Y:S04]  /*3ef70*/  LDL.LU R9, [R1+0x270] ;  /* 0x0002700001097983 */ /* 0x001ea80000300800 */
        /* <DEDUP_REMOVED lines=23> */
[----:B------:R0:W-:Y:S04]  /*3f0f0*/  STL [R1+0x1778], R15 ;  /* 0x0017780f01007387 */ /* 0x0001e80000100800 */
[----:B0-----:R-:W2:Y:S04]  /*3f100*/  LDL.LU R15, [R1+0xfc] ;  /* 0x0000fc00010f7983 */ /* 0x001ea80000300800 */
[----:B------:R-:W3:Y:S04]  /*3f110*/  LDL.LU R20, [R1+0x17ec] ;  /* 0x0017ec0001147983 */ /* 0x000ee80000300800 */
[----:B------:R0:W-:Y:S04]  /*3f120*/  STL [R1+0x177c], R19 ;  /* 0x00177c1301007387 */ /* 0x0001e80000100800 */
[----:B0-----:R-:W2:Y:S01]  /*3f130*/  LDL.LU R19, [R1+0x100] ;  /* 0x0001000001137983 */ /* 0x001ea20000300800 */
[----:B---3--:R-:W-:-:S03]  /*3f140*/  F2FP.SATFINITE.E4M3.F32.PACK_AB_MERGE_C R20, R20, R21, RZ ;  /* 0x000000151414723e */ /* 0x008fc600048070ff */
[----:B------:R-:W4:Y:S04]  /*3f150*/  LDL.LU R21, [R1+0x17e8] ;  /* 0x0017e80001157983 */ /* 0x000f280000300800 */
[----:B------:R0:W-:Y:S04]  /*3f160*/  STL [R1+0x1780], R20 ;  /* 0x0017801401007387 */ /* 0x0001e80000100800 */
[----:B0-----:R-:W3:Y:S01]  /*3f170*/  LDL.LU R20, [R1+0x104] ;  /* 0x0001040001147983 */ /* 0x001ee20000300800 */
[----:B----4-:R-:W-:-:S03]  /*3f180*/  F2FP.SATFINITE.E4M3.F32.PACK_AB_MERGE_C R21, R21, R8, RZ ;  /* 0x000000081515723e */ /* 0x010fc600048070ff */
[----:B------:R-:W2:Y:S04]  /*3f190*/  LDL.LU R8, [R1+0x17e4] ;  /* 0x0017e40001087983 */ /* 0x000ea80000300800 */
[----:B------:R0:W-:Y:S04]  /*3f1a0*/  STL [R1+0x1784], R21 ;  /* 0x0017841501007387 */ /* 0x0001e80000100800 */
[----:B0-----:R-:W3:Y:S01]  /*3f1b0*/  LDL.LU R21, [R1+0x108] ;  /* 0x0001080001157983 */ /* 0x001ee20000300800 */
[----:B--2---:R-:W-:-:S03]  /*3f1c0*/  F2FP.SATFINITE.E4M3.F32.PACK_AB_MERGE_C R8, R8, R9, RZ ;  /* 0x000000090808723e */ /* 0x004fc600048070ff */
[----:B------:R-:W2:Y:S04]  /*3f1d0*/  LDL.LU R9, [R1+0x17e0] ;  /* 0x0017e00001097983 */ /* 0x000ea80000300800 */
[----:B------:R0:W-:Y:S04]  /*3f1e0*/  STL [R1+0x74], R8 ;  /* 0x0000740801007387 */ /* 0x0001e80000100800 */
[----:B0-----:R-:W2:Y:S02]  /*3f1f0*/  LDL.LU R8, [R1+0x17dc] ;  /* 0x0017dc0001087983 */ /* 0x001ea40000300800 */
[----:B--2---:R-:W-:-:S02]  /*3f200*/  F2FP.SATFINITE.E4M3.F32.PACK_AB_MERGE_C R8, R8, R9, RZ ;  /* 0x000000090808723e */ /* 0x004fc400048070ff */
        /* <DEDUP_REMOVED lines=16> */
[----:B------:R-:W5:Y:S01]  /*3f310*/  LDL.LU R9, [R1+0x17b8] ;  /* 0x0017b80001097983 */ /* 0x000f620000300800 */
[----:B------:R-:W-:-:S03]  /*3f320*/  F2FP.SATFINITE.E4M3.F32.PACK_AB_MERGE_C R25, R25, R24, RZ ;  /* 0x000000181919723e */ /* 0x000fc600048070ff */
[----:B------:R0:W-:Y:S01]  /*3f330*/  STL [R1+0x98], R8 ;  /* 0x0000980801007387 */ /* 0x0001e20000100800 */
[----:B------:R-:W-:Y:S02]  /*3f340*/  F2FP.SATFINITE.E4M3.F32.PACK_AB_MERGE_C R26, R27, R26, RZ ;  /* 0x0000001a1b1a723e */ /* 0x000fe400048070ff */
[----:B------:R-:W-:Y:S01]  /*3f350*/  F2FP.SATFINITE.E4M3.F32.PACK_AB_MERGE_C R4, R4, R7, RZ ;  /* 0x000000070404723e */ /* 0x000fe200048070ff */
[----:B0-----:R-:W2:Y:S01]  /*3f360*/  LDL.LU R8, [R1+0x17b4] ;  /* 0x0017b40001087983 */ /* 0x001ea20000300800 */
[----:B------:R-:W-:Y:S02]  /*3f370*/  F2FP.SATFINITE.E4M3.F32.PACK_AB_MERGE_C R2, R2, R5, RZ ;  /* 0x000000050202723e */ /* 0x000fe400048070ff */
[----:B---3--:R-:W-:Y:S02]  /*3f380*/  F2FP.SATFINITE.E4M3.F32.PACK_AB_MERGE_C R20, R20, R21, RZ ;  /* 0x000000151414723e */ /* 0x008fe400048070ff */
[----:B------:R-:W-:Y:S02]  /*3f390*/  F2FP.SATFINITE.E4M3.F32.PACK_AB_MERGE_C R15, R15, R19, RZ ;  /* 0x000000130f0f723e */ /* 0x000fe400048070ff */
[----:B------:R-:W-:-:S02]  /*3f3a0*/  F2FP.SATFINITE.E4M3.F32.PACK_AB_MERGE_C R0, R0, R14, RZ ;  /* 0x0000000e0000723e */ /* 0x000fc400048070ff */
[----:B------:R-:W-:Y:S02]  /*3f3b0*/  F2FP.SATFINITE.E4M3.F32.PACK_AB_MERGE_C R11, R11, R10, RZ ;  /* 0x0000000a0b0b723e */ /* 0x000fe400048070ff */
[----:B------:R-:W-:Y:S02]  /*3f3c0*/  F2FP.SATFINITE.E4M3.F32.PACK_AB_MERGE_C R10, R16, R12, RZ ;  /* 0x0000000c100a723e */ /* 0x000fe400048070ff */
[----:B-----5:R-:W-:Y:S02]  /*3f3d0*/  F2FP.SATFINITE.E4M3.F32.PACK_AB_MERGE_C R6, R6, R9, RZ ;  /* 0x000000090606723e */ /* 0x020fe400048070ff */
[----:B------:R-:W3:Y:S04]  /*3f3e0*/  LDL.LU R9, [R1+0x17b0] ;  /* 0x0017b00001097983 */ /* 0x000ee80000300800 */
[----:B------:R0:W-:Y:S04]  /*3f3f0*/  STL [R1+0x9c], R6 ;  /* 0x00009c0601007387 */ /* 0x0001e80000100800 */
[----:B0-----:R-:W4:Y:S04]  /*3f400*/  LDL.LU R6, [R1+0x17ac] ;  /* 0x0017ac0001067983 */ /* 0x001f280000300800 */
[----:B------:R-:W5:Y:S04]  /*3f410*/  LDL.LU R24, [R1+0xdc] ;  /* 0x0000dc0001187983 */ /* 0x000f680000300800 */
[----:B------:R0:W-:Y:S04]  /*3f420*/  STL [R1+0xa4], R25 ;  /* 0x0000a41901007387 */ /* 0x0001e80000100800 */
[----:B0-----:R-:W5:Y:S04]  /*3f430*/  LDL.LU R25, [R1+0xd8] ;  /* 0x0000d80001197983 */ /* 0x001f680000300800 */
[----:B------:R0:W-:Y:S04]  /*3f440*/  STL [R1+0xa8], R26 ;  /* 0x0000a81a01007387 */ /* 0x0001e80000100800 */
[----:B0-----:R-:W2:Y:S04]  /*3f450*/  LDL.LU R26, [R1+0xd4] ;  /* 0x0000d400011a7983 */ /* 0x001ea80000300800 */
[----:B------:R-:W2:Y:S04]  /*3f460*/  LDL.LU R27, [R1+0xd0] ;  /* 0x0000d000011b7983 */ /* 0x000ea80000300800 */
[----:B------:R-:W2:Y:S04]  /*3f470*/  LDL.LU R7, [R1+0x17a8] ;  /* 0x0017a80001077983 */ /* 0x000ea80000300800 */
[----:B------:R0:W-:Y:S04]  /*3f480*/  STL [R1+0x114], R4 ;  /* 0x0001140401007387 */ /* 0x0001e80000100800 */
[----:B0-----:R-:W2:Y:S04]  /*3f490*/  LDL.LU R4, [R1+0x17a4] ;  /* 0x0017a40001047983 */ /* 0x001ea80000300800 */
[----:B------:R-:W2:Y:S04]  /*3f4a0*/  LDL.LU R5, [R1+0x17a0] ;  /* 0x0017a00001057983 */ /* 0x000ea80000300800 */
[----:B------:R0:W-:Y:S04]  /*3f4b0*/  STL [R1+0x11c], R2 ;  /* 0x00011c0201007387 */ /* 0x0001e80000100800 */
[----:B0-----:R-:W2:Y:S04]  /*3f4c0*/  LDL.LU R2, [R1+0x179c] ;  /* 0x00179c0001027983 */ /* 0x001ea80000300800 */
[----:B------:R-:W-:Y:S04]  /*3f4d0*/  STL [R1+0x25c], R20 ;  /* 0x00025c1401007387 */ /* 0x000fe80000100800 */
[----:B------:R-:W-:Y:S04]  /*3f4e0*/  STL [R1+0x260], R15 ;  /* 0x0002600f01007387 */ /* 0x000fe80000100800 */
[----:B------:R0:W-:Y:S04]  /*3f4f0*/  STL [R1+0x268], R0 ;  /* 0x0002680001007387 */ /* 0x0001e80000100800 */
[----:B------:R1:W-:Y:S01]  /*3f500*/  STL [R1+0x270], R11 ;  /* 0x0002700b01007387 */ /* 0x0003e20000100800 */
[----:B0-----:R-:W-:-:S03]  /*3f510*/  F2FP.SATFINITE.E4M3.F32.PACK_AB_MERGE_C R0, R18, R17, RZ ;  /* 0x000000111200723e */ /* 0x001fc600048070ff */
[----:B------:R0:W-:Y:S01]  /*3f520*/  STL [R1+0x274], R10 ;  /* 0x0002740a01007387 */ /* 0x0001e20000100800 */
[----:B-1----:R-:W-:-:S03]  /*3f530*/  F2FP.SATFINITE.E4M3.F32.PACK_AB_MERGE_C R11, R23, R22, RZ ;  /* 0x00000016170b723e */ /* 0x002fc600048070ff */
[----:B------:R1:W-:Y:S01]  /*3f540*/  STL [R1+0x27c], R0 ;  /* 0x00027c0001007387 */ /* 0x0003e20000100800 */
[----:B0-----:R-:W-:-:S03]  /*3f550*/  F2FP.SATFINITE.E4M3.F32.PACK_AB_MERGE_C R10, R29, R28, RZ ;  /* 0x0000001c1d0a723e */ /* 0x001fc600048070ff */
[----:B------:R0:W-:Y:S01]  /*3f560*/  STL [R1+0x290], R11 ;  /* 0x0002900b01007387 */ /* 0x0001e20000100800 */
[----:B-1----:R-:W-:-:S03]  /*3f570*/  F2FP.SATFINITE.E4M3.F32.PACK_AB_MERGE_C R0, R13, R3, RZ ;  /* 0x000000030d00723e */ /* 0x002fc600048070ff */
[----:B------:R-:W2:Y:S04]  /*3f580*/  LDL.LU R3, [R1+0x580] ;  /* 0x0005800001037983 */ /* 0x000ea80000300800 */
[----:B------:R1:W-:Y:S04]  /*3f590*/  STL [R1+0x2a0], R10 ;  /* 0x0002a00a01007387 */ /* 0x0003e80000100800 */
[----:B------:R-:W3:Y:S04]  /*3f5a0*/  LDL.LU R13, [R1+0x584] ;  /* 0x00058400010d7983 */ /* 0x000ee80000300800 */
[----:B------:R0:W-:Y:S04]  /*3f5b0*/  STL [R1+0x2b0], R0 ;  /* 0x0002b00001007387 */ /* 0x0001e80000100800 */
        /* <DEDUP_REMOVED lines=11> */
[----:B0-----:R-:W5:Y:S04]  /*3f670*/  LDL.LU R11, [R1+0x5bc] ;  /* 0x0005bc00010b7983 */ /* 0x001f680000300800 */
[----:B-1----:R-:W5:Y:S04]  /*3f680*/  LDL.LU R10, [R1+0x5a8] ;  /* 0x0005a800010a7983 */ /* 0x002f680000300800 */
[----:B------:R-:W5:Y:S04]  /*3f690*/  LDL.LU R0, [R1+0x5ac] ;  /* 0x0005ac0001007983 */ /* 0x000f680000300800 */
[----:B------:R-:W5:Y:S04]  /*3f6a0*/  LDL.LU R28, [R1+0x12c] ;  /* 0x00012c00011c7983 */ /* 0x000f680000300800 */
[----:B------:R-:W5:Y:S01]  /*3f6b0*/  LDL.LU R29, [R1+0x128] ;  /* 0x00012800011d7983 */ /* 0x000f620000300800 */
[----:B--2---:R-:W-:-:S05]  /*3f6c0*/  FMUL R3, R8, R3 ;  /* 0x0000000308037220 */ /* 0x004fca0000400000 */
[----:B------:R0:W-:Y:S01]  /*3f6d0*/  STL [R1+0x40], R3 ;  /* 0x0000400301007387 */ /* 0x0001e20000100800 */
[----:B---3--:R-:W-:-:S03]  /*3f6e0*/  FMUL R13, R8, R13 ;  /* 0x0000000d080d7220 */ /* 0x008fc60000400000 */
[----:B0-----:R-:W2:Y:S01]  /*3f6f0*/  LDL.LU R3, [R1+0x1798] ;  /* 0x0017980001037983 */ /* 0x001ea20000300800 */
[C---:B----4-:R-:W-:Y:S01]  /*3f700*/  FMUL R23, R8.reuse, R23 ;  /* 0x0000001708177220 */ /* 0x050fe20000400000 */
[C---:B-----5:R-:W-:Y:S02]  /*3f710*/  FMUL R22, R8.reuse, R22 ;  /* 0x0000001608167220 */ /* 0x060fe40000400000 */
[----:B------:R0:W-:Y:S01]  /*3f720*/  STL [R1+0x44], R13 ;  /* 0x0000440d01007387 */ /* 0x0001e20000100800 */
[C---:B------:R-:W-:Y:S01]  /*3f730*/  FMUL R21, R8.reuse, R21 ;  /* 0x0000001508157220 */ /* 0x040fe20000400000 */
[C---:B------:R-:W-:Y:S02]  /*3f740*/  FMUL R20, R8.reuse, R20 ;  /* 0x0000001408147220 */ /* 0x040fe40000400000 */
[----:B0-----:R-:W3:Y:S01]  /*3f750*/  LDL.LU R13, [R1+0x1794] ;  /* 0x00179400010d7983 */ /* 0x001ee20000300800 */
[----:B------:R-:W-:-:S03]  /*3f760*/  FMUL R19, R8, R19 ;  /* 0x0000001308137220 */ /* 0x000fc60000400000 */
[----:B------:R-:W-:Y:S01]  /*3f770*/  STL [R1+0x50], R23 ;  /* 0x0000501701007387 */ /* 0x000fe20000100800 */
[----:B------:R-:W-:-:S03]  /*3f780*/  FMUL R8, R8, R18 ;  /* 0x0000001208087220 */ /* 0x000fc60000400000 */
[----:B------:R-:W-:Y:S01]  /*3f790*/  STL [R1+0x54], R22 ;  /* 0x0000541601007387 */ /* 0x000fe20000100800 */
[----:B------:R-:W-:-:S03]  /*3f7a0*/  FMUL R17, R9, R17 ;  /* 0x0000001109117220 */ /* 0x000fc60000400000 */
[----:B------:R-:W-:Y:S01]  /*3f7b0*/  STL [R1+0x60], R21 ;  /* 0x0000601501007387 */ /* 0x000fe20000100800 */
[----:B------:R-:W-:-:S03]  /*3f7c0*/  FMUL R16, R9, R16 ;  /* 0x0000001009107220 */ /* 0x000fc60000400000 */
[----:B------:R-:W-:Y:S04]  /*3f7d0*/  STL [R1+0x64], R20 ;  /* 0x0000641401007387 */ /* 0x000fe80000100800 */
[----:B------:R-:W-:Y:S04]  /*3f7e0*/  STL [R1+0xb0], R19 ;  /* 0x0000b01301007387 */ /* 0x000fe80000100800 */
[----:B------:R0:W-:Y:S01]  /*3f7f0*/  STL [R1+0xb4], R8 ;  /* 0x0000b40801007387 */ /* 0x0001e20000100800 */
[C---:B------:R-:W-:Y:S01]  /*3f800*/  FMUL R14, R9.reuse, R14 ;  /* 0x0000000e090e7220 */ /* 0x040fe20000400000 */
[----:B------:R-:W-:-:S02]  /*3f810*/  FMUL R12, R9, R12 ;  /* 0x0000000c090c7220 */ /* 0x000fc40000400000 */
[----:B------:R-:W-:Y:S01]  /*3f820*/  STL [R1+0x48], R17 ;  /* 0x0000481101007387 */ /* 0x000fe20000100800 */
[----:B0-----:R-:W-:-:S03]  /*3f830*/  FMUL R8, R9, R15 ;  /* 0x0000000f09087220 */ /* 0x001fc60000400000 */
[----:B------:R-:W-:Y:S04]  /*3f840*/  STL [R1+0x4c], R16 ;  /* 0x00004c1001007387 */ /* 0x000fe80000100800 */
[----:B------:R0:W-:Y:S01]  /*3f850*/  STL [R1+0x58], R8 ;  /* 0x0000580801007387 */ /* 0x0001e20000100800 */
[----:B------:R-:W-:-:S03]  /*3f860*/  FMUL R10, R9, R10 ;  /* 0x0000000a090a7220 */ /* 0x000fc60000400000 */
[----:B------:R-:W-:Y:S01]  /*3f870*/  STL [R1+0x5c], R14 ;  /* 0x00005c0e01007387 */ /* 0x000fe20000100800 */
[----:B0-----:R-:W-:-:S03]  /*3f880*/  FMUL R8, R9, R11 ;  /* 0x0000000b09087220 */ /* 0x001fc60000400000 */
[----:B------:R-:W-:Y:S01]  /*3f890*/  STL [R1+0x68], R12 ;  /* 0x0000680c01007387 */ /* 0x000fe20000100800 */
[----:B------:R-:W-:-:S03]  /*3f8a0*/  FMUL R9, R9, R0 ;  /* 0x0000000009097220 */ /* 0x000fc60000400000 */
[----:B------:R0:W-:Y:S01]  /*3f8b0*/  STL [R1+0x6c], R8 ;  /* 0x00006c0801007387 */ /* 0x0001e20000100800 */
[----:B------:R-:W-:-:S03]  /*3f8c0*/  F2FP.SATFINITE.E4M3.F32.PACK_AB_MERGE_C R0, R27, R26, RZ ;  /* 0x0000001a1b00723e */ /* 0x000fc600048070ff */
[----:B------:R1:W-:Y:S01]  /*3f8d0*/  STL [R1+0xb8], R10 ;  /* 0x0000b80a01007387 */ /* 0x0003e20000100800 */
[----:B0-----:R-:W-:-:S03]  /*3f8e0*/  F2FP.SATFINITE.E4M3.F32.PACK_AB_MERGE_C R8, R25, R24, RZ ;  /* 0x000000181908723e */ /* 0x001fc600048070ff */
[----:B------:R0:W-:Y:S04]  /*3f8f0*/  STL [R1+0xbc], R9 ;  /* 0x0000bc0901007387 */ /* 0x0001e80000100800 */
[----:B------:R-:W4:Y:S04]  /*3f900*/  LDL.LU R23, [R1+0x540] ;  /* 0x0005400001177983 */ /* 0x000f280000300800 */
[----:B------:R5:W-:Y:S04]  /*3f910*/  STL [R1+0x29c], R8 ;  /* 0x00029c0801007387 */ /* 0x000be80000100800 */
[----:B------:R-:W2:Y:S04]  /*3f920*/  LDL.LU R22, [R1+0x544] ;  /* 0x0005440001167983 */ /* 0x000ea80000300800 */
[----:B------:R0:W-:Y:S04]  /*3f930*/  STL [R1+0x2ac], R0 ;  /* 0x0002ac0001007387 */ /* 0x0001e80000100800 */
[----:B------:R-:W3:Y:S04]  /*3f940*/  LDL.LU R21, [R1+0x570] ;  /* 0x0005700001157983 */ /* 0x000ee80000300800 */
        /* <DEDUP_REMOVED lines=9> */
[----:B-1----:R-:W3:Y:S04]  /*3f9e0*/  LDL.LU R10, [R1+0x5f8] ;  /* 0x0005f800010a7983 */ /* 0x002ee80000300800 */
[----:B0-----:R-:W3:Y:S04]  /*3f9f0*/  LDL.LU R9, [R1+0x5fc] ;  /* 0x0005fc0001097983 */ /* 0x001ee80000300800 */
[----:B-----5:R-:W5:Y:S04]  /*3fa00*/  LDL.LU R8, [R1+0x5d8] ;  /* 0x0005d80001087983 */ /* 0x020f680000300800 */
[----:B------:R-:W5:Y:S04]  /*3fa10*/  LDL.LU R0, [R1+0x5dc] ;  /* 0x0005dc0001007983 */ /* 0x000f680000300800 */
[----:B------:R-:W5:Y:S04]  /*3fa20*/  LDL.LU R24, [R1+0x124] ;  /* 0x0001240001187983 */ /* 0x000f680000300800 */
[----:B------:R-:W5:Y:S04]  /*3fa30*/  LDL.LU R25, [R1+0x120] ;  /* 0x0001200001197983 */ /* 0x000f680000300800 */
[----:B------:R-:W5:Y:S04]  /*3fa40*/  LDL.LU R26, [R1+0x308] ;  /* 0x00030800011a7983 */ /* 0x000f680000300800 */
[----:B------:R-:W5:Y:S01]  /*3fa50*/  LDL.LU R27, [R1+0x294] ;  /* 0x00029400011b7983 */ /* 0x000f620000300800 */
[C---:B----4-:R-:W-:Y:S01]  /*3fa60*/  FMUL R23, R6.reuse, R23 ;  /* 0x0000001706177220 */ /* 0x050fe20000400000 */
[----:B--2---:R-:W-:-:S04]  /*3fa70*/  FMUL R22, R6, R22 ;  /* 0x0000001606167220 */ /* 0x004fc80000400000 */
[----:B------:R-:W-:Y:S01]  /*3fa80*/  STL [R1+0xd0], R23 ;  /* 0x0000d01701007387 */ /* 0x000fe20000100800 */
[----:B---3--:R-:W-:-:S03]  /*3fa90*/  FMUL R21, R6, R21 ;  /* 0x0000001506157220 */ /* 0x008fc60000400000 */
[----:B------:R-:W-:Y:S01]  /*3faa0*/  STL [R1+0xd4], R22 ;  /* 0x0000d41601007387 */ /* 0x000fe20000100800 */
[----:B------:R-:W-:-:S03]  /*3fab0*/  FMUL R20, R6, R20 ;  /* 0x0000001406147220 */ /* 0x000fc60000400000 */
        /* <DEDUP_REMOVED lines=14> */
[----:B------:R0:W-:Y:S01]  /*3fba0*/  STL [R1+0xdc], R6 ;  /* 0x0000dc0601007387 */ /* 0x0001e20000100800 */
[----:B------:R-:W-:-:S03]  /*3fbb0*/  FMUL R11, R7, R11 ;  /* 0x0000000b070b7220 */ /* 0x000fc60000400000 */
[----:B------:R-:W-:Y:S01]  /*3fbc0*/  STL [R1+0xe8], R12 ;  /* 0x0000e80c01007387 */ /* 0x000fe20000100800 */
[C---:B0-----:R-:W-:Y:S01]  /*3fbd0*/  FMUL R6, R7.reuse, R10 ;  /* 0x0000000a07067220 */ /* 0x041fe20000400000 */
[C---:B------:R-:W-:Y:S02]  /*3fbe0*/  FMUL R9, R7.reuse, R9 ;  /* 0x0000000907097220 */ /* 0x040fe40000400000 */
[----:B------:R-:W-:Y:S01]  /*3fbf0*/  STL [R1+0xec], R11 ;  /* 0x0000ec0b01007387 */ /* 0x000fe20000100800 */
[----:B-----5:R-:W-:-:S03]  /*3fc00*/  FMUL R8, R7, R8 ;  /* 0x0000000807087220 */ /* 0x020fc60000400000 */
[----:B------:R0:W-:Y:S04]  /*3fc10*/  STL [R1+0xf8], R6 ;  /* 0x0000f80601007387 */ /* 0x0001e80000100800 */
[----:B------:R1:W-:Y:S01]  /*3fc20*/  STL [R1+0xfc], R9 ;  /* 0x0000fc0901007387 */ /* 0x0003e20000100800 */
[----:B0-----:R-:W-:Y:S01]  /*3fc30*/  FMUL R6, R7, R0 ;  /* 0x0000000007067220 */ /* 0x001fe20000400000 */
[----:B------:R-:W-:Y:S02]  /*3fc40*/  F2FP.SATFINITE.E4M3.F32.PACK_AB_MERGE_C R0, R29, R28, RZ ;  /* 0x0000001c1d00723e */ /* 0x000fe400048070ff */
[----:B------:R0:W-:Y:S04]  /*3fc50*/  STL [R1+0x108], R8 ;  /* 0x0001080801007387 */ /* 0x0001e80000100800 */
[----:B------:R-:W2:Y:S04]  /*3fc60*/  LDL.LU R21, [R1+0x530] ;  /* 0x0005300001157983 */ /* 0x000ea80000300800 */
[----:B------:R3:W-:Y:S04]  /*3fc70*/  STL [R1+0x10c], R6 ;  /* 0x00010c0601007387 */ /* 0x0007e80000100800 */
[----:B------:R-:W4:Y:S04]  /*3fc80*/  LDL.LU R20, [R1+0x534] ;  /* 0x0005340001147983 */ /* 0x000f280000300800 */
[----:B------:R5:W-:Y:S04]  /*3fc90*/  STL [R1+0x298], R0 ;  /* 0x0002980001007387 */ /* 0x000be80000100800 */
        /* <DEDUP_REMOVED lines=9> */
[----:B-1----:R-:W4:Y:S04]  /*3fd30*/  LDL.LU R9, [R1+0x56c] ;  /* 0x00056c0001097983 */ /* 0x002f280000300800 */
[----:B0-----:R-:W4:Y:S04]  /*3fd40*/  LDL.LU R8, [R1+0x5e8] ;  /* 0x0005e80001087983 */ /* 0x001f280000300800 */
[----:B------:R-:W4:Y:S04]  /*3fd50*/  LDL.LU R7, [R1+0x5ec] ;  /* 0x0005ec0001077983 */ /* 0x000f280000300800 */
[----:B---3--:R-:W3:Y:S04]  /*3fd60*/  LDL.LU R6, [R1+0x5c8] ;  /* 0x0005c80001067983 */ /* 0x008ee80000300800 */
[----:B-----5:R-:W5:Y:S01]  /*3fd70*/  LDL.LU R0, [R1+0x5cc] ;  /* 0x0005cc0001007983 */ /* 0x020f620000300800 */
[----:B------:R-:W-:-:S03]  /*3fd80*/  F2FP.SATFINITE.E4M3.F32.PACK_AB_MERGE_C R22, R25, R24, RZ ;  /* 0x000000181916723e */ /* 0x000fc600048070ff */
[----:B------:R-:W5:Y:S04]  /*3fd90*/  LDL.LU R28, [R1+0x300] ;  /* 0x00030000011c7983 */ /* 0x000f680000300800 */
[----:B------:R-:W5:Y:S04]  /*3fda0*/  LDL.LU R29, [R1+0x2a4] ;  /* 0x0002a400011d7983 */ /* 0x000f680000300800 */
[----:B------:R-:W-:Y:S01]  /*3fdb0*/  STL [R1+0x2a8], R22 ;  /* 0x0002a81601007387 */ /* 0x000fe20000100800 */
[C---:B--2---:R-:W-:Y:S01]  /*3fdc0*/  FMUL R21, R4.reuse, R21 ;  /* 0x0000001504157220 */ /* 0x044fe20000400000 */
[----:B----4-:R-:W-:-:S04]  /*3fdd0*/  FMUL R20, R4, R20 ;  /* 0x0000001404147220 */ /* 0x010fc80000400000 */
        /* <DEDUP_REMOVED lines=24> */
[----:B---3--:R-:W-:-:S03]  /*3ff60*/  FMUL R6, R5, R6 ;  /* 0x0000000605067220 */ /* 0x008fc60000400000 */
[----:B------:R5:W-:Y:S04]  /*3ff70*/  STL [R1+0x148], R4 ;  /* 0x0001480401007387 */ /* 0x000be80000100800 */
[----:B------:R0:W-:Y:S01]  /*3ff80*/  STL [R1+0x14c], R7 ;  /* 0x00014c0701007387 */ /* 0x0001e20000100800 */
[----:B-----5:R-:W-:Y:S01]  /*3ff90*/  FMUL R4, R5, R0 ;  /* 0x0000000005047220 */ /* 0x020fe20000400000 */
        /* <DEDUP_REMOVED lines=14> */
[----:B-1----:R-:W4:Y:S04]  /*40080*/  LDL.LU R6, [R1+0x528] ;  /* 0x0005280001067983 */ /* 0x002f280000300800 */
[----:B---3--:R-:W3:Y:S01]  /*40090*/  LDL.LU R4, [R1+0x52c] ;  /* 0x00052c0001047983 */ /* 0x008ee20000300800 */
[----:B------:R-:W-:-:S03]  /*400a0*/  F2FP.SATFINITE.E4M3.F32.PACK_AB_MERGE_C R8, R29, R28, RZ ;  /* 0x0000001c1d08723e */ /* 0x000fc600048070ff */
[----:B------:R-:W3:Y:S04]  /*400b0*/  LDL.LU R5, [R1+0x558] ;  /* 0x0005580001057983 */ /* 0x000ee80000300800 */
[----:B-----5:R-:W5:Y:S04]  /*400c0*/  LDL.LU R0, [R1+0x55c] ;  /* 0x00055c0001007983 */ /* 0x020f680000300800 */
[----:B------:R0:W-:Y:S04]  /*400d0*/  STL [R1+0x2a4], R8 ;  /* 0x0002a40801007387 */ /* 0x0001e80000100800 */
[----:B0-----:R-:W5:Y:S04]  /*400e0*/  LDL.LU R8, [R1+0x304] ;  /* 0x0003040001087983 */ /* 0x001f680000300800 */
[----:B------:R-:W5:Y:S01]  /*400f0*/  LDL.LU R21, [R1+0x2fc] ;  /* 0x0002fc0001157983 */ /* 0x000f620000300800 */
        /* <DEDUP_REMOVED lines=21> */
[----:B---3--:R-:W-:-:S03]  /*40250*/  FMUL R2, R3, R4 ;  /* 0x0000000403027220 */ /* 0x008fc60000400000 */
[----:B------:R-:W2:Y:S04]  /*40260*/  LDL.LU R4, [R1+0x508] ;  /* 0x0005080001047983 */ /* 0x000ea80000300800 */
[----:B------:R-:W-:Y:S04]  /*40270*/  STL [R1+0x3d8], R6 ;  /* 0x0003d80601007387 */ /* 0x000fe80000100800 */
[----:B------:R0:W-:Y:S04]  /*40280*/  STL [R1+0x3dc], R2 ;  /* 0x0003dc0201007387 */ /* 0x0001e80000100800 */
[----:B0-----:R-:W3:Y:S01]  /*40290*/  LDL.LU R2, [R1+0x50c] ;  /* 0x00050c0001027983 */ /* 0x001ee20000300800 */
[----:B------:R-:W0:Y:S01]  /*402a0*/  S2R R20, SR_TID.X ;  /* 0x0000000000147919 */ /* 0x000e220000002100 */
[C---:B------:R-:W-:Y:S01]  /*402b0*/  FMUL R5, R3.reuse, R5 ;  /* 0x0000000503057220 */ /* 0x040fe20000400000 */
[----:B-----5:R-:W-:-:S04]  /*402c0*/  FMUL R0, R3, R0 ;  /* 0x0000000003007220 */ /* 0x020fc80000400000 */
[----:B------:R-:W-:Y:S04]  /*402d0*/  STL [R1+0x3e8], R5 ;  /* 0x0003e80501007387 */ /* 0x000fe80000100800 */
[----:B------:R-:W4:Y:S04]  /*402e0*/  LDL.LU R19, [R1+0x2f4] ;  /* 0x0002f40001137983 */ /* 0x000f280000300800 */
[----:B------:R1:W-:Y:S04]  /*402f0*/  STL [R1+0x3ec], R0 ;  /* 0x0003ec0001007387 */ /* 0x0003e80000100800 */
[----:B------:R-:W5:Y:S04]  /*40300*/  LDL.LU R15, [R1+0x2f0] ;  /* 0x0002f000010f7983 */ /* 0x000f680000300800 */
[----:B------:R-:W4:Y:S04]  /*40310*/  LDL.LU R14, [R1+0x2ec] ;  /* 0x0002ec00010e7983 */ /* 0x000f280000300800 */
[----:B-1----:R-:W4:Y:S04]  /*40320*/  LDL.LU R0, [R1+0x2e8] ;  /* 0x0002e80001007983 */ /* 0x002f280000300800 */
[----:B------:R-:W4:Y:S04]  /*40330*/  LDL.LU R10, [R1+0x2e4] ;  /* 0x0002e400010a7983 */ /* 0x000f280000300800 */
[----:B------:R-:W4:Y:S04]  /*40340*/  LDL.LU R11, [R1+0x2e0] ;  /* 0x0002e000010b7983 */ /* 0x000f280000300800 */
[----:B------:R-:W4:Y:S04]  /*40350*/  LDL.LU R12, [R1+0x2dc] ;  /* 0x0002dc00010c7983 */ /* 0x000f280000300800 */
[----:B------:R-:W4:Y:S04]  /*40360*/  LDL.LU R16, [R1+0x2d8] ;  /* 0x0002d80001107983 */ /* 0x000f280000300800 */
[----:B------:R-:W4:Y:S01]  /*40370*/  LDL.LU R17, [R1+0x2d4] ;  /* 0x0002d40001117983 */ /* 0x000f220000300800 */
[----:B0-----:R-:W-:-:S03]  /*40380*/  LOP3.LUT R20, R20, 0x1c, RZ, 0xc0, !PT ;  /* 0x0000001c14147812 */ /* 0x001fc600078ec0ff */
[----:B------:R-:W4:Y:S04]  /*40390*/  LDL.LU R18, [R1+0x2d0] ;  /* 0x0002d00001127983 */ /* 0x000f280000300800 */
[----:B------:R-:W4:Y:S04]  /*403a0*/  LDL.LU R22, [R1+0x2cc] ;  /* 0x0002cc0001167983 */ /* 0x000f280000300800 */
[----:B------:R-:W4:Y:S04]  /*403b0*/  LDL.LU R23, [R1+0x2c8] ;  /* 0x0002c80001177983 */ /* 0x000f280000300800 */
[----:B------:R-:W4:Y:S01]  /*403c0*/  LDL.LU R24, [R1+0x2c4] ;  /* 0x0002c40001187983 */ /* 0x000f220000300800 */
[----:B------:R-:W-:-:S03]  /*403d0*/  LEA R20, R20, UR7, 0x3 ;  /* 0x0000000714147c11 */ /* 0x000fc6000f8e18ff */
[----:B------:R-:W4:Y:S04]  /*403e0*/  LDL.LU R25, [R1+0x2c0] ;  /* 0x0002c00001197983 */ /* 0x000f280000300800 */
[----:B------:R-:W4:Y:S04]  /*403f0*/  LDL.LU R26, [R1+0x2bc] ;  /* 0x0002bc00011a7983 */ /* 0x000f280000300800 */
[----:B------:R-:W4:Y:S04]  /*40400*/  LDL.LU R27, [R1+0x2b8] ;  /* 0x0002b800011b7983 */ /* 0x000f280000300800 */
[----:B------:R-:W4:Y:S04]  /*40410*/  LDL.LU R28, [R1+0x2b4] ;  /* 0x0002b400011c7983 */ /* 0x000f280000300800 */
[----:B------:R-:W4:Y:S01]  /*40420*/  LDL.LU R29, [R1+0x28c] ;  /* 0x00028c00011d7983 */ /* 0x000f220000300800 */
[----:B--2---:R-:W-:-:S05]  /*40430*/  FMUL R4, R3, R4 ;  /* 0x0000000403047220 */ /* 0x004fca0000400000 */
[----:B------:R-:W-:Y:S04]  /*40440*/  STL [R1+0x3f8], R4 ;  /* 0x0003f80401007387 */ /* 0x000fe80000100800 */
[----:B------:R-:W-:Y:S01]  /*40450*/  LDS R4, [R20+0x40400] ;  /* 0x0404000014047984 */ /* 0x000fe20000000800 */
[----:B---3--:R-:W-:Y:S01]  /*40460*/  FMUL R3, R3, R2 ;  /* 0x0000000203037220 */ /* 0x008fe20000400000 */
[----:B------:R-:W-:-:S05]  /*40470*/  F2FP.SATFINITE.E4M3.F32.PACK_AB_MERGE_C R2, R21, R8, RZ ;  /* 0x000000081502723e */ /* 0x000fca00048070ff */
[----:B------:R-:W-:Y:S04]  /*40480*/  STL [R1+0x1788], R2 ;  /* 0x0017880201007387 */ /* 0x000fe80000100800 */
[----:B------:R-:W-:Y:S04]  /*40490*/  STL [R1+0x3fc], R3 ;  /* 0x0003fc0301007387 */ /* 0x000fe80000100800 */
[----:B------:R-:W0:Y:S04]  /*404a0*/  LDS R3, [R20+0x40600] ;  /* 0x0406000014037984 */ /* 0x000e280000000800 */
[----:B------:R-:W1:Y:S04]  /*404b0*/  LDS R2, [R20+0x40700] ;  /* 0x0407000014027984 */ /* 0x000e680000000800 */
[----:B0-----:R-:W-:Y:S04]  /*404c0*/  STL [R1+0x600], R3 ;  /* 0x0006000301007387 */ /* 0x001fe80000100800 */
[----:B------:R-:W0:Y:S04]  /*404d0*/  LDS R3, [R20+0x40500] ;  /* 0x0405000014037984 */ /* 0x000e280000000800 */
[----:B-1----:R-:W-:Y:S04]  /*404e0*/  STL [R1+0x604], R2 ;  /* 0x0006040201007387 */ /* 0x002fe80000100800 */
[----:B------:R-:W1:Y:S04]  /*404f0*/  LDS R2, [R20+0x40000] ;  /* 0x0400000014027984 */ /* 0x000e680000000800 */
[----:B------:R-:W-:Y:S04]  /*40500*/  STL [R1+0x610], R4 ;  /* 0x0006100401007387 */ /* 0x000fe80000100800 */
[----:B------:R-:W2:Y:S04]  /*40510*/  LDS R4, [R20+0x40100] ;  /* 0x0401000014047984 */ /* 0x000ea80000000800 */
[----:B0-----:R-:W-:Y:S04]  /*40520*/  STL [R1+0x614], R3 ;  /* 0x0006140301007387 */ /* 0x001fe80000100800 */
[----:B------:R-:W0:Y:S04]  /*40530*/  LDS R3, [R20+0x40200] ;  /* 0x0402000014037984 */ /* 0x000e280000000800 */
[----:B-1----:R-:W-:Y:S04]  /*40540*/  STL [R1+0x620], R2 ;  /* 0x0006200201007387 */ /* 0x002fe80000100800 */
[----:B------:R-:W1:Y:S04]  /*40550*/  LDS R2, [R20+0x40300] ;  /* 0x0403000014027984 */ /* 0x000e680000000800 */
[----:B--2---:R-:W-:Y:S01]  /*40560*/  STL [R1+0x624], R4 ;  /* 0x0006240401007387 */ /* 0x004fe20000100800 */
[----:B------:R-:W-:Y:S06]  /*40570*/  BAR.SYNC.DEFER_BLOCKING 0x0 ;  /* 0x0000000000007b1d */ /* 0x000fec0000010000 */
[----:B0-----:R-:W-:Y:S04]  /*40580*/  STL [R1+0x618], R3 ;  /* 0x0006180301007387 */ /* 0x001fe80000100800 */
[----:B-1----:R0:W-:Y:S04]  /*40590*/  STL [R1+0x61c], R2 ;  /* 0x00061c0201007387 */ /* 0x0021e80000100800 */
[----:B------:R-:W2:Y:S04]  /*405a0*/  LDL.LU R9, [R1+0x288] ;  /* 0x0002880001097983 */ /* 0x000ea80000300800 */
[----:B0-----:R-:W3:Y:S04]  /*405b0*/  LDL.LU R2, [R1+0x278] ;  /* 0x0002780001027983 */ /* 0x001ee80000300800 */
[----:B---3--:R0:W-:Y:S04]  /*405c0*/  STL [R1+0x178c], R2 ;  /* 0x00178c0201007387 */ /* 0x0081e80000100800 */
[----:B0-----:R-:W3:Y:S04]  /*405d0*/  LDL.LU R2, [R1+0x280] ;  /* 0x0002800001027983 */ /* 0x001ee80000300800 */
[----:B----4-:R-:W-:Y:S04]  /*405e0*/  STS.U8 [R13+UR7+0x40000], R19 ;  /* 0x040000130d007988 */ /* 0x010fe80008000007 */
[----:B-----5:R-:W-:Y:S04]  /*405f0*/  STS.U8 [R13+UR7+0x40200], R15 ;  /* 0x0402000f0d007988 */ /* 0x020fe80008000007 */
[----:B------:R-:W-:Y:S04]  /*40600*/  STS.U8 [R13+UR7+0x40400], R14 ;  /* 0x0404000e0d007988 */ /* 0x000fe80008000007 */
[----:B------:R-:W-:Y:S04]  /*40610*/  STS.U8 [R13+UR7+0x40600], R0 ;  /* 0x040600000d007988 */ /* 0x000fe80008000007 */
[----:B------:R-:W-:Y:S04]  /*40620*/  STS.U8 [R13+UR7+0x40800], R10 ;  /* 0x0408000a0d007988 */ /* 0x000fe80008000007 */
[----:B---3--:R0:W-:Y:S04]  /*40630*/  STL [R1+0x1790], R2 ;  /* 0x0017900201007387 */ /* 0x0081e80000100800 */
[----:B0-----:R-:W3:Y:S04]  /*40640*/  LDL.LU R2, [R1+0x284] ;  /* 0x0002840001027983 */ /* 0x001ee80000300800 */
[----:B------:R-:W4:Y:S04]  /*40650*/  LDL.LU R21, [R1+0x26c] ;  /* 0x00026c0001157983 */ /* 0x000f280000300800 */
[----:B------:R-:W5:Y:S04]  /*40660*/  LDL.LU R20, [R1+0x264] ;  /* 0x0002640001147983 */ /* 0x000f680000300800 */
[----:B------:R-:W4:Y:S04]  /*40670*/  LDL.LU R19, [R1+0x258] ;  /* 0x0002580001137983 */ /* 0x000f280000300800 */
[----:B------:R-:W4:Y:S04]  /*40680*/  LDL.LU R15, [R1+0x254] ;  /* 0x00025400010f7983 */ /* 0x000f280000300800 */
[----:B------:R-:W4:Y:S04]  /*40690*/  LDL.LU R14, [R1+0x250] ;  /* 0x00025000010e7983 */ /* 0x000f280000300800 */
[----:B------:R-:W4:Y:S04]  /*406a0*/  LDL.LU R0, [R1+0x24c] ;  /* 0x00024c0001007983 */ /* 0x000f280000300800 */
[----:B------:R0:W-:Y:S04]  /*406b0*/  STS.U8 [R13+UR7+0x40a00], R11 ;  /* 0x040a000b0d007988 */ /* 0x0001e80008000007 */
[----:B------:R-:W4:Y:S04]  /*406c0*/  LDL.LU R10, [R1+0x248] ;  /* 0x00024800010a7983 */ /* 0x000f280000300800 */
[----:B------:R1:W-:Y:S04]  /*406d0*/  STS.U8 [R13+UR7+0x40c00], R12 ;  /* 0x040c000c0d007988 */ /* 0x0003e80008000007 */
[----:B0-----:R-:W4:Y:S04]  /*406e0*/  LDL.LU R11, [R1+0x244] ;  /* 0x00024400010b7983 */ /* 0x001f280000300800 */
[----:B------:R0:W-:Y:S04]  /*406f0*/  STS.U8 [R13+UR7+0x40e00], R16 ;  /* 0x040e00100d007988 */ /* 0x0001e80008000007 */
[----:B-1----:R-:W4:Y:S04]  /*40700*/  LDL.LU R12, [R1+0x240] ;  /* 0x00024000010c7983 */ /* 0x002f280000300800 */
        /* <DEDUP_REMOVED lines=20> */
[----:B0-----:R-:W4:Y:S04]  /*40850*/  LDL.LU R29, [R1+0x7c] ;  /* 0x00007c00011d7983 */ /* 0x001f280000300800 */
[----:B------:R-:W4:Y:S04]  /*40860*/  LDL.LU R3, [R1+0x1c] ;  /* 0x00001c0001037983 */ /* 0x000f280000300800 */
[----:B------:R-:W4:Y:S04]  /*40870*/  LDL.LU R8, [R1+0x18] ;  /* 0x0000180001087983 */ /* 0x000f280000300800 */
[----:B------:R-:W4:Y:S04]  /*40880*/  LDL.LU R5, [R1+0x14] ;  /* 0x0000140001057983 */ /* 0x000f280000300800 */
[----:B------:R-:W4:Y:S04]  /*40890*/  LDL.LU R4, [R1+0x10] ;  /* 0x0000100001047983 */ /* 0x000f280000300800 */
[----:B------:R-:W4:Y:S04]  /*408a0*/  LDL.LU R7, [R1+0xc] ;  /* 0x00000c0001077983 */ /* 0x000f280000300800 */
[----:B--2---:R0:W-:Y:S04]  /*408b0*/  STS.U8 [R13+UR7+0x42400], R9 ;  /* 0x042400090d007988 */ /* 0x0041e80008000007 */
[----:B------:R-:W2:Y:S04]  /*408c0*/  LDL.LU R6, [R1+0x8] ;  /* 0x0000080001067983 */ /* 0x000ea80000300800 */
[----:B0-----:R-:W2:Y:S04]  /*408d0*/  LDL.LU R9, [R1] ;  /* 0x0000000001097983 */ /* 0x001ea80000300800 */
[----:B---3--:R0:W-:Y:S04]  /*408e0*/  STS.U8 [R13+UR7+0x42600], R2 ;  /* 0x042600020d007988 */ /* 0x0081e80008000007 */
[----:B0-----:R-:W3:Y:S04]  /*408f0*/  LDL.LU R2, [R1+0x1790] ;  /* 0x0017900001027983 */ /* 0x001ee80000300800 */
[----:B---3--:R0:W-:Y:S04]  /*40900*/  STS.U8 [R13+UR7+0x42800], R2 ;  /* 0x042800020d007988 */ /* 0x0081e80008000007 */
[----:B0-----:R-:W3:Y:S04]  /*40910*/  LDL.LU R2, [R1+0x178c] ;  /* 0x00178c0001027983 */ /* 0x001ee80000300800 */
[----:B----4-:R-:W-:Y:S04]  /*40920*/  STS.U8 [R13+UR7+0x42c00], R21 ;  /* 0x042c00150d007988 */ /* 0x010fe80008000007 */
[----:B-----5:R-:W-:Y:S04]  /*40930*/  STS.U8 [R13+UR7+0x42e00], R20 ;  /* 0x042e00140d007988 */ /* 0x020fe80008000007 */
        /* <DEDUP_REMOVED lines=18> */
[----:B---3--:R0:W-:Y:S04]  /*40a60*/  STS.U8 [R13+UR7+0x42a00], R2 ;  /* 0x042a00020d007988 */ /* 0x0081e80008000007 */
[----:B0-----:R-:W3:Y:S04]  /*40a70*/  LDL.LU R2, [R1+0x1788] ;  /* 0x0017880001027983 */ /* 0x001ee80000300800 */
[----:B------:R-:W4:Y:S04]  /*40a80*/  LDL.LU R21, [R1+0x1784] ;  /* 0x0017840001157983 */ /* 0x000f280000300800 */
[----:B------:R-:W5:Y:S04]  /*40a90*/  LDL.LU R20, [R1+0x1780] ;  /* 0x0017800001147983 */ /* 0x000f680000300800 */
[----:B------:R-:W3:Y:S04]  /*40aa0*/  LDL.LU R19, [R1+0x177c] ;  /* 0x00177c0001137983 */ /* 0x000ee80000300800 */
        /* <DEDUP_REMOVED lines=17> */
[----:B------:R0:W-:Y:S04]  /*40bc0*/  STS.U8 [R13+UR7+0x45600], R8 ;  /* 0x045600080d007988 */ /* 0x0001e80008000007 */
[----:B--2---:R1:W-:Y:S04]  /*40bd0*/  STS.U8 [R13+UR7+0x46000], R9 ;  /* 0x046000090d007988 */ /* 0x0043e80008000007 */
[----:B0-----:R-:W2:Y:S04]  /*40be0*/  LDL.LU R8, [R1+0x2f8] ;  /* 0x0002f80001087983 */ /* 0x001ea80000300800 */
[----:B-1----:R-:W2:Y:S04]  /*40bf0*/  LDL.LU R9, [R1+0x74] ;  /* 0x0000740001097983 */ /* 0x002ea80000300800 */
[----:B------:R5:W-:Y:S04]  /*40c00*/  STS.U8 [R13+UR7+0x45c00], R7 ;  /* 0x045c00070d007988 */ /* 0x000be80008000007 */
[----:B------:R3:W-:Y:S04]  /*40c10*/  STS.U8 [R13+UR7+0x45e00], R6 ;  /* 0x045e00060d007988 */ /* 0x0007e80008000007 */
[----:B------:R-:W-:Y:S01]  /*40c20*/  STS.U8 [R13+UR7+0x45400], R3 ;  /* 0x045400030d007988 */ /* 0x000fe20008000007 */
[----:B-----5:R-:W-:-:S02]  /*40c30*/  F2FP.F16.E4M3.UNPACK_B R7, R20 ;  /* 0x00000014ff07723e */ /* 0x020fc400020006ff */
[----:B---3--:R-:W-:Y:S01]  /*40c40*/  F2FP.F16.E4M3.UNPACK_B R6, R19 ;  /* 0x00000013ff06723e */ /* 0x008fe200020006ff */
[----:B----4-:R-:W-:Y:S04]  /*40c50*/  STS.U8 [R13+UR7+0x47200], R18 ;  /* 0x047200120d007988 */ /* 0x010fe80008000007 */
[----:B------:R-:W-:Y:S04]  /*40c60*/  STS.U8 [R13+UR7+0x47000], R22 ;  /* 0x047000160d007988 */ /* 0x000fe80008000007 */
[----:B------:R-:W-:Y:S04]  /*40c70*/  STS.U8 [R13+UR7+0x46e00], R23 ;  /* 0x046e00170d007988 */ /* 0x000fe80008000007 */
[----:B------:R-:W-:Y:S04]  /*40c80*/  STS.U8 [R13+UR7+0x46c00], R24 ;  /* 0x046c00180d007988 */ /* 0x000fe80008000007 */
[----:B------:R-:W-:Y:S04]  /*40c90*/  STS.U8 [R13+UR7+0x46a00], R25 ;  /* 0x046a00190d007988 */ /* 0x000fe80008000007 */
[----:B------:R-:W-:Y:S04]  /*40ca0*/  STS.U8 [R13+UR7+0x46800], R26 ;  /* 0x0468001a0d007988 */ /* 0x000fe80008000007 */
[----:B------:R-:W-:Y:S04]  /*40cb0*/  STS.U8 [R13+UR7+0x46600], R27 ;  /* 0x0466001b0d007988 */ /* 0x000fe80008000007 */
[----:B------:R-:W-:Y:S04]  /*40cc0*/  STS.U8 [R13+UR7+0x46400], R28 ;  /* 0x0464001c0d007988 */ /* 0x000fe80008000007 */
[----:B------:R0:W-:Y:S04]  /*40cd0*/  STS.U8 [R13+UR7+0x46200], R29 ;  /* 0x0462001d0d007988 */ /* 0x0001e80008000007 */
[----:B0-----:R-:W3:Y:S04]  /*40ce0*/  LDL.LU R29, [R1+0x114] ;  /* 0x00011400011d7983 */ /* 0x001ee80000300800 */
[----:B------:R-:W4:Y:S04]  /*40cf0*/  LDL.LU R28, [R1+0xa8] ;  /* 0x0000a800011c7983 */ /* 0x000f280000300800 */
[----:B------:R-:W5:Y:S04]  /*40d00*/  LDL.LU R27, [R1+0xa4] ;  /* 0x0000a400011b7983 */ /* 0x000f680000300800 */
[----:B------:R-:W3:Y:S04]  /*40d10*/  LDL.LU R26, [R1+0x9c] ;  /* 0x00009c00011a7983 */ /* 0x000ee80000300800 */
[----:B------:R-:W3:Y:S04]  /*40d20*/  LDL.LU R25, [R1+0x98] ;  /* 0x0000980001197983 */ /* 0x000ee80000300800 */
[----:B------:R-:W3:Y:S04]  /*40d30*/  LDL.LU R24, [R1+0x90] ;  /* 0x0000900001187983 */ /* 0x000ee80000300800 */
[----:B------:R-:W3:Y:S04]  /*40d40*/  LDL.LU R23, [R1+0x88] ;  /* 0x0000880001177983 */ /* 0x000ee80000300800 */
[----:B------:R-:W3:Y:S04]  /*40d50*/  LDL.LU R22, [R1+0x80] ;  /* 0x0000800001167983 */ /* 0x000ee80000300800 */
[----:B------:R-:W4:Y:S04]  /*40d60*/  LDL.LU R18, [R1+0x78] ;  /* 0x0000780001127983 */ /* 0x000f280000300800 */
[----:B------:R-:W5:Y:S04]  /*40d70*/  LDL.LU R3, [R1+0x11c] ;  /* 0x00011c0001037983 */ /* 0x000f680000300800 */
[----:B------:R0:W-:Y:S04]  /*40d80*/  STL.64 [R1+0x1720], R6 ;  /* 0x0017200601007387 */ /* 0x0001e80000100a00 */
[----:B0-----:R-:W5:Y:S04]  /*40d90*/  LDL.LU R7, [R1+0x4] ;  /* 0x0000040001077983 */ /* 0x001f680000300800 */
[----:B------:R-:W-:Y:S04]  /*40da0*/  STS.U8 [R13+UR7+0x45800], R5 ;  /* 0x045800050d007988 */ /* 0x000fe80008000007 */
[----:B------:R0:W-:Y:S04]  /*40db0*/  STS.U8 [R13+UR7+0x45a00], R4 ;  /* 0x045a00040d007988 */ /* 0x0001e80008000007 */
[----:B------:R-:W-:Y:S04]  /*40dc0*/  STS.U8 [R13+UR7+0x47400], R17 ;  /* 0x047400110d007988 */ /* 0x000fe80008000007 */
[----:B------:R-:W-:Y:S04]  /*40dd0*/  STS.U8 [R13+UR7+0x47600], R16 ;  /* 0x047600100d007988 */ /* 0x000fe80008000007 */
[----:B------:R-:W-:Y:S04]  /*40de0*/  STS.U8 [R13+UR7+0x47800], R12 ;  /* 0x0478000c0d007988 */ /* 0x000fe80008000007 */
[----:B------:R-:W-:Y:S04]  /*40df0*/  STS.U8 [R13+UR7+0x47a00], R11 ;  /* 0x047a000b0d007988 */ /* 0x000fe80008000007 */
[----:B------:R-:W-:Y:S04]  /*40e00*/  STS.U8 [R13+UR7+0x47c00], R10 ;  /* 0x047c000a0d007988 */ /* 0x000fe80008000007 */
[----:B------:R1:W-:Y:S01]  /*40e10*/  STS.U8 [R13+UR7+0x47e00], R0 ;  /* 0x047e00000d007988 */ /* 0x0003e20008000007 */
[----:B0-----:R-:W-:-:S02]  /*40e20*/  F2FP.F16.E4M3.UNPACK_B R4, R14 ;  /* 0x0000000eff04723e */ /* 0x001fc400020006ff */
[----:B------:R-:W-:Y:S02]  /*40e30*/  F2FP.F16.E4M3.UNPACK_B R5, R15 ;  /* 0x0000000fff05723e */ /* 0x000fe400020006ff */
[----:B--2---:R-:W-:Y:S01]  /*40e40*/  F2FP.F16.E4M3.UNPACK_B R9, R9 ;  /* 0x00000009ff09723e */ /* 0x004fe200020006ff */
[----:B-1----:R-:W-:Y:S01]  /*40e50*/  VIADD R0, R8, UR7 ;  /* 0x0000000708007c36 */ /* 0x002fe20008000000 */
[----:B------:R-:W-:Y:S01]  /*40e60*/  F2FP.F16.E4M3.UNPACK_B R8, R21 ;  /* 0x00000015ff08723e */ /* 0x000fe200020006ff */
[----:B------:R-:W-:Y:S01]  /*40e70*/  STL.64 [R1+0x1718], R4 ;  /* 0x0017180401007387 */ /* 0x000fe20000100a00 */
[----:B------:R-:W-:Y:S01]  /*40e80*/  BAR.SYNC.DEFER_BLOCKING 0x0 ;  /* 0x0000000000007b1d */ /* 0x000fe20000010000 */
[----:B---3--:R-:W-:Y:S02]  /*40e90*/  F2FP.F16.E4M3.UNPACK_B R11, R22 ;  /* 0x00000016ff0b723e */ /* 0x008fe400020006ff */
[----:B----4-:R-:W-:-:S05]  /*40ea0*/  F2FP.F16.E4M3.UNPACK_B R10, R18 ;  /* 0x00000012ff0a723e */ /* 0x010fca00020006ff */
[----:B------:R-:W-:Y:S04]  /*40eb0*/  STL.64 [R1+0x1730], R10 ;  /* 0x0017300a01007387 */ /* 0x000fe80000100a00 */
[----:B------:R-:W-:Y:S01]  /*40ec0*/  STL.64 [R1+0x1728], R8 ;  /* 0x0017280801007387 */ /* 0x000fe20000100a00 */
[----:B------:R-:W-:-:S03]  /*40ed0*/  F2FP.F16.E4M3.UNPACK_B R12, R23 ;  /* 0x00000017ff0c723e */ /* 0x000fc600020006ff */
[----:B------:R-:W2:Y:S01]  /*40ee0*/  LDL.LU R20, [R1+0x25c] ;  /* 0x00025c0001147983 */ /* 0x000ea20000300800 */
[----:B------:R-:W-:-:S03]  /*40ef0*/  F2FP.F16.E4M3.UNPACK_B R13, R24 ;  /* 0x00000018ff0d723e */ /* 0x000fc600020006ff */
[----:B------:R-:W3:Y:S04]  /*40f00*/  LDL.LU R21, [R1+0x260] ;  /* 0x0002600001157983 */ /* 0x000ee80000300800 */
[----:B-----5:R-:W0:Y:S01]  /*40f10*/  LDSM.16.M88.4 R8, [R7+0x40000] ;  /* 0x040000000708783b */ /* 0x020e220000000200 */
[----:B------:R-:W-:-:S03]  /*40f20*/  F2FP.F16.E4M3.UNPACK_B R14, R25 ;  /* 0x00000019ff0e723e */ /* 0x000fc600020006ff */
[----:B------:R-:W4:Y:S01]  /*40f30*/  LDL.LU R22, [R1+0x268] ;  /* 0x0002680001167983 */ /* 0x000f220000300800 */
[----:B------:R-:W-:-:S03]  /*40f40*/  F2FP.F16.E4M3.UNPACK_B R15, R26 ;  /* 0x0000001aff0f723e */ /* 0x000fc600020006ff */
[----:B------:R-:W5:Y:S01]  /*40f50*/  LDL.LU R23, [R1+0x270] ;  /* 0x0002700001177983 */ /* 0x000f620000300800 */
[----:B------:R-:W-:-:S03]  /*40f60*/  F2FP.F16.E4M3.UNPACK_B R16, R27 ;  /* 0x0000001bff10723e */ /* 0x000fc600020006ff */
[----:B------:R-:W2:Y:S01]  /*40f70*/  LDL.LU R24, [R1+0x274] ;  /* 0x0002740001187983 */ /* 0x000ea20000300800 */
[----:B------:R-:W-:-:S03]  /*40f80*/  F2FP.F16.E4M3.UNPACK_B R17, R28 ;  /* 0x0000001cff11723e */ /* 0x000fc600020006ff */
[----:B------:R-:W2:Y:S01]  /*40f90*/  LDL.LU R25, [R1+0x27c] ;  /* 0x00027c0001197983 */ /* 0x000ea20000300800 */
[----:B------:R-:W-:-:S03]  /*40fa0*/  F2FP.F16.E4M3.UNPACK_B R18, R29 ;  /* 0x0000001dff12723e */ /* 0x000fc600020006ff */
[----:B------:R-:W2:Y:S04]  /*40fb0*/  LDL.LU R26, [R1+0x290] ;  /* 0x00029000011a7983 */ /* 0x000ea80000300800 */
[----:B------:R-:W2:Y:S04]  /*40fc0*/  LDL.LU R27, [R1+0x2a0] ;  /* 0x0002a000011b7983 */ /* 0x000ea80000300800 */
[----:B------:R-:W2:Y:S04]  /*40fd0*/  LDL.LU R28, [R1+0x294] ;  /* 0x00029400011c7983 */ /* 0x000ea80000300800 */
[----:B------:R-:W2:Y:S04]  /*40fe0*/  LDL.LU R29, [R1+0x2a4] ;  /* 0x0002a400011d7983 */ /* 0x000ea80000300800 */
[----:B0-----:R-:W-:Y:S04]  /*40ff0*/  STL.64 [R1+0x280], R8 ;  /* 0x0002800801007387 */ /* 0x001fe80000100a00 */
[----:B------:R-:W-:Y:S04]  /*41000*/  STL.64 [R1+0x288], R10 ;  /* 0x0002880a01007387 */ /* 0x000fe80000100a00 */
[----:B------:R-:W0:Y:S01]  /*41010*/  LDSM.16.M88.4 R8, [R7+0x42000] ;  /* 0x042000000708783b */ /* 0x000e220000000200 */
[----:B------:R-:W-:-:S03]  /*41020*/  F2FP.F16.E4M3.UNPACK_B R19, R3 ;  /* 0x00000003ff13723e */ /* 0x000fc600020006ff */
[----:B0-----:R-:W-:Y:S01]  /*41030*/  STL [R1+0x2e0], R8 ;  /* 0x0002e00801007387 */ /* 0x001fe20000100800 */
[----:B------:R-:W-:-:S03]  /*41040*/  IMAD.MOV.U32 R3, RZ, RZ, R9 ;  /* 0x000000ffff037224 */ /* 0x000fc600078e0009 */
[----:B------:R-:W-:Y:S04]  /*41050*/  STL.64 [R1+0x2e8], R10 ;  /* 0x0002e80a01007387 */ /* 0x000fe80000100a00 */
[----:B------:R-:W0:Y:S04]  /*41060*/  LDSM.16.M88.4 R8, [R7+0x44000] ;  /* 0x044000000708783b */ /* 0x000e280000000200 */
[----:B------:R-:W1:Y:S04]  /*41070*/  LDSM.16.M88.4 R4, [R7+0x46000] ;  /* 0x046000000704783b */ /* 0x000e680000000200 */
[----:B0-----:R-:W-:Y:S04]  /*41080*/  STL.64 [R1+0x300], R8 ;  /* 0x0003000801007387 */ /* 0x001fe80000100a00 */
[----:B------:R0:W-:Y:S04]  /*41090*/  STL.64 [R1+0x308], R10 ;  /* 0x0003080a01007387 */ /* 0x0001e80000100a00 */
[----:B0-----:R-:W2:Y:S04]  /*410a0*/  LDL.LU.64 R10, [R1+0x1730] ;  /* 0x00173000010a7983 */ /* 0x001ea80000300a00 */
[----:B------:R-:W2:Y:S04]  /*410b0*/  LDL.LU.64 R8, [R1+0x1728] ;  /* 0x0017280001087983 */ /* 0x000ea80000300a00 */
[----:B-1----:R-:W-:Y:S04]  /*410c0*/  STL.64 [R1+0x310], R4 ;  /* 0x0003100401007387 */ /* 0x002fe80000100a00 */
[----:B------:R0:W-:Y:S04]  /*410d0*/  STL.64 [R1+0x318], R6 ;  /* 0x0003180601007387 */ /* 0x0001e80000100a00 */
[----:B0-----:R-:W2:Y:S04]  /*410e0*/  LDL.LU.64 R6, [R1+0x1720] ;  /* 0x0017200001067983 */ /* 0x001ea80000300a00 */
[----:B------:R-:W2:Y:S01]  /*410f0*/  LDL.LU.64 R4, [R1+0x1718] ;  /* 0x0017180001047983 */ /* 0x000ea20000300a00 */
[----:B------:R-:W-:Y:S06]  /*41100*/  BAR.SYNC.DEFER_BLOCKING 0x0 ;  /* 0x0000000000007b1d */ /* 0x000fec0000010000 */
[----:B--2---:R0:W-:Y:S04]  /*41110*/  STSM.16.M88.4 [R0+0x40000], R4 ;  /* 0x0400000400007844 */ /* 0x0041e80000000200 */
[----:B------:R1:W-:Y:S04]  /*41120*/  STSM.16.M88.4 [R0+0x41000], R8 ;  /* 0x0410000800007844 */ /* 0x0003e80000000200 */
[----:B0-----:R-:W2:Y:S04]  /*41130*/  LDL.LU R4, [R1+0x2b0] ;  /* 0x0002b00001047983 */ /* 0x001ea80000300800 */
[----:B------:R-:W2:Y:S04]  /*41140*/  LDL.LU R5, [R1+0x29c] ;  /* 0x00029c0001057983 */ /* 0x000ea80000300800 */
[----:B------:R-:W2:Y:S04]  /*41150*/  LDL.LU R6, [R1+0x2ac] ;  /* 0x0002ac0001067983 */ /* 0x000ea80000300800 */
[----:B------:R-:W2:Y:S04]  /*41160*/  LDL.LU R7, [R1+0x298] ;  /* 0x0002980001077983 */ /* 0x000ea80000300800 */
[----:B-1----:R-:W2:Y:S04]  /*41170*/  LDL.LU R11, [R1+0x2a8] ;  /* 0x0002a800010b7983 */ /* 0x002ea80000300800 */
[----:B------:R-:W-:Y:S01]  /*41180*/  STSM.16.M88.4 [R0+0x42000], R12 ;  /* 0x0420000c00007844 */ /* 0x000fe20000000200 */
[----:B------:R-:W-:-:S03]  /*41190*/  F2FP.F16.E4M3.UNPACK_B R20, R20 ;  /* 0x00000014ff14723e */ /* 0x000fc600020006ff */
[----:B------:R0:W-:Y:S01]  /*411a0*/  STSM.16.M88.4 [R0+0x43000], R16 ;  /* 0x0430001000007844 */ /* 0x0001e20000000200 */
[----:B---3--:R-:W-:Y:S02]  /*411b0*/  F2FP.F16.E4M3.UNPACK_B R21, R21 ;  /* 0x00000015ff15723e */ /* 0x008fe400020006ff */
[----:B----4-:R-:W-:Y:S02]  /*411c0*/  F2FP.F16.E4M3.UNPACK_B R22, R22 ;  /* 0x00000016ff16723e */ /* 0x010fe400020006ff */
[----:B-----5:R-:W-:Y:S01]  /*411d0*/  F2FP.F16.E4M3.UNPACK_B R23, R23 ;  /* 0x00000017ff17723e */ /* 0x020fe200020006ff */
[----:B0-----:R-:W3:Y:S04]  /*411e0*/  LDL.LU R16, [R1+0x950] ;  /* 0x0009500001107983 */ /* 0x001ee80000300800 */
[----:B------:R-:W3:Y:S04]  /*411f0*/  LDL R17, [R1+0x904] ;  /* 0x0009040001117983 */ /* 0x000ee80000100800 */
[----:B------:R-:W4:Y:S04]  /*41200*/  LDL.LU R18, [R1+0x954] ;  /* 0x0009540001127983 */ /* 0x000f280000300800 */
[----:B------:R-:W4:Y:S04]  /*41210*/  LDL R19, [R1+0x900] ;  /* 0x0009000001137983 */ /* 0x000f280000100800 */
[----:B------:R-:W5:Y:S04]  /*41220*/  LDL.LU R15, [R1+0x790] ;  /* 0x00079000010f7983 */ /* 0x000f680000300800 */
[----:B------:R-:W4:Y:S04]  /*41230*/  LDL.LU R14, [R1+0x794] ;  /* 0x00079400010e7983 */ /* 0x000f280000300800 */
[----:B------:R-:W4:Y:S04]  /*41240*/  LDL.LU R13, [R1+0x798] ;  /* 0x00079800010d7983 */ /* 0x000f280000300800 */
[----:B------:R-:W4:Y:S04]  /*41250*/  LDL.LU R12, [R1+0x79c] ;  /* 0x00079c00010c7983 */ /* 0x000f280000300800 */
[----:B------:R0:W-:Y:S04]  /*41260*/  STSM.16.M88.4 [R0+0x44000], R20 ;  /* 0x0440001400007844 */ /* 0x0001e80000000200 */
[----:B0-----:R-:W4:Y:S01]  /*41270*/  LDL R23, [R1+0x110] ;  /* 0x0001100001177983 */ /* 0x001f220000100800 */
[----:B------:R-:W-:-:S02]  /*41280*/  F2FP.F16.E4M3.UNPACK_B R24, R24 ;  /* 0x00000018ff18723e */ /* 0x000fc400020006ff */
[----:B------:R-:W-:Y:S02]  /*41290*/  F2FP.F16.E4M3.UNPACK_B R25, R25 ;  /* 0x00000019ff19723e */ /* 0x000fe400020006ff */
[----:B------:R-:W-:Y:S02]  /*412a0*/  F2FP.F16.E4M3.UNPACK_B R26, R26 ;  /* 0x0000001aff1a723e */ /* 0x000fe400020006ff */
[----:B------:R-:W-:Y:S02]  /*412b0*/  F2FP.F16.E4M3.UNPACK_B R27, R27 ;  /* 0x0000001bff1b723e */ /* 0x000fe400020006ff */
[----:B------:R-:W-:Y:S02]  /*412c0*/  F2FP.F16.E4M3.UNPACK_B R9, R28 ;  /* 0x0000001cff09723e */ /* 0x000fe400020006ff */
[----:B------:R-:W-:Y:S01]  /*412d0*/  F2FP.F16.E4M3.UNPACK_B R10, R29 ;  /* 0x0000001dff0a723e */ /* 0x000fe200020006ff */
[----:B------:R-:W-:Y:S01]  /*412e0*/  STSM.16.M88.4 [R0+0x45000], R24 ;  /* 0x0450001800007844 */ /* 0x000fe20000000200 */
[----:B--2---:R-:W-:-:S02]  /*412f0*/  F2FP.F16.E4M3.UNPACK_B R4, R4 ;  /* 0x00000004ff04723e */ /* 0x004fc400020006ff */
[----:B------:R-:W-:Y:S02]  /*41300*/  F2FP.F16.E4M3.UNPACK_B R5, R5 ;  /* 0x00000005ff05723e */ /* 0x000fe400020006ff */
[----:B------:R-:W-:Y:S02]  /*41310*/  F2FP.F16.E4M3.UNPACK_B R6, R6 ;  /* 0x00000006ff06723e */ /* 0x000fe400020006ff */
[----:B------:R-:W-:Y:S02]  /*41320*/  F2FP.F16.E4M3.UNPACK_B R7, R7 ;  /* 0x00000007ff07723e */ /* 0x000fe400020006ff */
[----:B------:R-:W-:Y:S02]  /*41330*/  F2FP.F16.E4M3.UNPACK_B R8, R11 ;  /* 0x0000000bff08723e */ /* 0x000fe400020006ff */
[----:B------:R-:W-:Y:S01]  /*41340*/  F2FP.F16.E4M3.UNPACK_B R11, R2 ;  /* 0x00000002ff0b723e */ /* 0x000fe200020006ff */
[----:B------:R-:W-:Y:S04]  /*41350*/  STSM.16.M88.4 [R0+0x46000], R4 ;  /* 0x0460000400007844 */ /* 0x000fe80000000200 */
[----:B------:R0:W-:Y:S01]  /*41360*/  STSM.16.M88.4 [R0+0x47000], R8 ;  /* 0x0470000800007844 */ /* 0x0001e20000000200 */
[----:B------:R-:W-:Y:S06]  /*41370*/  BAR.SYNC.DEFER_BLOCKING 0x0 ;  /* 0x0000000000007b1d */ /* 0x000fec0000010000 */
[----:B0-----:R-:W2:Y:S04]  /*41380*/  LDL.LU R10, [R1+0x280] ;  /* 0x00028000010a7983 */ /* 0x001ea80000300800 */
[----:B------:R-:W2:Y:S01]  /*41390*/  LDL.LU R11, [R1+0x284] ;  /* 0x00028400010b7983 */ /* 0x000ea20000300800 */
[----:B---3--:R-:W-:-:S03]  /*413a0*/  FADD R0, -R17, R16 ;  /* 0x0000001011007221 */ /* 0x008fc60000000100 */
[----:B----4-:R-:W0:Y:S04]  /*413b0*/  LDS.64 R28, [R23+UR7+0x40000] ;  /* 0x04000007171c7984 */ /* 0x010e280008000a00 */
[----:B------:R-:W1:Y:S01]  /*413c0*/  LDS.64 R8, [R23+UR7+0x40400] ;  /* 0x0404000717087984 */ /* 0x000e620008000a00 */
[----:B------:R-:W-:-:S05]  /*413d0*/  LOP3.LUT R2, R23, 0x20, RZ, 0x3c, !PT ;  /* 0x0000002017027812 */ /* 0x000fca00078e3cff */
[----:B------:R-:W3:Y:S04]  /*413e0*/  LDS.64 R4, [R2+UR7+0x40000] ;  /* 0x0400000702047984 */ /* 0x000ee80008000a00 */
[----:B------:R-:W4:Y:S04]  /*413f0*/  LDS.64 R6, [R2+UR7+0x40400] ;  /* 0x0404000702067984 */ /* 0x000f280008000a00 */
[----:B------:R5:W-:Y:S02]  /*41400*/  STL [R1+0x114], R2 ;  /* 0x0001140201007387 */ /* 0x000be40000100800 */
[----:B-----5:R-:W-:Y:S01]  /*41410*/  FMUL R2, R0, 1.4426950216293334961 ;  /* 0x3fb8aa3b00027820 */ /* 0x020fe20000400000 */
[----:B------:R-:W-:-:S04]  /*41420*/  FADD R0, -R19, R18 ;  /* 0x0000001213007221 */ /* 0x000fc80000000100 */
[----:B------:R-:W-:Y:S01]  /*41430*/  FMUL R0, R0, 1.4426950216293334961 ;  /* 0x3fb8aa3b00007820 */ /* 0x000fe20000400000 */
[----:B0-----:R0:W-:Y:S04]  /*41440*/  STL [R1+0x1700], R29 ;  /* 0x0017001d01007387 */ /* 0x0011e80000100800 */
[----:B-1----:R1:W-:Y:S04]  /*41450*/  STL [R1+0x1704], R9 ;  /* 0x0017040901007387 */ /* 0x0023e80000100800 */
[----:B------:R-:W5:Y:S01]  /*41460*/  LDL.LU R23, [R1+0x7b0] ;  /* 0x0007b00001177983 */ /* 0x000f620000300800 */
[----:B0-----:R-:W0:Y:S03]  /*41470*/  MUFU.EX2 R29, R0 ;  /* 0x00000000001d7308 */ /* 0x001e260000000800 */
[----:B------:R-:W5:Y:S04]  /*41480*/  LDL.LU R22, [R1+0x7b4] ;  /* 0x0007b40001167983 */ /* 0x000f680000300800 */
[----:B------:R-:W5:Y:S01]  /*41490*/  LDL.LU R21, [R1+0x7b8] ;  /* 0x0007b80001157983 */ /* 0x000f620000300800 */
[----:B-1----:R1:W3:Y:S03]  /*414a0*/  MUFU.EX2 R9, R2 ;  /* 0x0000000200097308 */ /* 0x0022e60000000800 */
[----:B------:R-:W5:Y:S01]  /*414b0*/  LDL.LU R20, [R1+0x7bc] ;  /* 0x0007bc0001147983 */ /* 0x000f620000300800 */
[C---:B0-----:R-:W-:Y:S01]  /*414c0*/  FMUL R18, R29.reuse, R13 ;  /* 0x0000000d1d127220 */ /* 0x041fe20000400000 */
[----:B------:R-:W-:Y:S01]  /*414d0*/  FMUL R19, R29, R12 ;  /* 0x0000000c1d137220 */ /* 0x000fe20000400000 */
[----:B------:R-:W-:Y:S01]  /*414e0*/  MOV R12, R28 ;  /* 0x0000001c000c7202 */ /* 0x000fe20000000f00 */
[----:B------:R-:W-:Y:S01]  /*414f0*/  IMAD.MOV.U32 R13, RZ, RZ, R8 ;  /* 0x000000ffff0d7224 */ /* 0x000fe200078e0008 */
[----:B-1----:R-:W5:Y:S01]  /*41500*/  LDL.LU R2, [R1+0x2e0] ;  /* 0x0002e00001027983 */ /* 0x002f620000300800 */
[C---:B---3--:R-:W-:Y:S01]  /*41510*/  FMUL R16, R9.reuse, R15 ;  /* 0x0000000f09107220 */ /* 0x048fe20000400000 */
[----:B------:R-:W-:Y:S01]  /*41520*/  FMUL R17, R9, R14 ;  /* 0x0000000e09117220 */ /* 0x000fe20000400000 */
[----:B------:R-:W-:Y:S01]  /*41530*/  IMAD.MOV.U32 R14, RZ, RZ, R4 ;  /* 0x000000ffff0e7224 */ /* 0x000fe200078e0004 */
[----:B----4-:R-:W-:Y:S01]  /*41540*/  MOV R15, R6 ;  /* 0x00000006000f7202 */ /* 0x010fe20000000f00 */
[----:B------:R-:W-:Y:S04]  /*41550*/  STL [R1+0x608], R9 ;  /* 0x0006080901007387 */ /* 0x000fe80000100800 */
[----:B------:R-:W-:Y:S01]  /*41560*/  STL [R1+0x60c], R29 ;  /* 0x00060c1d01007387 */ /* 0x000fe20000100800 */
[----:B--2---:R-:W-:-:S02]  /*41570*/  F2FP.F16.E4M3.UNPACK_B R24, R10 ;  /* 0x0000000aff18723e */ /* 0x004fc400020006ff */
[----:B------:R-:W-:-:S07]  /*41580*/  F2FP.F16.E4M3.UNPACK_B R25, R11 ;  /* 0x0000000bff19723e */ /* 0x000fce00020006ff */
[----:B------:R-:W-:Y:S01]  /*41590*/  HMMA.16816.F32 R16, R12, R24, R16 ;  /* 0x000000180c10723c */ /* 0x000fe20000001810 */
[----:B------:R-:W-:Y:S04]  /*415a0*/  STL.64 [R1+0x16f8], R10 ;  /* 0x0016f80a01007387 */ /* 0x000fe80000100a00 */
[----:B------:R-:W-:Y:S04]  /*415b0*/  STL [R1+0x98], R24 ;  /* 0x0000981801007387 */ /* 0x000fe80000100800 */
[----:B------:R-:W-:Y:S10]  /*415c0*/  STL [R1+0x9c], R25 ;  /* 0x00009c1901007387 */ /* 0x000ff40000100800 */
[----:B------:R-:W-:Y:S04]  /*415d0*/  STL.64 [R1+0x1710], R16 ;  /* 0x0017101001007387 */ /* 0x000fe80000100a00 */
[----:B------:R0:W-:Y:S04]  /*415e0*/  STL.64 [R1+0x1708], R18 ;  /* 0x0017081201007387 */ /* 0x0001e80000100a00 */
[----:B0-----:R-:W2:Y:S04]  /*415f0*/  LDL R18, [R1+0x300] ;  /* 0x0003000001127983 */ /* 0x001ea80000100800 */
[----:B------:R-:W3:Y:S04]  /*41600*/  LDL R19, [R1+0x304] ;  /* 0x0003040001137983 */ /* 0x000ee80000100800 */
[----:B------:R-:W4:Y:S04]  /*41610*/  LDL.LU R24, [R1+0x7c0] ;  /* 0x0007c00001187983 */ /* 0x000f280000300800 */
[----:B------:R-:W4:Y:S04]  /*41620*/  LDL.LU R25, [R1+0x7c4] ;  /* 0x0007c40001197983 */ /* 0x000f280000300800 */
[----:B------:R-:W4:Y:S04]  /*41630*/  LDL.LU R26, [R1+0x7c8] ;  /* 0x0007c800011a7983 */ /* 0x000f280000300800 */
[----:B------:R-:W4:Y:S01]  /*41640*/  LDL.LU R27, [R1+0x7cc] ;  /* 0x0007cc00011b7983 */ /* 0x000f220000300800 */
[----:B------:R-:W-:-:S03]  /*41650*/  F2FP.F16.E4M3.UNPACK_B R17, R3 ;  /* 0x00000003ff11723e */ /* 0x000fc600020006ff */
[----:B------:R-:W4:Y:S04]  /*41660*/  LDL R10, [R1+0x310] ;  /* 0x00031000010a7983 */ /* 0x000f280000100800 */
[----:B------:R-:W4:Y:S04]  /*41670*/  LDL R11, [R1+0x314] ;  /* 0x00031400010b7983 */ /* 0x000f280000100800 */
[----:B------:R-:W4:Y:S01]  /*41680*/  LDL R0, [R1+0x110] ;  /* 0x0001100001007983 */ /* 0x000f220000100800 */
[----:B-----5:R-:W-:Y:S01]  /*41690*/  FMUL R12, R9, R23 ;  /* 0x00000017090c7220 */ /* 0x020fe20000400000 */
[----:B------:R-:W-:-:S02]  /*416a0*/  IMAD.MOV.U32 R23, RZ, RZ, R6 ;  /* 0x000000ffff177224 */ /* 0x000fc400078e0006 */
[----:B------:R-:W-:Y:S01]  /*416b0*/  FMUL R13, R9, R22 ;  /* 0x00000016090d7220 */ /* 0x000fe20000400000 */
[----:B------:R-:W-:Y:S01]  /*416c0*/  MOV R22, R4 ;  /* 0x0000000400167202 */ /* 0x000fe20000000f00 */
[C---:B------:R-:W-:Y:S01]  /*416d0*/  FMUL R14, R29.reuse, R21 ;  /* 0x000000151d0e7220 */ /* 0x040fe20000400000 */
[----:B------:R-:W-:Y:S02]  /*416e0*/  IMAD.MOV.U32 R21, RZ, RZ, R8 ;  /* 0x000000ffff157224 */ /* 0x000fe400078e0008 */
[----:B------:R-:W-:Y:S01]  /*416f0*/  FMUL R15, R29, R20 ;  /* 0x000000141d0f7220 */ /* 0x000fe20000400000 */
[----:B------:R-:W-:Y:S01]  /*41700*/  IMAD.MOV.U32 R20, RZ, RZ, R28 ;  /* 0x000000ffff147224 */ /* 0x000fe200078e001c */
[----:B------:R-:W-:-:S07]  /*41710*/  F2FP.F16.E4M3.UNPACK_B R16, R2 ;  /* 0x00000002ff10723e */ /* 0x000fce00020006ff */
[----:B------:R-:W-:Y:S01]  /*41720*/  HMMA.16816.F32 R12, R20, R16, R12 ;  /* 0x00000010140c723c */ /* 0x000fe2000000180c */
[----:B------:R-:W-:Y:S04]  /*41730*/  STL [R1+0x90], R16 ;  /* 0x0000901001007387 */ /* 0x000fe80000100800 */
[----:B------:R0:W-:Y:S04]  /*41740*/  STL [R1+0x94], R17 ;  /* 0x0000941101007387 */ /* 0x0001e80000100800 */
[----:B0-----:R-:W5:Y:S10]  /*41750*/  LDL.LU.64 R16, [R1+0x1710] ;  /* 0x0017100001107983 */ /* 0x001f740000300a00 */
[----:B------:R-:W-:Y:S01]  /*41760*/  IMAD.MOV.U32 R23, RZ, RZ, R12 ;  /* 0x000000ffff177224 */ /* 0x000fe200078e000c */
[----:B------:R-:W-:Y:S01]  /*41770*/  MOV R22, R13 ;  /* 0x0000000d00167202 */ /* 0x000fe20000000f00 */
[----:B------:R-:W-:Y:S01]  /*41780*/  IMAD.MOV.U32 R21, RZ, RZ, R14 ;  /* 0x000000ffff157224 */ /* 0x000fe200078e000e */
[----:B------:R-:W-:Y:S01]  /*41790*/  MOV R12, R28 ;  /* 0x0000001c000c7202 */ /* 0x000fe20000000f00 */
[----:B------:R-:W-:Y:S01]  /*417a0*/  IMAD.MOV.U32 R20, RZ, RZ, R15 ;  /* 0x000000ffff147224 */ /* 0x000fe200078e000f */
[----:B------:R-:W-:Y:S01]  /*417b0*/  MOV R15, R6 ;  /* 0x00000006000f7202 */ /* 0x000fe20000000f00 */
[----:B------:R-:W-:-:S02]  /*417c0*/  IMAD.MOV.U32 R13, RZ, RZ, R8 ;  /* 0x000000ffff0d7224 */ /* 0x000fc400078e0008 */
[----:B------:R-:W-:Y:S01]  /*417d0*/  IMAD.MOV.U32 R14, RZ, RZ, R4 ;  /* 0x000000ffff0e7224 */ /* 0x000fe200078e0004 */
[----:B--2---:R-:W-:Y:S02]  /*417e0*/  F2FP.F16.E4M3.UNPACK_B R18, R18 ;  /* 0x00000012ff12723e */ /* 0x004fe400020006ff */
[----:B---3--:R-:W-:Y:S01]  /*417f0*/  F2FP.F16.E4M3.UNPACK_B R19, R19 ;  /* 0x00000013ff13723e */ /* 0x008fe200020006ff */
[C---:B----4-:R-:W-:Y:S01]  /*41800*/  FMUL R24, R9.reuse, R24 ;  /* 0x0000001809187220 */ /* 0x050fe20000400000 */
[----:B------:R-:W-:Y:S01]  /*41810*/  FMUL R25, R9, R25 ;  /* 0x0000001909197220 */ /* 0x000fe20000400000 */
[C---:B------:R-:W-:Y:S01]  /*41820*/  FMUL R26, R29.reuse, R26 ;  /* 0x0000001a1d1a7220 */ /* 0x040fe20000400000 */
[----:B------:R-:W-:Y:S01]  /*41830*/  FMUL R27, R29, R27 ;  /* 0x0000001b1d1b7220 */ /* 0x000fe20000400000 */
[----:B------:R-:W-:Y:S04]  /*41840*/  STL [R1+0x88], R18 ;  /* 0x0000881201007387 */ /* 0x000fe80000100800 */
[----:B------:R0:W-:Y:S02]  /*41850*/  STL [R1+0x8c], R19 ;  /* 0x00008c1301007387 */ /* 0x0001e40000100800 */
[----:B------:R-:W-:Y:S02]  /*41860*/  HMMA.16816.F32 R24, R12, R18, R24 ;  /* 0x000000120c18723c */ /* 0x000fe40000001818 */
[----:B0-----:R-:W5:Y:S04]  /*41870*/  LDL.LU.64 R18, [R1+0x1708] ;  /* 0x0017080001127983 */ /* 0x001f680000300a00 */
[----:B------:R-:W2:Y:S04]  /*41880*/  LDL.LU R12, [R1+0x7a0] ;  /* 0x0007a000010c7983 */ /* 0x000ea80000300800 */
[----:B------:R-:W3:Y:S04]  /*41890*/  LDL.LU R13, [R1+0x7a4] ;  /* 0x0007a400010d7983 */ /* 0x000ee80000300800 */
[----:B------:R-:W4:Y:S04]  /*418a0*/  LDL.LU R14, [R1+0x7a8] ;  /* 0x0007a800010e7983 */ /* 0x000f280000300800 */
[----:B------:R-:W5:Y:S01]  /*418b0*/  LDL.LU R15, [R1+0x7ac] ;  /* 0x0007ac00010f7983 */ /* 0x000f620000300800 */
[----:B------:R-:W-:-:S03]  /*418c0*/  F2FP.F16.E4M3.UNPACK_B R10, R10 ;  /* 0x0000000aff0a723e */ /* 0x000fc600020006ff */
[----:B------:R0:W-:Y:S01]  /*418d0*/  STL.64 [R1+0x16f0], R26 ;  /* 0x0016f01a01007387 */ /* 0x0001e20000100a00 */
[----:B------:R-:W-:-:S03]  /*418e0*/  F2FP.F16.E4M3.UNPACK_B R11, R11 ;  /* 0x0000000bff0b723e */ /* 0x000fc600020006ff */
[----:B------:R1:W-:Y:S01]  /*418f0*/  STL.64 [R1+0x16e8], R24 ;  /* 0x0016e81801007387 */ /* 0x0003e20000100a00 */
[----:B0-----:R-:W-:Y:S01]  /*41900*/  MOV R26, R21 ;  /* 0x00000015001a7202 */ /* 0x001fe20000000f00 */
[----:B------:R-:W-:Y:S01]  /*41910*/  IMAD.MOV.U32 R27, RZ, RZ, R20 ;  /* 0x000000ffff1b7224 */ /* 0x000fe200078e0014 */
[----:B------:R-:W-:Y:S01]  /*41920*/  MOV R21, R8 ;  /* 0x0000000800157202 */ /* 0x000fe20000000f00 */
[----:B------:R-:W-:Y:S02]  /*41930*/  IMAD.MOV.U32 R20, RZ, RZ, R28 ;  /* 0x000000ffff147224 */ /* 0x000fe400078e001c */
[----:B-1----:R-:W-:Y:S02]  /*41940*/  IMAD.MOV.U32 R24, RZ, RZ, R23 ;  /* 0x000000ffff187224 */ /* 0x002fe400078e0017 */
[----:B------:R-:W-:Y:S02]  /*41950*/  IMAD.MOV.U32 R25, RZ, RZ, R22 ;  /* 0x000000ffff197224 */ /* 0x000fe400078e0016 */
[----:B------:R-:W-:-:S02]  /*41960*/  IMAD.MOV.U32 R22, RZ, RZ, R4 ;  /* 0x000000ffff167224 */ /* 0x000fc400078e0004 */
[----:B------:R-:W-:Y:S02]  /*41970*/  IMAD.MOV.U32 R23, RZ, RZ, R6 ;  /* 0x000000ffff177224 */ /* 0x000fe400078e0006 */
[C---:B--2---:R-:W-:Y:S01]  /*41980*/  FMUL R12, R9.reuse, R12 ;  /* 0x0000000c090c7220 */ /* 0x044fe20000400000 */
[----:B---3--:R-:W-:Y:S02]  /*41990*/  FMUL R13, R9, R13 ;  /* 0x0000000d090d7220 */ /* 0x008fe40000400000 */
[----:B------:R-:W2:Y:S01]  /*419a0*/  LDL.LU R9, [R1+0x1704] ;  /* 0x0017040001097983 */ /* 0x000ea20000300800 */
[C---:B----4-:R-:W-:Y:S01]  /*419b0*/  FMUL R14, R29.reuse, R14 ;  /* 0x0000000e1d0e7220 */ /* 0x050fe20000400000 */
[----:B-----5:R-:W-:Y:S02]  /*419c0*/  FMUL R15, R29, R15 ;  /* 0x0000000f1d0f7220 */ /* 0x020fe40000400000 */
[----:B------:R-:W3:Y:S04]  /*419d0*/  LDL.LU R29, [R1+0x1700] ;  /* 0x00170000011d7983 */ /* 0x000ee80000300800 */
[----:B------:R-:W-:Y:S01]  /*419e0*/  STL [R1+0x78], R10 ;  /* 0x0000780a01007387 */ /* 0x000fe20000100800 */
[----:B------:R-:W-:Y:S03]  /*419f0*/  HMMA.16816.F32 R12, R20, R10, R12 ;  /* 0x0000000a140c723c */ /* 0x000fe6000000180c */
[----:B------:R0:W-:Y:S04]  /*41a00*/  STL [R1+0x7c], R11 ;  /* 0x00007c0b01007387 */ /* 0x0001e80000100800 */
[----:B------:R-:W4:Y:S04]  /*41a10*/  LDL R4, [R1+0x114] ;  /* 0x0001140001047983 */ /* 0x000f280000100800 */
[----:B0-----:R-:W5:Y:S04]  /*41a20*/  LDL.LU.64 R10, [R1+0x16f8] ;  /* 0x0016f800010a7983 */ /* 0x001f680000300a00 */
[----:B------:R-:W2:Y:S04]  /*41a30*/  LDL.LU R22, [R1+0x300] ;  /* 0x0003000001167983 */ /* 0x000ea80000300800 */
[----:B------:R-:W2:Y:S01]  /*41a40*/  LDL.LU R23, [R1+0x304] ;  /* 0x0003040001177983 */ /* 0x000ea20000300800 */
[----:B---3--:R-:W-:-:S02]  /*41a50*/  MOV R8, R29 ;  /* 0x0000001d00087202 */ /* 0x008fc40000000f00 */
[----:B-----5:R-:W-:Y:S01]  /*41a60*/  F2FP.F16.E4M3.UNPACK_B R20, R10.H1 ;  /* 0x0000000aff14723e */ /* 0x020fe200030006ff */
[----:B------:R-:W-:Y:S01]  /*41a70*/  IMAD.MOV.U32 R10, RZ, RZ, R5 ;  /* 0x000000ffff0a7224 */ /* 0x000fe200078e0005 */
[----:B------:R-:W-:Y:S01]  /*41a80*/  F2FP.F16.E4M3.UNPACK_B R21, R11.H1 ;  /* 0x0000000bff15723e */ /* 0x000fe200030006ff */
[----:B------:R-:W-:Y:S02]  /*41a90*/  IMAD.MOV.U32 R11, RZ, RZ, R7 ;  /* 0x000000ffff0b7224 */ /* 0x000fe400078e0007 */
[----:B------:R0:W-:Y:S04]  /*41aa0*/  STL [R1+0xa8], R20 ;  /* 0x0000a81401007387 */ /* 0x0001e80000100800 */
[----:B------:R1:W-:Y:S01]  /*41ab0*/  STL [R1+0xac], R21 ;  /* 0x0000ac1501007387 */ /* 0x0003e20000100800 */
[----:B--2---:R-:W-:Y:S03]  /*41ac0*/  HMMA.16816.F32 R16, R8, R20, R16 ;  /* 0x000000140810723c */ /* 0x004fe60000001810 */
[----:B----4-:R-:W2:Y:S01]  /*41ad0*/  LDS.64 R10, [R4+UR7+0x45800] ;  /* 0x04580007040a7984 */ /* 0x010ea20008000a00 */
[----:B0-----:R-:W-:-:S02]  /*41ae0*/  F2FP.F16.E4M3.UNPACK_B R20, R2.H1 ;  /* 0x00000002ff14723e */ /* 0x001fc400030006ff */
[----:B-1----:R-:W-:Y:S02]  /*41af0*/  F2FP.F16.E4M3.UNPACK_B R21, R3.H1 ;  /* 0x00000003ff15723e */ /* 0x002fe400030006ff */
[----:B------:R-:W0:Y:S11]  /*41b00*/  LDS.64 R2, [R0+UR7+0x45800] ;  /* 0x0458000700027984 */ /* 0x000e360008000a00 */
[----:B------:R1:W-:Y:S04]  /*41b10*/  STL.64 [R1+0x390], R16 ;  /* 0x0003901001007387 */ /* 0x0003e80000100a00 */
[----:B------:R3:W-:Y:S01]  /*41b20*/  STL.64 [R1+0x398], R18 ;  /* 0x0003981201007387 */ /* 0x0007e20000100a00 */
[----:B-1----:R-:W-:Y:S01]  /*41b30*/  IMAD.MOV.U32 R16, RZ, RZ, R29 ;  /* 0x000000ffff107224 */ /* 0x002fe200078e001d */
[----:B------:R-:W-:Y:S01]  /*41b40*/  MOV R17, R9 ;  /* 0x0000000900117202 */ /* 0x000fe20000000f00 */
[----:B---3--:R-:W-:-:S02]  /*41b50*/  IMAD.MOV.U32 R18, RZ, RZ, R5 ;  /* 0x000000ffff127224 */ /* 0x008fc400078e0005 */
[----:B------:R-:W-:Y:S02]  /*41b60*/  IMAD.MOV.U32 R19, RZ, RZ, R7 ;  /* 0x000000ffff137224 */ /* 0x000fe400078e0007 */
[----:B--2---:R-:W-:-:S05]  /*41b70*/  IMAD.MOV.U32 R28, RZ, RZ, R11 ;  /* 0x000000ffff1c7224 */ /* 0x004fca00078e000b */
[----:B------:R-:W-:Y:S01]  /*41b80*/  HMMA.16816.F32 R16, R16, R20, R24 ;  /* 0x000000141010723c */ /* 0x000fe20000001818 */
[----:B0-----:R-:W-:Y:S04]  /*41b90*/  STL.64 [R1+0x18], R2 ;  /* 0x0000180201007387 */ /* 0x001fe80000100a00 */
[----:B------:R-:W-:Y:S04]  /*41ba0*/  STL [R1+0xa0], R20 ;  /* 0x0000a01401007387 */ /* 0x000fe80000100800 */
[----:B------:R-:W-:Y:S04]  /*41bb0*/  STL [R1+0xa4], R21 ;  /* 0x0000a41501007387 */ /* 0x000fe80000100800 */
[----:B------:R-:W-:Y:S04]  /*41bc0*/  STL.64 [R1+0x10], R10 ;  /* 0x0000100a01007387 */ /* 0x000fe80000100a00 */
[----:B------:R0:W-:Y:S04]  /*41bd0*/  LDS.64 R10, [R4+UR7+0x45c00] ;  /* 0x045c0007040a7984 */ /* 0x0001e80008000a00 */
[----:B0-----:R-:W2:Y:S04]  /*41be0*/  LDL.LU R4, [R1+0x310] ;  /* 0x0003100001047983 */ /* 0x001ea80000300800 */
[----:B------:R-:W3:Y:S04]  /*41bf0*/  LDL.LU R6, [R1+0x314] ;  /* 0x0003140001067983 */ /* 0x000ee80000300800 */
[----:B------:R-:W4:Y:S04]  /*41c00*/  LDL.LU.64 R26, [R1+0x16f0] ;  /* 0x0016f000011a7983 */ /* 0x000f280000300a00 */
[----:B------:R-:W4:Y:S01]  /*41c10*/  LDL.LU.64 R24, [R1+0x16e8] ;  /* 0x0016e80001187983 */ /* 0x000f220000300a00 */
[----:B------:R-:W-:-:S03]  /*41c20*/  F2FP.F16.E4M3.UNPACK_B R20, R22.H1 ;  /* 0x00000016ff14723e */ /* 0x000fc600030006ff */
[----:B------:R0:W-:Y:S01]  /*41c30*/  STL.64 [R1+0x3a0], R16 ;  /* 0x0003a01001007387 */ /* 0x0001e20000100a00 */
[----:B------:R-:W-:-:S03]  /*41c40*/  F2FP.F16.E4M3.UNPACK_B R21, R23.H1 ;  /* 0x00000017ff15723e */ /* 0x000fc600030006ff */
[----:B------:R1:W-:Y:S01]  /*41c50*/  STL.64 [R1+0x3a8], R18 ;  /* 0x0003a81201007387 */ /* 0x0003e20000100a00 */
[----:B0-----:R-:W-:Y:S01]  /*41c60*/  MOV R16, R29 ;  /* 0x0000001d00107202 */ /* 0x001fe20000000f00 */
[----:B------:R-:W-:Y:S02]  /*41c70*/  IMAD.MOV.U32 R17, RZ, RZ, R9 ;  /* 0x000000ffff117224 */ /* 0x000fe400078e0009 */
[----:B-1----:R-:W-:Y:S01]  /*41c80*/  IMAD.MOV.U32 R18, RZ, RZ, R5 ;  /* 0x000000ffff127224 */ /* 0x002fe200078e0005 */
[----:B------:R-:W-:Y:S01]  /*41c90*/  MOV R19, R7 ;  /* 0x0000000700137202 */ /* 0x000fe20000000f00 */
[----:B------:R0:W-:Y:S04]  /*41ca0*/  STL [R1+0x80], R20 ;  /* 0x0000801401007387 */ /* 0x0001e80000100800 */
[----:B------:R1:W-:Y:S02]  /*41cb0*/  STL [R1+0x84], R21 ;  /* 0x0000841501007387 */ /* 0x0003e40000100800 */
[----:B----4-:R-:W-:-:S15]  /*41cc0*/  HMMA.16816.F32 R16, R16, R20, R24 ;  /* 0x000000141010723c */ /* 0x010fde0000001818 */
[----:B------:R-:W-:-:S04]  /*41cd0*/  NOP ;  /* 0x0000000000007918 */ /* 0x000fc80000000000 */
[----:B------:R-:W-:Y:S04]  /*41ce0*/  STL.64 [R1+0x3b0], R16 ;  /* 0x0003b01001007387 */ /* 0x000fe80000100a00 */
[----:B------:R4:W-:Y:S04]  /*41cf0*/  STL.64 [R1+0x3b8], R18 ;  /* 0x0003b81201007387 */ /* 0x0009e80000100a00 */
[----:B------:R-:W5:Y:S04]  /*41d00*/  LDL R26, [R1+0x78] ;  /* 0x00007800011a7983 */ /* 0x000f680000100800 */
[----:B------:R-:W5:Y:S01]  /*41d10*/  LDL R27, [R1+0x7c] ;  /* 0x00007c00011b7983 */ /* 0x000f620000100800 */
[----:B------:R-:W-:-:S02]  /*41d20*/  IMAD.MOV.U32 R25, RZ, RZ, R20 ;  /* 0x000000ffff197224 */ /* 0x000fc400078e0014 */
[----:B------:R-:W-:Y:S01]  /*41d30*/  IMAD.MOV.U32 R24, RZ, RZ, R21 ;  /* 0x000000ffff187224 */ /* 0x000fe200078e0015 */
[----:B0-----:R-:W2:Y:S04]  /*41d40*/  LDL R20, [R1+0x90] ;  /* 0x0000900001147983 */ /* 0x001ea80000100800 */
[----:B-1----:R-:W2:Y:S04]  /*41d50*/  LDL R21, [R1+0x94] ;  /* 0x0000940001157983 */ /* 0x002ea80000100800 */
[----:B-----5:R-:W-:Y:S04]  /*41d60*/  STL.64 [R1+0x16d0], R26 ;  /* 0x0016d01a01007387 */ /* 0x020fe80000100a00 */
[----:B------:R-:W-:Y:S04]  /*41d70*/  STL.64 [R1+0x16c8], R24 ;  /* 0x0016c81801007387 */ /* 0x000fe80000100a00 */
[----:B------:R-:W5:Y:S04]  /*41d80*/  LDL R22, [R1+0x88] ;  /* 0x0000880001167983 */ /* 0x000f680000100800 */
[----:B------:R-:W5:Y:S01]  /*41d90*/  LDL R23, [R1+0x8c] ;  /* 0x00008c0001177983 */ /* 0x000f620000100800 */
[----:B---3--:R-:W-:Y:S01]  /*41da0*/  F2FP.F16.E4M3.UNPACK_B R6, R6.H1 ;  /* 0x00000006ff06723e */ /* 0x008fe200030006ff */
[----:B----4-:R-:W-:Y:S01]  /*41db0*/  IMAD.MOV.U32 R18, RZ, RZ, R5 ;  /* 0x000000ffff127224 */ /* 0x010fe200078e0005 */
[----:B--2---:R-:W-:Y:S01]  /*41dc0*/  F2FP.F16.E4M3.UNPACK_B R4, R4.H1 ;  /* 0x00000004ff04723e */ /* 0x004fe200030006ff */
[----:B------:R-:W-:Y:S01]  /*41dd0*/  IMAD.MOV.U32 R17, RZ, RZ, R9 ;  /* 0x000000ffff117224 */ /* 0x000fe200078e0009 */
[----:B------:R-:W-:Y:S01]  /*41de0*/  MOV R16, R29 ;  /* 0x0000001d00107202 */ /* 0x000fe20000000f00 */
[----:B------:R-:W-:Y:S01]  /*41df0*/  IMAD.MOV.U32 R19, RZ, RZ, R7 ;  /* 0x000000ffff137224 */ /* 0x000fe200078e0007 */
[----:B------:R-:W-:-:S02]  /*41e00*/  MOV R5, R6 ;  /* 0x0000000600057202 */ /* 0x000fc40000000f00 */
[----:B------:R-:W-:Y:S02]  /*41e10*/  MOV R8, R3 ;  /* 0x0000000300087202 */ /* 0x000fe40000000f00 */
[----:B------:R-:W0:Y:S04]  /*41e20*/  LDS.64 R2, [R0+UR7+0x45c00] ;  /* 0x045c000700027984 */ /* 0x000e280008000a00 */
[----:B-----5:R-:W-:Y:S04]  /*41e30*/  STL.64 [R1+0x16e0], R22 ;  /* 0x0016e01601007387 */ /* 0x020fe80000100a00 */
[----:B------:R1:W-:Y:S04]  /*41e40*/  STL.64 [R1+0x16d8], R20 ;  /* 0x0016d81401007387 */ /* 0x0003e80000100a00 */
[----:B-1----:R-:W2:Y:S04]  /*41e50*/  LDL.LU R20, [R1+0x20] ;  /* 0x0000200001147983 */ /* 0x002ea80000300800 */
        /* <DEDUP_REMOVED lines=8> */
[----:B------:R-:W-:Y:S04]  /*41ee0*/  STL [R1+0x70], R4 ;  /* 0x0000700401007387 */ /* 0x000fe80000100800 */
[----:B------:R1:W-:Y:S04]  /*41ef0*/  STL [R1+0x74], R6 ;  /* 0x0000740601007387 */ /* 0x0003e80000100800 */
[----:B------:R-:W5:Y:S01]  /*41f00*/  LDL.LU R9, [R1+0x18] ;  /* 0x0000180001097983 */ /* 0x000f620000300800 */
[----:B-1----:R-:W-:Y:S03]  /*41f10*/  HMMA.16816.F32 R4, R16, R4, R12 ;  /* 0x000000041004723c */ /* 0x002fe6000000180c */
[----:B------:R-:W2:-:S15]  /*41f20*/  LDL R14, [R1+0x98] ;  /* 0x00009800010e7983 */ /* 0x000e9e0000100800 */
[----:B------:R-:W-:Y:S01]  /*41f30*/  NOP ;  /* 0x0000000000007918 */ /* 0x000fe20000000000 */
[----:B------:R0:W-:Y:S04]  /*41f40*/  STL.64 [R1+0x380], R4 ;  /* 0x0003800401007387 */ /* 0x0001e80000100a00 */
[----:B------:R1:W-:Y:S04]  /*41f50*/  STL.64 [R1+0x388], R6 ;  /* 0x0003880601007387 */ /* 0x0003e80000100a00 */
[----:B------:R-:W2:Y:S01]  /*41f60*/  LDL R15, [R1+0x9c] ;  /* 0x00009c00010f7983 */ /* 0x000ea20000100800 */
[----:B0-----:R-:W-:-:S03]  /*41f70*/  MOV R5, R2 ;  /* 0x0000000200057202 */ /* 0x001fc60000000f00 */
[----:B------:R-:W3:Y:S01]  /*41f80*/  LDL.LU R16, [R1+0x30] ;  /* 0x0000300001107983 */ /* 0x000ee20000300800 */
[----:B-1----:R-:W-:-:S03]  /*41f90*/  IMAD.MOV.U32 R7, RZ, RZ, R10 ;  /* 0x000000ffff077224 */ /* 0x002fc600078e000a */
[----:B------:R-:W3:Y:S04]  /*41fa0*/  LDL.LU R17, [R1+0x34] ;  /* 0x0000340001117983 */ /* 0x000ee80000300800 */
[----:B------:R-:W3:Y:S04]  /*41fb0*/  LDL.LU R18, [R1+0x38] ;  /* 0x0000380001127983 */ /* 0x000ee80000300800 */
[----:B------:R-:W3:Y:S01]  /*41fc0*/  LDL.LU R19, [R1+0x3c] ;  /* 0x00003c0001137983 */ /* 0x000ee20000300800 */
[----:B----4-:R-:W-:Y:S02]  /*41fd0*/  IMAD.MOV.U32 R6, RZ, RZ, R29 ;  /* 0x000000ffff067224 */ /* 0x010fe400078e001d */
[----:B-----5:R-:W-:-:S07]  /*41fe0*/  IMAD.MOV.U32 R4, RZ, RZ, R9 ;  /* 0x000000ffff047224 */ /* 0x020fce00078e0009 */
[----:B--2---:R-:W-:Y:S01]  /*41ff0*/  HMMA.16816.F32 R12, R4, R14, R20 ;  /* 0x0000000e040c723c */ /* 0x004fe20000001814 */
[----:B------:R-:W2:Y:S04]  /*42000*/  LDL.LU.64 R22, [R1+0x16e0] ;  /* 0x0016e00001167983 */ /* 0x000ea80000300a00 */
[----:B------:R-:W3:-:S14]  /*42010*/  LDL.LU.64 R20, [R1+0x16d8] ;  /* 0x0016d80001147983 */ /* 0x000edc0000300a00 */
[----:B------:R-:W-:Y:S04]  /*42020*/  STL.64 [R1+0x16c0], R14 ;  /* 0x0016c00e01007387 */ /* 0x000fe80000100a00 */
[----:B------:R0:W-:Y:S04]  /*42030*/  STL.64 [R1+0x16b8], R12 ;  /* 0x0016b80c01007387 */ /* 0x0001e80000100a00 */
[----:B0-----:R-:W4:Y:S04]  /*42040*/  LDL.LU R12, [R1+0x160] ;  /* 0x00016000010c7983 */ /* 0x001f280000300800 */
[----:B------:R-:W4:Y:S04]  /*42050*/  LDL.LU R13, [R1+0x164] ;  /* 0x00016400010d7983 */ /* 0x000f280000300800 */
[----:B------:R-:W4:Y:S04]  /*42060*/  LDL.LU R14, [R1+0x168] ;  /* 0x00016800010e7983 */ /* 0x000f280000300800 */
[----:B------:R-:W4:Y:S01]  /*42070*/  LDL.LU R15, [R1+0x16c] ;  /* 0x00016c00010f7983 */ /* 0x000f220000300800 */
[C---:B---3--:R-:W-:Y:S08]  /*42080*/  HMMA.16816.F32 R16, R4.reuse, R20, R16 ;  /* 0x000000140410723c */ /* 0x048ff00000001810 */
[C---:B--2---:R-:W-:Y:S11]  /*42090*/  HMMA.16816.F32 R20, R4.reuse, R22, R24 ;  /* 0x000000160414723c */ /* 0x044ff60000001818 */
[----:B------:R0:W-:Y:S04]  /*420a0*/  STL.64 [R1+0x16b0], R18 ;  /* 0x0016b01201007387 */ /* 0x0001e80000100a00 */
[----:B0-----:R-:W2:Y:S04]  /*420b0*/  LDL.64 R18, [R1+0xa8] ;  /* 0x0000a80001127983 */ /* 0x001ea80000100a00 */
[----:B------:R-:W4:Y:S04]  /*420c0*/  LDL.LU.64 R26, [R1+0x16d0] ;  /* 0x0016d000011a7983 */ /* 0x000f280000300a00 */
[----:B------:R-:W3:Y:S04]  /*420d0*/  LDL.LU.64 R24, [R1+0x16c8] ;  /* 0x0016c80001187983 */ /* 0x000ee80000300a00 */
[----:B------:R0:W-:Y:S04]  /*420e0*/  STL.64 [R1+0x16a8], R22 ;  /* 0x0016a81601007387 */ /* 0x0001e80000100a00 */
[----:B------:R-:W5:Y:S04]  /*420f0*/  LDL R2, [R1+0x114] ;  /* 0x0001140001027983 */ /* 0x000f680000100800 */
[----:B0-----:R-:W2:Y:S01]  /*42100*/  LDL.64 R22, [R1+0xa0] ;  /* 0x0000a00001167983 */ /* 0x001ea20000100a00 */
[----:B----4-:R-:W-:Y:S03]  /*42110*/  HMMA.16816.F32 R4, R4, R26, R12 ;  /* 0x0000001a0404723c */ /* 0x010fe6000000180c */
[----:B------:R-:W4:Y:S04]  /*42120*/  LDL.LU.64 R14, [R1+0x16c0] ;  /* 0x0016c000010e7983 */ /* 0x000f280000300a00 */
[----:B------:R-:W4:Y:S04]  /*42130*/  LDL.LU.64 R12, [R1+0x16b8] ;  /* 0x0016b800010c7983 */ /* 0x000f280000300a00 */
[----:B-----5:R-:W-:Y:S08]  /*42140*/  LDS.64 R26, [R2+UR7+0x46000] ;  /* 0x04600007021a7984 */ /* 0x020ff00008000a00 */
[----:B------:R-:W-:Y:S04]  /*42150*/  STL.64 [R1+0x16a0], R6 ;  /* 0x0016a00601007387 */ /* 0x000fe80000100a00 */
[----:B------:R-:W0:Y:S01]  /*42160*/  LDS.64 R6, [R0+UR7+0x46000] ;  /* 0x0460000700067984 */ /* 0x000e220008000a00 */
[----:B------:R-:W-:Y:S01]  /*42170*/  MOV R9, R3 ;  /* 0x0000000300097202 */ /* 0x000fe20000000f00 */
[----:B------:R-:W-:-:S02]  /*42180*/  IMAD.MOV.U32 R10, RZ, RZ, R28 ;  /* 0x000000ffff0a7224 */ /* 0x000fc400078e001c */
[----:B0-----:R3:W-:Y:S01]  /*42190*/  STL.64 [R1], R6 ;  /* 0x0000000601007387 */ /* 0x0017e20000100a00 */
[----:B------:R-:W-:Y:S01]  /*421a0*/  IMAD.MOV.U32 R29, RZ, RZ, R7 ;  /* 0x000000ffff1d7224 */ /* 0x000fe200078e0007 */
[----:B---3--:R-:W-:Y:S01]  /*421b0*/  MOV R6, R25 ;  /* 0x0000001900067202 */ /* 0x008fe20000000f00 */
[----:B------:R-:W-:Y:S02]  /*421c0*/  IMAD.MOV.U32 R7, RZ, RZ, R24 ;  /* 0x000000ffff077224 */ /* 0x000fe400078e0018 */
[----:B------:R-:W0:Y:S04]  /*421d0*/  LDS.64 R24, [R0+UR7+0x46400] ;  /* 0x0464000700187984 */ /* 0x000e280008000a00 */
[----:B------:R2:W-:Y:S02]  /*421e0*/  STL [R1+0x1680], R29 ;  /* 0x0016801d01007387 */ /* 0x0005e40000100800 */
[----:B--2---:R-:W-:-:S02]  /*421f0*/  IMAD.MOV.U32 R29, RZ, RZ, R19 ;  /* 0x000000ffff1d7224 */ /* 0x004fc400078e0013 */
[----:B0-----:R0:W-:Y:S04]  /*42200*/  STL [R1+0x169c], R24 ;  /* 0x00169c1801007387 */ /* 0x0011e80000100800 */
[----:B0-----:R-:W2:Y:S04]  /*42210*/  LDL.LU R24, [R1+0x1c] ;  /* 0x00001c0001187983 */ /* 0x001ea80000300800 */
[----:B------:R0:W-:Y:S04]  /*42220*/  STL [R1+0x1698], R25 ;  /* 0x0016981901007387 */ /* 0x0001e80000100800 */
[----:B0-----:R-:W3:Y:S04]  /*42230*/  LDL.LU R25, [R1+0x14] ;  /* 0x0000140001197983 */ /* 0x001ee80000300800 */
[----:B------:R0:W-:Y:S04]  /*42240*/  STL [R1+0x1684], R0 ;  /* 0x0016840001007387 */ /* 0x0001e80000100800 */
[----:B------:R-:W-:Y:S01]  /*42250*/  STL.64 [R1+0x20], R26 ;  /* 0x0000201a01007387 */ /* 0x000fe20000100a00 */
[----:B0-----:R-:W-:Y:S01]  /*42260*/  MOV R0, R18 ;  /* 0x0000001200007202 */ /* 0x001fe20000000f00 */
[----:B----4-:R-:W-:-:S15]  /*42270*/  HMMA.16816.F32 R12, R8, R18, R12 ;  /* 0x00000012080c723c */ /* 0x010fde000000180c */
[----:B------:R-:W-:-:S04]  /*42280*/  NOP ;  /* 0x0000000000007918 */ /* 0x000fc80000000000 */
[----:B------:R0:W-:Y:S04]  /*42290*/  STL.64 [R1+0x5f0], R12 ;  /* 0x0005f00c01007387 */ /* 0x0001e80000100a00 */
[----:B------:R1:W-:Y:S04]  /*422a0*/  STL.64 [R1+0x5f8], R14 ;  /* 0x0005f80e01007387 */ /* 0x0003e80000100a00 */
[----:B------:R-:W4:Y:S01]  /*422b0*/  LDL.LU.64 R18, [R1+0x16b0] ;  /* 0x0016b00001127983 */ /* 0x000f220000300a00 */
[----:B0-----:R-:W-:-:S03]  /*422c0*/  IMAD.MOV.U32 R13, RZ, RZ, R22 ;  /* 0x000000ffff0d7224 */ /* 0x001fc600078e0016 */
[----:B-1----:R-:W5:Y:S01]  /*422d0*/  LDL.LU R14, [R1] ;  /* 0x00000000010e7983 */ /* 0x002f620000300800 */
[----:B------:R-:W-:-:S03]  /*422e0*/  IMAD.MOV.U32 R12, RZ, RZ, R23 ;  /* 0x000000ffff0c7224 */ /* 0x000fc600078e0017 */
[----:B------:R-:W5:Y:S01]  /*422f0*/  LDL.LU R15, [R1+0x20] ;  /* 0x00002000010f7983 */ /* 0x000f620000300800 */
[----:B--2---:R-:W-:Y:S01]  /*42300*/  IMAD.MOV.U32 R8, RZ, RZ, R24 ;  /* 0x000000ffff087224 */ /* 0x004fe200078e0018 */
[----:B---3--:R-:W-:-:S07]  /*42310*/  MOV R10, R25 ;  /* 0x00000019000a7202 */ /* 0x008fce0000000f00 */
[----:B----4-:R-:W-:-:S15]  /*42320*/  HMMA.16816.F32 R16, R8, R22, R16 ;  /* 0x000000160810723c */ /* 0x010fde0000001810 */
[----:B------:R-:W-:-:S04]  /*42330*/  NOP ;  /* 0x0000000000007918 */ /* 0x000fc80000000000 */
[----:B------:R0:W-:Y:S04]  /*42340*/  STL.64 [R1+0x5e0], R16 ;  /* 0x0005e01001007387 */ /* 0x0001e80000100a00 */
[----:B------:R1:W-:Y:S04]  /*42350*/  STL.64 [R1+0x5e8], R18 ;  /* 0x0005e81201007387 */ /* 0x0003e80000100a00 */
[----:B------:R-:W2:Y:S04]  /*42360*/  LDL.LU.64 R22, [R1+0x16a8] ;  /* 0x0016a80001167983 */ /* 0x000ea80000300a00 */
[----:B0-----:R-:W3:Y:S04]  /*42370*/  LDL R16, [R1+0x90] ;  /* 0x0000900001107983 */ /* 0x001ee80000100800 */
[----:B-1----:R-:W4:Y:S04]  /*42380*/  LDL R18, [R1+0x88] ;  /* 0x0000880001127983 */ /* 0x002f280000100800 */
[----:B------:R-:W4:Y:S04]  /*42390*/  LDL R19, [R1+0x8c] ;  /* 0x00008c0001137983 */ /* 0x000f280000100800 */
[----:B------:R-:W3:Y:S01]  /*423a0*/  LDL R17, [R1+0x94] ;  /* 0x0000940001117983 */ /* 0x000ee20000100800 */
[----:B--2---:R-:W-:Y:S03]  /*423b0*/  HMMA.16816.F32 R20, R8, R6, R20 ;  /* 0x000000060814723c */ /* 0x004fe60000001814 */
[----:B----4-:R-:W-:Y:S04]  /*423c0*/  STL.64 [R1+0x1690], R18 ;  /* 0x0016901201007387 */ /* 0x010fe80000100a00 */
[----:B---3--:R0:W-:Y:S04]  /*423d0*/  STL.64 [R1+0x1688], R16 ;  /* 0x0016881001007387 */ /* 0x0081e80000100a00 */
[----:B0-----:R-:W2:Y:S04]  /*423e0*/  LDL.LU R16, [R1+0x40] ;  /* 0x0000400001107983 */ /* 0x001ea80000300800 */
[----:B------:R-:W2:Y:S04]  /*423f0*/  LDL.LU R17, [R1+0x44] ;  /* 0x0000440001117983 */ /* 0x000ea80000300800 */
[----:B------:R-:W2:Y:S04]  /*42400*/  LDL.LU R18, [R1+0x48] ;  /* 0x0000480001127983 */ /* 0x000ea80000300800 */
[----:B------:R-:W2:Y:S04]  /*42410*/  LDL.LU R19, [R1+0x4c] ;  /* 0x00004c0001137983 */ /* 0x000ea80000300800 */
[----:B------:R-:W3:Y:S04]  /*42420*/  LDL.LU.64 R6, [R1+0x16a0] ;  /* 0x0016a00001067983 */ /* 0x000ee80000300a00 */
[----:B------:R0:W-:Y:S04]  /*42430*/  STL.64 [R1+0x5d0], R20 ;  /* 0x0005d01401007387 */ /* 0x0001e80000100a00 */
[----:B------:R1:W-:Y:S04]  /*42440*/  STL.64 [R1+0x5d8], R22 ;  /* 0x0005d81601007387 */ /* 0x0003e80000100a00 */
[----:B0-----:R-:W3:Y:S04]  /*42450*/  LDL R20, [R1+0x70] ;  /* 0x0000700001147983 */ /* 0x001ee80000100800 */
[----:B------:R-:W3:Y:S04]  /*42460*/  LDL R21, [R1+0x74] ;  /* 0x0000740001157983 */ /* 0x000ee80000100800 */
[----:B-1----:R-:W2:Y:S04]  /*42470*/  LDL R22, [R1+0x98] ;  /* 0x0000980001167983 */ /* 0x002ea80000100800 */
[----:B------:R-:W2:Y:S04]  /*42480*/  LDL R23, [R1+0x9c] ;  /* 0x00009c0001177983 */ /* 0x000ea80000100800 */
[----:B------:R-:W4:Y:S01]  /*42490*/  LDL.LU R24, [R1+0x169c] ;  /* 0x00169c0001187983 */ /* 0x000f220000300800 */
[----:B------:R-:W-:-:S03]  /*424a0*/  IMAD.MOV.U32 R28, RZ, RZ, R27 ;  /* 0x000000ffff1c7224 */ /* 0x000fc600078e001b */
[----:B------:R-:W0:Y:S04]  /*424b0*/  LDS.64 R26, [R2+UR7+0x46400] ;  /* 0x04640007021a7984 */ /* 0x000e280008000a00 */
[----:B------:R-:W2:Y:S01]  /*424c0*/  LDL.LU R25, [R1+0x1698] ;  /* 0x0016980001197983 */ /* 0x000ea20000300800 */
[----:B---3--:R-:W-:Y:S03]  /*424d0*/  HMMA.16816.F32 R4, R8, R20, R4 ;  /* 0x000000140804723c */ /* 0x008fe60000001804 */
[----:B------:R-:W3:-:S15]  /*424e0*/  LDL.LU R8, [R1+0x50] ;  /* 0x0000500001087983 */ /* 0x000ede0000300800 */
[----:B------:R-:W-:Y:S01]  /*424f0*/  NOP ;  /* 0x0000000000007918 */ /* 0x000fe20000000000 */
[----:B------:R5:W-:Y:S04]  /*42500*/  STL.64 [R1+0x5c0], R4 ;  /* 0x0005c00401007387 */ /* 0x000be80000100a00 */
[----:B------:R1:W-:Y:S04]  /*42510*/  STL.64 [R1+0x5c8], R6 ;  /* 0x0005c80601007387 */ /* 0x0003e80000100a00 */
[----:B------:R-:W3:Y:S01]  /*42520*/  LDL.LU R9, [R1+0x54] ;  /* 0x0000540001097983 */ /* 0x000ee20000300800 */
[----:B-----5:R-:W-:Y:S01]  /*42530*/  MOV R4, R14 ;  /* 0x0000000e00047202 */ /* 0x020fe20000000f00 */
[----:B----4-:R-:W-:-:S02]  /*42540*/  IMAD.MOV.U32 R5, RZ, RZ, R24 ;  /* 0x000000ffff057224 */ /* 0x010fc400078e0018 */
[----:B------:R-:W3:Y:S01]  /*42550*/  LDL.LU R10, [R1+0x58] ;  /* 0x00005800010a7983 */ /* 0x000ee20000300800 */
[----:B-1----:R-:W-:Y:S01]  /*42560*/  IMAD.MOV.U32 R6, RZ, RZ, R15 ;  /* 0x000000ffff067224 */ /* 0x002fe200078e000f */
[----:B0-----:R-:W-:Y:S02]  /*42570*/  MOV R7, R26 ;  /* 0x0000001a00077202 */ /* 0x001fe40000000f00 */
[----:B------:R-:W3:Y:S05]  /*42580*/  LDL.LU R11, [R1+0x5c] ;  /* 0x00005c00010b7983 */ /* 0x000eea0000300800 */
[----:B--2---:R-:W-:Y:S01]  /*42590*/  HMMA.16816.F32 R20, R4, R22, R16 ;  /* 0x000000160414723c */ /* 0x004fe20000001810 */
[----:B------:R-:W2:Y:S04]  /*425a0*/  LDL.LU.64 R18, [R1+0x1690] ;  /* 0x0016900001127983 */ /* 0x000ea80000300a00 */
[----:B------:R-:W3:-:S14]  /*425b0*/  LDL.LU.64 R16, [R1+0x1688] ;  /* 0x0016880001107983 */ /* 0x000edc0000300a00 */
[----:B------:R-:W-:Y:S04]  /*425c0*/  STL.64 [R1+0x1668], R22 ;  /* 0x0016681601007387 */ /* 0x000fe80000100a00 */
[----:B------:R0:W-:Y:S04]  /*425d0*/  STL.64 [R1+0x1660], R20 ;  /* 0x0016601401007387 */ /* 0x0001e80000100a00 */
[----:B0-----:R-:W4:Y:S04]  /*425e0*/  LDL.LU R20, [R1+0xb0] ;  /* 0x0000b00001147983 */ /* 0x001f280000300800 */
[----:B------:R-:W4:Y:S04]  /*425f0*/  LDL.LU R21, [R1+0xb4] ;  /* 0x0000b40001157983 */ /* 0x000f280000300800 */
[----:B------:R-:W5:Y:S04]  /*42600*/  LDL.LU R22, [R1+0xb8] ;  /* 0x0000b80001167983 */ /* 0x000f680000300800 */
[----:B------:R-:W5:Y:S04]  /*42610*/  LDL.LU R23, [R1+0xbc] ;  /* 0x0000bc0001177983 */ /* 0x000f680000300800 */
[----:B-----5:R-:W-:Y:S04]  /*42620*/  STL.64 [R1+0x1678], R22 ;  /* 0x0016781601007387 */ /* 0x020fe80000100a00 */
[----:B----4-:R0:W-:Y:S04]  /*42630*/  STL.64 [R1+0x1670], R20 ;  /* 0x0016701401007387 */ /* 0x0101e80000100a00 */
[----:B0-----:R-:W2:Y:S04]  /*42640*/  LDL.LU R20, [R1+0x60] ;  /* 0x0000600001147983 */ /* 0x001ea80000300800 */
[----:B------:R-:W2:Y:S04]  /*42650*/  LDL.LU R21, [R1+0x64] ;  /* 0x0000640001157983 */ /* 0x000ea80000300800 */
[----:B------:R-:W2:Y:S04]  /*42660*/  LDL.LU R22, [R1+0x68] ;  /* 0x0000680001167983 */ /* 0x000ea80000300800 */
[----:B------:R-:W2:Y:S01]  /*42670*/  LDL.LU R23, [R1+0x6c] ;  /* 0x00006c0001177983 */ /* 0x000ea20000300800 */
[----:B---3--:R-:W-:Y:S01]  /*42680*/  HMMA.16816.F32 R4, R4, R16, R8 ;  /* 0x000000100404723c */ /* 0x008fe20000001808 */
[----:B------:R-:W-:Y:S01]  /*42690*/  MOV R8, R14 ;  /* 0x0000000e00087202 */ /* 0x000fe20000000f00 */
[----:B------:R-:W-:Y:S01]  /*426a0*/  IMAD.MOV.U32 R9, RZ, RZ, R24 ;  /* 0x000000ffff097224 */ /* 0x000fe200078e0018 */
[----:B------:R-:W-:Y:S01]  /*426b0*/  MOV R11, R26 ;  /* 0x0000001a000b7202 */ /* 0x000fe20000000f00 */
[----:B------:R-:W-:-:S15]  /*426c0*/  IMAD.MOV.U32 R10, RZ, RZ, R15 ;  /* 0x000000ffff0a7224 */ /* 0x000fde00078e000f */
[----:B------:R0:W-:Y:S02]  /*426d0*/  STL.64 [R1+0x1658], R6 ;  /* 0x0016580601007387 */ /* 0x0001e40000100a00 */
[----:B0-----:R-:W-:Y:S02]  /*426e0*/  IMAD.MOV.U32 R6, RZ, RZ, R0 ;  /* 0x000000ffff067224 */ /* 0x001fe400078e0000 */
[----:B------:R-:W3:Y:S01]  /*426f0*/  LDL.LU R0, [R1+0x1684] ;  /* 0x0016840001007983 */ /* 0x000ee20000300800 */
[----:B------:R-:W-:-:S03]  /*42700*/  IMAD.MOV.U32 R7, RZ, RZ, R29 ;  /* 0x000000ffff077224 */ /* 0x000fc600078e001d */
[----:B------:R-:W4:Y:S01]  /*42710*/  LDL.LU R29, [R1+0x1680] ;  /* 0x00168000011d7983 */ /* 0x000f220000300800 */
[----:B--2---:R-:W-:Y:S03]  /*42720*/  HMMA.16816.F32 R16, R8, R18, R20 ;  /* 0x000000120810723c */ /* 0x004fe60000001814 */
[----:B------:R-:W2:Y:S04]  /*42730*/  LDL.LU.64 R22, [R1+0x1678] ;  /* 0x0016780001167983 */ /* 0x000ea80000300a00 */
[----:B------:R-:W2:Y:S04]  /*42740*/  LDL.LU.64 R20, [R1+0x1670] ;  /* 0x0016700001147983 */ /* 0x000ea80000300a00 */
[----:B------:R-:W2:Y:S04]  /*42750*/  LDL R10, [R1+0x78] ;  /* 0x00007800010a7983 */ /* 0x000ea80000100800 */
[----:B------:R-:W2:Y:S04]  /*42760*/  LDL R11, [R1+0x7c] ;  /* 0x00007c00010b7983 */ /* 0x000ea80000100800 */
[----:B------:R0:W-:Y:S02]  /*42770*/  STL.64 [R1+0x1650], R18 ;  /* 0x0016501201007387 */ /* 0x0001e40000100a00 */
[----:B0-----:R-:W-:Y:S01]  /*42780*/  IMAD.MOV.U32 R19, RZ, RZ, R12 ;  /* 0x000000ffff137224 */ /* 0x001fe200078e000c */
[----:B------:R-:W-:Y:S01]  /*42790*/  MOV R12, R14 ;  /* 0x0000000e000c7202 */ /* 0x000fe20000000f00 */
[----:B------:R-:W-:Y:S01]  /*427a0*/  IMAD.MOV.U32 R18, RZ, RZ, R13 ;  /* 0x000000ffff127224 */ /* 0x000fe200078e000d */
[----:B---3--:R-:W-:Y:S01]  /*427b0*/  LDS.64 R8, [R0+UR7+0x46c00] ;  /* 0x046c000700087984 */ /* 0x008fe20008000a00 */
[----:B------:R-:W-:Y:S01]  /*427c0*/  IMAD.MOV.U32 R14, RZ, RZ, R15 ;  /* 0x000000ffff0e7224 */ /* 0x000fe200078e000f */
[----:B------:R-:W-:Y:S01]  /*427d0*/  MOV R15, R26 ;  /* 0x0000001a000f7202 */ /* 0x000fe20000000f00 */
[----:B------:R-:W-:-:S07]  /*427e0*/  IMAD.MOV.U32 R13, RZ, RZ, R24 ;  /* 0x000000ffff0d7224 */ /* 0x000fce00078e0018 */
[----:B--2---:R-:W-:Y:S01]  /*427f0*/  HMMA.16816.F32 R12, R12, R10, R20 ;  /* 0x0000000a0c0c723c */ /* 0x004fe20000001814 */
[----:B------:R-:W2:Y:S04]  /*42800*/  LDL.LU.64 R22, [R1+0x1668] ;  /* 0x0016680001167983 */ /* 0x000ea80000300a00 */
[----:B------:R-:W2:Y:S04]  /*42810*/  LDL.LU.64 R20, [R1+0x1660] ;  /* 0x0016600001147983 */ /* 0x000ea80000300a00 */
[----:B------:R-:W0:Y:S01]  /*42820*/  LDS.64 R10, [R2+UR7+0x46800] ;  /* 0x04680007020a7984 */ /* 0x000e220008000a00 */
[----:B----4-:R-:W-:-:S02]  /*42830*/  IMAD.MOV.U32 R24, RZ, RZ, R29 ;  /* 0x000000ffff187224 */ /* 0x010fc400078e001d */
[----:B------:R-:W-:Y:S02]  /*42840*/  IMAD.MOV.U32 R26, RZ, RZ, R28 ;  /* 0x000000ffff1a7224 */ /* 0x000fe400078e001c */
[----:B------:R-:W1:Y:S04]  /*42850*/  LDS.64 R28, [R0+UR7+0x46800] ;  /* 0x04680007001c7984 */ /* 0x000e680008000a00 */
[----:B0-----:R-:W-:Y:S01]  /*42860*/  STL.64 [R1+0x8], R10 ;  /* 0x0000080a01007387 */ /* 0x001fe20000100a00 */
[----:B--2---:R-:W-:Y:S03]  /*42870*/  HMMA.16816.F32 R20, R24, R6, R20 ;  /* 0x000000061814723c */ /* 0x004fe60000001814 */
[----:B------:R-:W2:Y:S04]  /*42880*/  LDL.LU.64 R6, [R1+0x1658] ;  /* 0x0016580001067983 */ /* 0x000ea80000300a00 */
[----:B------:R-:W3:Y:S04]  /*42890*/  LDL.LU R24, [R1+0x4] ;  /* 0x0000040001187983 */ /* 0x000ee80000300800 */
[----:B------:R-:W4:Y:S08]  /*428a0*/  LDL.LU R26, [R1+0x24] ;  /* 0x00002400011a7983 */ /* 0x000f300000300800 */
[----:B------:R0:W-:Y:S04]  /*428b0*/  STL.64 [R1+0x5b0], R20 ;  /* 0x0005b01401007387 */ /* 0x0001e80000100a00 */
[----:B------:R5:W-:Y:S01]  /*428c0*/  STL.64 [R1+0x5b8], R22 ;  /* 0x0005b81601007387 */ /* 0x000be20000100a00 */
[----:B0-----:R-:W-:-:S02]  /*428d0*/  IMAD.MOV.U32 R21, RZ, RZ, R25 ;  /* 0x000000ffff157224 */ /* 0x001fc400078e0019 */
[----:B-----5:R-:W-:Y:S02]  /*428e0*/  IMAD.MOV.U32 R23, RZ, RZ, R27 ;  /* 0x000000ffff177224 */ /* 0x020fe400078e001b */
[----:B---3--:R-:W-:Y:S01]  /*428f0*/  IMAD.MOV.U32 R20, RZ, RZ, R24 ;  /* 0x000000ffff147224 */ /* 0x008fe200078e0018 */
[----:B----4-:R-:W-:-:S07]  /*42900*/  MOV R22, R26 ;  /* 0x0000001a00167202 */ /* 0x010fce0000000f00 */
[----:B--2---:R-:W-:Y:S01]  /*42910*/  HMMA.16816.F32 R4, R20, R18, R4 ;  /* 0x000000121404723c */ /* 0x004fe20000001804 */
[----:B------:R-:W2:Y:S04]  /*42920*/  LDL.LU.64 R18, [R1+0x1650] ;  /* 0x0016500001127983 */ /* 0x000ea80000300a00 */
[----:B------:R-:W2:-:S14]  /*42930*/  LDL.64 R22, [R1+0x80] ;  /* 0x0000800001167983 */ /* 0x000e9c0000100a00 */
[----:B------:R0:W-:Y:S04]  /*42940*/  STL.64 [R1+0x5a0], R4 ;  /* 0x0005a00401007387 */ /* 0x0001e80000100a00 */
[----:B------:R3:W-:Y:S01]  /*42950*/  STL.64 [R1+0x5a8], R6 ;  /* 0x0005a80601007387 */ /* 0x0007e20000100a00 */
[----:B0-----:R-:W-:Y:S01]  /*42960*/  IMAD.MOV.U32 R4, RZ, RZ, R24 ;  /* 0x000000ffff047224 */ /* 0x001fe200078e0018 */
[----:B------:R-:W-:Y:S01]  /*42970*/  MOV R5, R25 ;  /* 0x0000001900057202 */ /* 0x000fe20000000f00 */
[----:B---3--:R-:W-:Y:S02]  /*42980*/  IMAD.MOV.U32 R6, RZ, RZ, R26 ;  /* 0x000000ffff067224 */ /* 0x008fe400078e001a */
[----:B------:R-:W-:-:S07]  /*42990*/  IMAD.MOV.U32 R7, RZ, RZ, R27 ;  /* 0x000000ffff077224 */ /* 0x000fce00078e001b */
[----:B--2---:R-:W-:Y:S01]  /*429a0*/  HMMA.16816.F32 R16, R4, R22, R16 ;  /* 0x000000160410723c */ /* 0x004fe20000001810 */
[----:B------:R-:W2:-:S15]  /*429b0*/  LDL R6, [R1+0x70] ;  /* 0x0000700001067983 */ /* 0x000e9e0000100800 */
[----:B------:R-:W-:-:S03]  /*429c0*/  NOP ;  /* 0x0000000000007918 */ /* 0x000fc60000000000 */
[----:B------:R0:W-:Y:S04]  /*429d0*/  STL.64 [R1+0x590], R16 ;  /* 0x0005901001007387 */ /* 0x0001e80000100a00 */
[----:B------:R3:W-:Y:S04]  /*429e0*/  STL.64 [R1+0x598], R18 ;  /* 0x0005981201007387 */ /* 0x0007e80000100a00 */
[----:B------:R-:W2:Y:S04]  /*429f0*/  LDL R7, [R1+0x74] ;  /* 0x0000740001077983 */ /* 0x000ea80000100800 */
[----:B------:R-:W4:Y:S04]  /*42a00*/  LDL R20, [R1+0x90] ;  /* 0x0000900001147983 */ /* 0x000f280000100800 */
[----:B------:R-:W4:Y:S04]  /*42a10*/  LDL R21, [R1+0x94] ;  /* 0x0000940001157983 */ /* 0x000f280000100800 */
[----:B0-----:R-:W5:Y:S04]  /*42a20*/  LDL.LU R16, [R1+0xe0] ;  /* 0x0000e00001107983 */ /* 0x001f680000300800 */
[----:B------:R-:W5:Y:S04]  /*42a30*/  LDL.LU R17, [R1+0xe4] ;  /* 0x0000e40001117983 */ /* 0x000f680000300800 */
[----:B---3--:R-:W3:Y:S04]  /*42a40*/  LDL.LU R18, [R1+0xe8] ;  /* 0x0000e80001127983 */ /* 0x008ee80000300800 */
[----:B------:R-:W3:Y:S01]  /*42a50*/  LDL.LU R19, [R1+0xec] ;  /* 0x0000ec0001137983 */ /* 0x000ee20000300800 */
[----:B------:R-:W-:Y:S01]  /*42a60*/  MOV R0, R23 ;  /* 0x0000001700007202 */ /* 0x000fe20000000f00 */
[----:B--2---:R-:W-:Y:S02]  /*42a70*/  HMMA.16816.F32 R4, R24, R6, R12 ;  /* 0x000000061804723c */ /* 0x004fe4000000180c */
[----:B---3--:R-:W-:Y:S04]  /*42a80*/  STL.64 [R1+0x1648], R18 ;  /* 0x0016481201007387 */ /* 0x008fe80000100a00 */
[----:B-----5:R0:W-:Y:S04]  /*42a90*/  STL.64 [R1+0x1640], R16 ;  /* 0x0016401001007387 */ /* 0x0201e80000100a00 */
[----:B0-----:R-:W2:Y:S04]  /*42aa0*/  LDL.LU R16, [R1+0xd0] ;  /* 0x0000d00001107983 */ /* 0x001ea80000300800 */
[----:B------:R-:W2:Y:S04]  /*42ab0*/  LDL.LU R17, [R1+0xd4] ;  /* 0x0000d40001117983 */ /* 0x000ea80000300800 */
[----:B------:R-:W2:Y:S04]  /*42ac0*/  LDL.LU R18, [R1+0xd8] ;  /* 0x0000d80001127983 */ /* 0x000ea80000300800 */
[----:B------:R-:W2:Y:S04]  /*42ad0*/  LDL.LU R19, [R1+0xdc] ;  /* 0x0000dc0001137983 */ /* 0x000ea80000300800 */
[----:B------:R-:W3:Y:S04]  /*42ae0*/  LDL R22, [R1+0x88] ;  /* 0x0000880001167983 */ /* 0x000ee80000100800 */
[----:B------:R-:W3:Y:S04]  /*42af0*/  LDL R23, [R1+0x8c] ;  /* 0x00008c0001177983 */ /* 0x000ee80000100800 */
[----:B------:R-:W2:Y:S04]  /*42b00*/  LDL R14, [R1+0x98] ;  /* 0x00009800010e7983 */ /* 0x000ea80000100800 */
[----:B------:R1:W-:Y:S04]  /*42b10*/  STL.64 [R1+0x580], R4 ;  /* 0x0005800401007387 */ /* 0x0003e80000100a00 */
[----:B------:R-:W-:Y:S04]  /*42b20*/  STL.64 [R1+0x588], R6 ;  /* 0x0005880601007387 */ /* 0x000fe80000100a00 */
[----:B------:R-:W2:Y:S04]  /*42b30*/  LDL R15, [R1+0x9c] ;  /* 0x00009c00010f7983 */ /* 0x000ea80000100800 */
[----:B------:R-:W5:Y:S01]  /*42b40*/  LDL.LU R25, [R1+0x8] ;  /* 0x0000080001197983 */ /* 0x000f620000300800 */
[----:B------:R-:W-:-:S03]  /*42b50*/  MOV R3, R11 ;  /* 0x0000000b00037202 */ /* 0x000fc60000000f00 */
[----:B------:R-:W0:Y:S01]  /*42b60*/  LDS.64 R10, [R2+UR7+0x46c00] ;  /* 0x046c0007020a7984 */ /* 0x000e220008000a00 */
[----:B-1----:R-:W-:Y:S02]  /*42b70*/  IMAD.MOV.U32 R4, RZ, RZ, R28 ;  /* 0x000000ffff047224 */ /* 0x002fe400078e001c */
[----:B------:R-:W-:Y:S01]  /*42b80*/  IMAD.MOV.U32 R5, RZ, RZ, R8 ;  /* 0x000000ffff057224 */ /* 0x000fe200078e0008 */
[----:B------:R-:W3:Y:S04]  /*42b90*/  LDL R26, [R1+0x78] ;  /* 0x00007800011a7983 */ /* 0x000ee80000100800 */
[----:B------:R-:W3:Y:S01]  /*42ba0*/  LDL R27, [R1+0x7c] ;  /* 0x00007c00011b7983 */ /* 0x000ee20000100800 */
[----:B0-----:R-:W-:Y:S01]  /*42bb0*/  IMAD.MOV.U32 R7, RZ, RZ, R10 ;  /* 0x000000ffff077224 */ /* 0x001fe200078e000a */
[----:B-----5:R-:W-:-:S07]  /*42bc0*/  MOV R6, R25 ;  /* 0x0000001900067202 */ /* 0x020fce0000000f00 */
[----:B--2---:R-:W-:Y:S01]  /*42bd0*/  HMMA.16816.F32 R12, R4, R14, R16 ;  /* 0x0000000e040c723c */ /* 0x004fe20000001810 */
[----:B------:R-:W4:Y:S04]  /*42be0*/  LDL.LU.64 R18, [R1+0x1648] ;  /* 0x0016480001127983 */ /* 0x000f280000300a00 */
[----:B------:R-:W4:-:S14]  /*42bf0*/  LDL.LU.64 R16, [R1+0x1640] ;  /* 0x0016400001107983 */ /* 0x000f1c0000300a00 */
[----:B------:R-:W-:Y:S04]  /*42c00*/  STL.64 [R1+0x1628], R14 ;  /* 0x0016280e01007387 */ /* 0x000fe80000100a00 */
[----:B------:R0:W-:Y:S04]  /*42c10*/  STL.64 [R1+0x1620], R12 ;  /* 0x0016200c01007387 */ /* 0x0001e80000100a00 */
[----:B0-----:R-:W2:Y:S04]  /*42c20*/  LDL.LU R12, [R1+0x100] ;  /* 0x00010000010c7983 */ /* 0x001ea80000300800 */
[----:B------:R-:W2:Y:S04]  /*42c30*/  LDL.LU R13, [R1+0x104] ;  /* 0x00010400010d7983 */ /* 0x000ea80000300800 */
[----:B------:R-:W5:Y:S04]  /*42c40*/  LDL.LU R14, [R1+0x108] ;  /* 0x00010800010e7983 */ /* 0x000f680000300800 */
[----:B------:R-:W5:Y:S04]  /*42c50*/  LDL.LU R15, [R1+0x10c] ;  /* 0x00010c00010f7983 */ /* 0x000f680000300800 */
[----:B-----5:R-:W-:Y:S04]  /*42c60*/  STL.64 [R1+0x1638], R14 ;  /* 0x0016380e01007387 */ /* 0x020fe80000100a00 */
[----:B--2---:R0:W-:Y:S04]  /*42c70*/  STL.64 [R1+0x1630], R12 ;  /* 0x0016300c01007387 */ /* 0x0041e80000100a00 */
[----:B0-----:R-:W3:Y:S04]  /*42c80*/  LDL.LU R12, [R1+0xf0] ;  /* 0x0000f000010c7983 */ /* 0x001ee80000300800 */
[----:B------:R-:W3:Y:S04]  /*42c90*/  LDL.LU R13, [R1+0xf4] ;  /* 0x0000f400010d7983 */ /* 0x000ee80000300800 */
[----:B------:R-:W3:Y:S04]  /*42ca0*/  LDL.LU R14, [R1+0xf8] ;  /* 0x0000f800010e7983 */ /* 0x000ee80000300800 */
[----:B------:R-:W3:Y:S01]  /*42cb0*/  LDL.LU R15, [R1+0xfc] ;  /* 0x0000fc00010f7983 */ /* 0x000ee20000300800 */
[----:B----4-:R-:W-:-:S15]  /*42cc0*/  HMMA.16816.F32 R16, R4, R20, R16 ;  /* 0x000000140410723c */ /* 0x010fde0000001810 */
[----:B------:R-:W-:-:S04]  /*42cd0*/  NOP ;  /* 0x0000000000007918 */ /* 0x000fc80000000000 */
[----:B------:R0:W-:Y:S04]  /*42ce0*/  STL.64 [R1+0x1618], R18 ;  /* 0x0016181201007387 */ /* 0x0001e80000100a00 */
[----:B0-----:R-:W2:Y:S01]  /*42cf0*/  LDL.64 R18, [R1+0xa8] ;  /* 0x0000a80001127983 */ /* 0x001ea20000100a00 */
[C---:B---3--:R-:W-:Y:S03]  /*42d00*/  HMMA.16816.F32 R20, R4.reuse, R22, R12 ;  /* 0x000000160414723c */ /* 0x048fe6000000180c */
[----:B------:R-:W3:Y:S04]  /*42d10*/  LDL.LU.64 R14, [R1+0x1638] ;  /* 0x00163800010e7983 */ /* 0x000ee80000300a00 */
[----:B------:R-:W3:Y:S04]  /*42d20*/  LDL.LU.64 R12, [R1+0x1630] ;  /* 0x00163000010c7983 */ /* 0x000ee80000300a00 */
[----:B------:R-:W4:Y:S01]  /*42d30*/  LDL R28, [R1+0x110] ;  /* 0x00011000011c7983 */ /* 0x000f220000100800 */
[----:B------:R-:W-:Y:S01]  /*42d40*/  IMAD.MOV.U32 R8, RZ, RZ, R29 ;  /* 0x000000ffff087224 */ /* 0x000fe200078e001d */
[----:B---3--:R-:W-:Y:S02]  /*42d50*/  HMMA.16816.F32 R4, R4, R26, R12 ;  /* 0x0000001a0404723c */ /* 0x008fe4000000180c */
[----:B------:R-:W3:Y:S04]  /*42d60*/  LDL.LU.64 R14, [R1+0x1628] ;  /* 0x00162800010e7983 */ /* 0x000ee80000300a00 */
[----:B------:R-:W3:Y:S04]  /*42d70*/  LDL.LU.64 R12, [R1+0x1620] ;  /* 0x00162000010c7983 */ /* 0x000ee80000300a00 */
[----:B----4-:R-:W0:Y:S01]  /*42d80*/  LDS.64 R26, [R28+UR7+0x47000] ;  /* 0x047000071c1a7984 */ /* 0x010e220008000a00 */
[----:B------:R-:W-:-:S03]  /*42d90*/  MOV R10, R3 ;  /* 0x00000003000a7202 */ /* 0x000fc60000000f00 */
[----:B------:R-:W-:Y:S05]  /*42da0*/  LDS.64 R24, [R28+UR7+0x47400] ;  /* 0x047400071c187984 */ /* 0x000fea0008000a00 */
[----:B------:R-:W-:Y:S04]  /*42db0*/  STL.64 [R1+0x1610], R6 ;  /* 0x0016100601007387 */ /* 0x000fe80000100a00 */
[----:B------:R-:W1:Y:S04]  /*42dc0*/  LDS.64 R6, [R2+UR7+0x47000] ;  /* 0x0470000702067984 */ /* 0x000e680008000a00 */
[----:B------:R-:W4:Y:S04]  /*42dd0*/  LDS.64 R2, [R2+UR7+0x47400] ;  /* 0x0474000702027984 */ /* 0x000f280008000a00 */
[----:B0-----:R0:W-:Y:S04]  /*42de0*/  STL [R1+0x1608], R27 ;  /* 0x0016081b01007387 */ /* 0x0011e80000100800 */
[----:B0-----:R-:W5:Y:S04]  /*42df0*/  LDL.LU R27, [R1+0xc] ;  /* 0x00000c00011b7983 */ /* 0x001f680000300800 */
[----:B-1----:R0:W-:Y:S04]  /*42e00*/  STL.64 [R1], R6 ;  /* 0x0000000601007387 */ /* 0x0021e80000100a00 */
[----:B0-----:R-:W4:Y:S01]  /*42e10*/  LDL R6, [R1+0x80] ;  /* 0x0000800001067983 */ /* 0x001f220000100800 */
[----:B------:R-:W-:Y:S01]  /*42e20*/  IMAD.MOV.U32 R7, RZ, RZ, R0 ;  /* 0x000000ffff077224 */ /* 0x000fe200078e0000 */
[----:B--2---:R-:W-:Y:S01]  /*42e30*/  MOV R0, R19 ;  /* 0x0000001300007202 */ /* 0x004fe20000000f00 */
[----:B---3--:R-:W-:-:S15]  /*42e40*/  HMMA.16816.F32 R12, R8, R18, R12 ;  /* 0x00000012080c723c */ /* 0x008fde000000180c */
[----:B------:R-:W-:-:S04]  /*42e50*/  NOP ;  /* 0x0000000000007918 */ /* 0x000fc80000000000 */
[----:B------:R-:W-:Y:S04]  /*42e60*/  STL.64 [R1+0x570], R12 ;  /* 0x0005700c01007387 */ /* 0x000fe80000100a00 */
[----:B------:R0:W-:Y:S02]  /*42e70*/  STL.64 [R1+0x578], R14 ;  /* 0x0005780e01007387 */ /* 0x0001e40000100a00 */
[----:B0-----:R-:W-:Y:S02]  /*42e80*/  IMAD.MOV.U32 R14, RZ, RZ, R18 ;  /* 0x000000ffff0e7224 */ /* 0x001fe400078e0012 */
[----:B------:R-:W2:Y:S04]  /*42e90*/  LDL.LU.64 R18, [R1+0x1618] ;  /* 0x0016180001127983 */ /* 0x000ea80000300a00 */
[----:B------:R-:W2:Y:S04]  /*42ea0*/  LDL R12, [R1+0xa0] ;  /* 0x0000a000010c7983 */ /* 0x000ea80000100800 */
[----:B------:R-:W2:Y:S04]  /*42eb0*/  LDL R13, [R1+0xa4] ;  /* 0x0000a400010d7983 */ /* 0x000ea80000100800 */
[----:B------:R-:W3:Y:S01]  /*42ec0*/  LDL.LU R15, [R1] ;  /* 0x00000000010f7983 */ /* 0x000ee20000300800 */
[----:B-----5:R-:W-:-:S07]  /*42ed0*/  IMAD.MOV.U32 R10, RZ, RZ, R27 ;  /* 0x000000ffff0a7224 */ /* 0x020fce00078e001b */
[----:B--2---:R-:W-:Y:S01]  /*42ee0*/  HMMA.16816.F32 R16, R8, R12, R16 ;  /* 0x0000000c0810723c */ /* 0x004fe20000001810 */
[----:B------:R-:W2:-:S15]  /*42ef0*/  LDL R12, [R1+0x88] ;  /* 0x00008800010c7983 */ /* 0x000e9e0000100800 */
[----:B------:R-:W-:-:S03]  /*42f00*/  NOP ;  /* 0x0000000000007918 */ /* 0x000fc60000000000 */
[----:B------:R0:W-:Y:S04]  /*42f10*/  STL.64 [R1+0x560], R16 ;  /* 0x0005601001007387 */ /* 0x0001e80000100a00 */
[----:B------:R1:W-:Y:S04]  /*42f20*/  STL.64 [R1+0x568], R18 ;  /* 0x0005681201007387 */ /* 0x0003e80000100a00 */
[----:B------:R-:W2:Y:S04]  /*42f30*/  LDL R13, [R1+0x8c] ;  /* 0x00008c00010d7983 */ /* 0x000ea80000100800 */
[----:B0-----:R-:W5:Y:S04]  /*42f40*/  LDL.LU R16, [R1+0x140] ;  /* 0x0001400001107983 */ /* 0x001f680000300800 */
[----:B------:R-:W5:Y:S04]  /*42f50*/  LDL.LU R17, [R1+0x144] ;  /* 0x0001440001117983 */ /* 0x000f680000300800 */
[----:B-1----:R-:W2:Y:S04]  /*42f60*/  LDL.LU R18, [R1+0x148] ;  /* 0x0001480001127983 */ /* 0x002ea80000300800 */
[----:B------:R-:W2:Y:S01]  /*42f70*/  LDL.LU R19, [R1+0x14c] ;  /* 0x00014c0001137983 */ /* 0x000ea20000300800 */
[C---:B----4-:R-:W-:Y:S03]  /*42f80*/  HMMA.16816.F32 R20, R8.reuse, R6, R20 ;  /* 0x000000060814723c */ /* 0x050fe60000001814 */
[----:B--2---:R-:W-:Y:S04]  /*42f90*/  STL.64 [R1+0x15f0], R18 ;  /* 0x0015f01201007387 */ /* 0x004fe80000100a00 */
[----:B-----5:R0:W-:Y:S04]  /*42fa0*/  STL.64 [R1+0x15e8], R16 ;  /* 0x0015e81001007387 */ /* 0x0201e80000100a00 */
[----:B0-----:R-:W2:Y:S04]  /*42fb0*/  LDL.LU R16, [R1+0x130] ;  /* 0x0001300001107983 */ /* 0x001ea80000300800 */
[----:B------:R-:W2:Y:S04]  /*42fc0*/  LDL.LU R17, [R1+0x134] ;  /* 0x0001340001117983 */ /* 0x000ea80000300800 */
[----:B------:R-:W4:Y:S04]  /*42fd0*/  LDL.LU R18, [R1+0x138] ;  /* 0x0001380001127983 */ /* 0x000f280000300800 */
[----:B------:R-:W4:Y:S04]  /*42fe0*/  LDL.LU R19, [R1+0x13c] ;  /* 0x00013c0001137983 */ /* 0x000f280000300800 */
[----:B----4-:R-:W-:Y:S04]  /*42ff0*/  STL.64 [R1+0x1600], R18 ;  /* 0x0016001201007387 */ /* 0x010fe80000100a00 */
[----:B--2---:R0:W-:Y:S04]  /*43000*/  STL.64 [R1+0x15f8], R16 ;  /* 0x0015f81001007387 */ /* 0x0041e80000100a00 */
[----:B0-----:R-:W2:Y:S04]  /*43010*/  LDL.LU R16, [R1+0x120] ;  /* 0x0001200001107983 */ /* 0x001ea80000300800 */
[----:B------:R-:W2:Y:S04]  /*43020*/  LDL.LU R17, [R1+0x124] ;  /* 0x0001240001117983 */ /* 0x000ea80000300800 */
[----:B------:R-:W2:Y:S04]  /*43030*/  LDL.LU R18, [R1+0x128] ;  /* 0x0001280001127983 */ /* 0x000ea80000300800 */
[----:B------:R-:W2:Y:S04]  /*43040*/  LDL.LU R19, [R1+0x12c] ;  /* 0x00012c0001137983 */ /* 0x000ea80000300800 */
[----:B------:R-:W4:Y:S04]  /*43050*/  LDL.LU.64 R6, [R1+0x1610] ;  /* 0x0016100001067983 */ /* 0x000f280000300a00 */
[----:B------:R0:W-:Y:S04]  /*43060*/  STL.64 [R1+0x550], R20 ;  /* 0x0005501401007387 */ /* 0x0001e80000100a00 */
[----:B------:R1:W-:Y:S04]  /*43070*/  STL.64 [R1+0x558], R22 ;  /* 0x0005581601007387 */ /* 0x0003e80000100a00 */
[----:B0-----:R-:W4:Y:S04]  /*43080*/  LDL R20, [R1+0x70] ;  /* 0x0000700001147983 */ /* 0x001f280000100800 */
[----:B------:R-:W4:Y:S04]  /*43090*/  LDL R21, [R1+0x74] ;  /* 0x0000740001157983 */ /* 0x000f280000100800 */
[----:B-1----:R-:W2:Y:S04]  /*430a0*/  LDL R22, [R1+0x98] ;  /* 0x0000980001167983 */ /* 0x002ea80000100800 */
[----:B------:R-:W2:Y:S04]  /*430b0*/  LDL R23, [R1+0x9c] ;  /* 0x00009c0001177983 */ /* 0x000ea80000100800 */
[----:B------:R-:W-:Y:S04]  /*430c0*/  STL [R1+0x15d0], R28 ;  /* 0x0015d01c01007387 */ /* 0x000fe80000100800 */
[----:B------:R-:W5:Y:S01]  /*430d0*/  LDL.LU R27, [R1+0x1608] ;  /* 0x00160800011b7983 */ /* 0x000f620000300800 */
[----:B----4-:R-:W-:Y:S03]  /*430e0*/  HMMA.16816.F32 R4, R8, R20, R4 ;  /* 0x000000140804723c */ /* 0x010fe60000001804 */
[----:B------:R-:W4:-:S15]  /*430f0*/  LDL R10, [R1+0x90] ;  /* 0x00009000010a7983 */ /* 0x000f1e0000100800 */
[----:B------:R-:W-:Y:S01]  /*43100*/  NOP ;  /* 0x0000000000007918 */ /* 0x000fe20000000000 */
[----:B------:R0:W-:Y:S04]  /*43110*/  STL.64 [R1+0x540], R4 ;  /* 0x0005400401007387 */ /* 0x0001e80000100a00 */
[----:B------:R3:W-:Y:S04]  /*43120*/  STL.64 [R1+0x548], R6 ;  /* 0x0005480601007387 */ /* 0x0007e80000100a00 */
[----:B------:R-:W4:Y:S01]  /*43130*/  LDL R11, [R1+0x94] ;  /* 0x00009400010b7983 */ /* 0x000f220000100800 */
[----:B0-----:R-:W-:Y:S02]  /*43140*/  IMAD.MOV.U32 R4, RZ, RZ, R26 ;  /* 0x000000ffff047224 */ /* 0x001fe400078e001a */
[----:B------:R-:W-:Y:S01]  /*43150*/  IMAD.MOV.U32 R5, RZ, RZ, R24 ;  /* 0x000000ffff057224 */ /* 0x000fe200078e0018 */
[----:B---3--:R-:W-:Y:S01]  /*43160*/  MOV R6, R15 ;  /* 0x0000000f00067202 */ /* 0x008fe20000000f00 */
[----:B------:R-:W-:-:S07]  /*43170*/  IMAD.MOV.U32 R7, RZ, RZ, R2 ;  /* 0x000000ffff077224 */ /* 0x000fce00078e0002 */
[----:B--2---:R-:W-:Y:S01]  /*43180*/  HMMA.16816.F32 R20, R4, R22, R16 ;  /* 0x000000160414723c */ /* 0x004fe20000001810 */
[----:B------:R-:W4:Y:S04]  /*43190*/  LDL.LU.64 R18, [R1+0x1600] ;  /* 0x0016000001127983 */ /* 0x000f280000300a00 */
[----:B------:R-:W4:-:S14]  /*431a0*/  LDL.LU.64 R16, [R1+0x15f8] ;  /* 0x0015f80001107983 */ /* 0x000f1c0000300a00 */
[----:B------:R-:W-:Y:S04]  /*431b0*/  STL.64 [R1+0x15e0], R22 ;  /* 0x0015e01601007387 */ /* 0x000fe80000100a00 */
[----:B------:R0:W-:Y:S04]  /*431c0*/  STL.64 [R1+0x15d8], R20 ;  /* 0x0015d81401007387 */ /* 0x0001e80000100a00 */
[----:B0-----:R-:W2:Y:S04]  /*431d0*/  LDL.LU R20, [R1+0x150] ;  /* 0x0001500001147983 */ /* 0x001ea80000300800 */
[----:B------:R-:W2:Y:S04]  /*431e0*/  LDL.LU R21, [R1+0x154] ;  /* 0x0001540001157983 */ /* 0x000ea80000300800 */
[----:B------:R-:W2:Y:S04]  /*431f0*/  LDL.LU R22, [R1+0x158] ;  /* 0x0001580001167983 */ /* 0x000ea80000300800 */
[----:B------:R-:W2:Y:S01]  /*43200*/  LDL.LU R23, [R1+0x15c] ;  /* 0x00015c0001177983 */ /* 0x000ea20000300800 */
[C---:B----4-:R-:W-:Y:S03]  /*43210*/  HMMA.16816.F32 R8, R4.reuse, R10, R16 ;  /* 0x0000000a0408723c */ /* 0x050fe60000001810 */
[----:B------:R-:W3:Y:S04]  /*43220*/  LDL.LU.64 R18, [R1+0x15f0] ;  /* 0x0015f00001127983 */ /* 0x000ee80000300a00 */
[----:B------:R-:W3:Y:S01]  /*43230*/  LDL.LU.64 R16, [R1+0x15e8] ;  /* 0x0015e80001107983 */ /* 0x000ee20000300a00 */
[----:B------:R-:W-:Y:S01]  /*43240*/  IMAD.MOV.U32 R28, RZ, RZ, R14 ;  /* 0x000000ffff1c7224 */ /* 0x000fe200078e000e */
[----:B------:R-:W-:Y:S01]  /*43250*/  MOV R29, R0 ;  /* 0x00000000001d7202 */ /* 0x000fe20000000f00 */
[----:B------:R-:W-:Y:S01]  /*43260*/  IMAD.MOV.U32 R14, RZ, RZ, R15 ;  /* 0x000000ffff0e7224 */ /* 0x000fe200078e000f */
[----:B------:R-:W4:Y:S01]  /*43270*/  LDL R0, [R1+0x8f8] ;  /* 0x0008f80001007983 */ /* 0x000f220000100800 */
[----:B------:R-:W-:Y:S01]  /*43280*/  IMAD.MOV.U32 R15, RZ, RZ, R2 ;  /* 0x000000ffff0f7224 */ /* 0x000fe200078e0002 */
[----:B---3--:R-:W-:Y:S02]  /*43290*/  HMMA.16816.F32 R16, R4, R12, R16 ;  /* 0x0000000c0410723c */ /* 0x008fe40000001810 */
[----:B------:R-:W2:Y:S04]  /*432a0*/  LDL R6, [R1+0x78] ;  /* 0x0000780001067983 */ /* 0x000ea80000100800 */
[----:B------:R-:W2:Y:S01]  /*432b0*/  LDL R7, [R1+0x7c] ;  /* 0x00007c0001077983 */ /* 0x000ea20000100800 */
[----:B------:R-:W-:Y:S01]  /*432c0*/  IMAD.MOV.U32 R12, RZ, RZ, R26 ;  /* 0x000000ffff0c7224 */ /* 0x000fe200078e001a */
[----:B------:R-:W-:-:S02]  /*432d0*/  MOV R13, R24 ;  /* 0x00000018000d7202 */ /* 0x000fc40000000f00 */
[----:B------:R-:W3:Y:S04]  /*432e0*/  LDL.LU R26, [R1+0x4] ;  /* 0x00000400011a7983 */ /* 0x000ee80000300800 */
[----:B------:R-:W4:Y:S04]  /*432f0*/  LDL.LU R24, [R1+0x95c] ;  /* 0x00095c0001187983 */ /* 0x000f280000300800 */
[----:B------:R-:W4:Y:S01]  /*43300*/  LDL R2, [R1+0x8fc] ;  /* 0x0008fc0001027983 */ /* 0x000f220000100800 */
[----:B--2---:R-:W-:Y:S03]  /*43310*/  HMMA.16816.F32 R12, R12, R6, R20 ;  /* 0x000000060c0c723c */ /* 0x004fe60000001814 */
[----:B------:R-:W2:Y:S04]  /*43320*/  LDL.LU.64 R22, [R1+0x15e0] ;  /* 0x0015e00001167983 */ /* 0x000ea80000300a00 */
[----:B------:R-:W2:Y:S01]  /*43330*/  LDL.LU.64 R20, [R1+0x15d8] ;  /* 0x0015d80001147983 */ /* 0x000ea20000300a00 */
[----:B-----5:R-:W-:Y:S01]  /*43340*/  MOV R4, R27 ;  /* 0x0000001b00047202 */ /* 0x020fe20000000f00 */
[----:B------:R-:W-:Y:S01]  /*43350*/  IMAD.MOV.U32 R5, RZ, RZ, R25 ;  /* 0x000000ffff057224 */ /* 0x000fe200078e0019 */
[----:B------:R-:W-:Y:S01]  /*43360*/  MOV R7, R3 ;  /* 0x0000000300077202 */ /* 0x000fe20000000f00 */
[----:B---3--:R-:W-:-:S08]  /*43370*/  IMAD.MOV.U32 R6, RZ, RZ, R26 ;  /* 0x000000ffff067224 */ /* 0x008fd000078e001a */
[----:B------:R0:W-:Y:S04]  /*43380*/  STL.64 [R1+0x15c8], R14 ;  /* 0x0015c80e01007387 */ /* 0x0001e80000100a00 */
[----:B0-----:R-:W3:Y:S01]  /*43390*/  LDL.64 R14, [R1+0x80] ;  /* 0x00008000010e7983 */ /* 0x001ee20000100a00 */
[----:B--2---:R-:W-:Y:S03]  /*433a0*/  HMMA.16816.F32 R4, R4, R28, R20 ;  /* 0x0000001c0404723c */ /* 0x004fe60000001814 */
[----:B------:R-:W2:Y:S04]  /*433b0*/  LDL.LU R28, [R1+0x15d0] ;  /* 0x0015d000011c7983 */ /* 0x000ea80000300800 */
[----:B------:R-:W5:-:S12]  /*433c0*/  LDL R23, [R1+0x114] ;  /* 0x0001140001177983 */ /* 0x000f580000100800 */
[----:B------:R0:W-:Y:S04]  /*433d0*/  STL.64 [R1+0x530], R4 ;  /* 0x0005300401007387 */ /* 0x0001e80000100a00 */
[----:B------:R-:W-:Y:S04]  /*433e0*/  STL.64 [R1+0x538], R6 ;  /* 0x0005380601007387 */ /* 0x000fe80000100a00 */
[----:B0-----:R-:W3:Y:S04]  /*433f0*/  LDL R4, [R1+0xa0] ;  /* 0x0000a00001047983 */ /* 0x001ee80000100800 */
[----:B------:R-:W3:Y:S04]  /*43400*/  LDL R5, [R1+0xa4] ;  /* 0x0000a40001057983 */ /* 0x000ee80000100800 */
[----:B--2---:R-:W-:Y:S04]  /*43410*/  LDS.64 R6, [R28+UR7+0x40800] ;  /* 0x040800071c067984 */ /* 0x004fe80008000a00 */
[----:B------:R-:W0:Y:S04]  /*43420*/  LDS.64 R28, [R28+UR7+0x40c00] ;  /* 0x040c00071c1c7984 */ /* 0x000e280008000a00 */
[----:B-----5:R-:W1:Y:S04]  /*43430*/  LDS.64 R20, [R23+UR7+0x40800] ;  /* 0x0408000717147984 */ /* 0x020e680008000a00 */
[----:B0-----:R0:W-:Y:S04]  /*43440*/  STL [R1+0x15b4], R29 ;  /* 0x0015b41d01007387 */ /* 0x0011e80000100800 */
[----:B------:R-:W-:Y:S01]  /*43450*/  STL.64 [R1+0x8], R6 ;  /* 0x0000080601007387 */ /* 0x000fe20000100a00 */
[----:B------:R-:W-:-:S03]  /*43460*/  MOV R22, R26 ;  /* 0x0000001a00167202 */ /* 0x000fc60000000f00 */
[----:B------:R2:W5:Y:S04]  /*43470*/  LDS.64 R6, [R23+UR7+0x40c00] ;  /* 0x040c000717067984 */ /* 0x0005680008000a00 */
[----:B0-----:R-:W4:Y:S04]  /*43480*/  LDL.LU R29, [R1+0x958] ;  /* 0x00095800011d7983 */ /* 0x001f280000300800 */
[----:B-1----:R0:W-:Y:S01]  /*43490*/  STL.64 [R1+0x18], R20 ;  /* 0x0000181401007387 */ /* 0x0021e20000100a00 */
[----:B--2---:R-:W-:Y:S02]  /*434a0*/  IMAD.MOV.U32 R23, RZ, RZ, R3 ;  /* 0x000000ffff177224 */ /* 0x004fe400078e0003 */
[----:B0-----:R-:W-:-:S02]  /*434b0*/  IMAD.MOV.U32 R20, RZ, RZ, R27 ;  /* 0x000000ffff147224 */ /* 0x001fc400078e001b */
[----:B------:R-:W-:-:S07]  /*434c0*/  IMAD.MOV.U32 R21, RZ, RZ, R25 ;  /* 0x000000ffff157224 */ /* 0x000fce00078e0019 */
[----:B---3--:R-:W-:Y:S01]  /*434d0*/  HMMA.16816.F32 R8, R20, R4, R8 ;  /* 0x000000041408723c */ /* 0x008fe20000001808 */
[----:B------:R-:W2:-:S15]  /*434e0*/  LDL R4, [R1+0x98] ;  /* 0x0000980001047983 */ /* 0x000e9e0000100800 */
[----:B------:R-:W-:-:S03]  /*434f0*/  NOP ;  /* 0x0000000000007918 */ /* 0x000fc60000000000 */
[----:B------:R0:W-:Y:S04]  /*43500*/  STL.64 [R1+0x520], R8 ;  /* 0x0005200801007387 */ /* 0x0001e80000100a00 */
[----:B------:R1:W-:Y:S04]  /*43510*/  STL.64 [R1+0x528], R10 ;  /* 0x0005280a01007387 */ /* 0x0003e80000100a00 */
[----:B------:R-:W2:Y:S01]  /*43520*/  LDL R5, [R1+0x9c] ;  /* 0x00009c0001057983 */ /* 0x000ea20000100800 */
[----:B0-----:R-:W-:Y:S01]  /*43530*/  IMAD.MOV.U32 R8, RZ, RZ, R27 ;  /* 0x000000ffff087224 */ /* 0x001fe200078e001b */
[----:B------:R-:W-:-:S02]  /*43540*/  MOV R9, R25 ;  /* 0x0000001900097202 */ /* 0x000fc40000000f00 */
[----:B------:R-:W3:Y:S01]  /*43550*/  LDL.LU R23, [R1+0x7e0] ;  /* 0x0007e00001177983 */ /* 0x000ee20000300800 */
[----:B-1----:R-:W-:Y:S02]  /*43560*/  IMAD.MOV.U32 R10, RZ, RZ, R26 ;  /* 0x000000ffff0a7224 */ /* 0x002fe400078e001a */
[----:B------:R-:W-:Y:S01]  /*43570*/  IMAD.MOV.U32 R11, RZ, RZ, R3 ;  /* 0x000000ffff0b7224 */ /* 0x000fe200078e0003 */
[----:B------:R-:W2:Y:S04]  /*43580*/  LDL.LU R22, [R1+0x7e4] ;  /* 0x0007e40001167983 */ /* 0x000ea80000300800 */
[----:B------:R-:W2:Y:S02]  /*43590*/  LDL.LU R21, [R1+0x7e8] ;  /* 0x0007e80001157983 */ /* 0x000ea40000300800 */
[----:B------:R-:W-:Y:S02]  /*435a0*/  HMMA.16816.F32 R8, R8, R14, R16 ;  /* 0x0000000e0808723c */ /* 0x000fe40000001810 */
[----:B------:R-:W2:Y:S01]  /*435b0*/  LDL.LU R20, [R1+0x7ec] ;  /* 0x0007ec0001147983 */ /* 0x000ea20000300800 */
[----:B----4-:R-:W-:-:S04]  /*435c0*/  FADD R2, -R2, R29 ;  /* 0x0000001d02027221 */ /* 0x010fc80000000100 */
[----:B------:R-:W-:-:S04]  /*435d0*/  FMUL R2, R2, 1.4426950216293334961 ;  /* 0x3fb8aa3b02027820 */ /* 0x000fc80000400000 */
[----:B------:R0:W1:Y:S02]  /*435e0*/  MUFU.EX2 R29, R2 ;  /* 0x00000002001d7308 */ /* 0x0000640000000800 */
[----:B0-----:R-:W-:Y:S01]  /*435f0*/  MOV R2, R15 ;  /* 0x0000000f00027202 */ /* 0x001fe20000000f00 */
[----:B-1----:R-:W-:Y:S04]  /*43600*/  STL [R1+0x300], R29 ;  /* 0x0003001d01007387 */ /* 0x002fe80000100800 */
[----:B------:R-:W4:Y:S04]  /*43610*/  LDL.LU.64 R14, [R1+0x15c8] ;  /* 0x0015c800010e7983 */ /* 0x000f280000300a00 */
[----:B------:R-:W-:Y:S04]  /*43620*/  STL.64 [R1+0x510], R8 ;  /* 0x0005100801007387 */ /* 0x000fe80000100a00 */
[----:B------:R4:W-:Y:S04]  /*43630*/  STL.64 [R1+0x518], R10 ;  /* 0x0005180a01007387 */ /* 0x0009e80000100a00 */
[----:B------:R-:W4:Y:S04]  /*43640*/  LDL R18, [R1+0x70] ;  /* 0x0000700001127983 */ /* 0x000f280000100800 */
[----:B------:R-:W4:Y:S01]  /*43650*/  LDL R19, [R1+0x74] ;  /* 0x0000740001137983 */ /* 0x000f220000100800 */
[----:B------:R-:W-:-:S04]  /*43660*/  FADD R0, -R0, R24 ;  /* 0x0000001800007221 */ /* 0x000fc80000000100 */
[----:B------:R-:W-:-:S06]  /*43670*/  FMUL R0, R0, 1.4426950216293334961 ;  /* 0x3fb8aa3b00007820 */ /* 0x000fcc0000400000 */
[----:B------:R-:W0:Y:S01]  /*43680*/  MUFU.EX2 R0, R0 ;  /* 0x0000000000007308 */ /* 0x000e220000000800 */
[----:B------:R-:W-:Y:S02]  /*43690*/  IMAD.MOV.U32 R24, RZ, RZ, R27 ;  /* 0x000000ffff187224 */ /* 0x000fe400078e001b */
[----:B------:R-:W-:Y:S01]  /*436a0*/  IMAD.MOV.U32 R27, RZ, RZ, R3 ;  /* 0x000000ffff1b7224 */ /* 0x000fe200078e0003 */
[----:B0-----:R-:W-:Y:S04]  /*436b0*/  STL [R1+0x304], R0 ;  /* 0x0003040001007387 */ /* 0x001fe80000100800 */
[----:B------:R-:W5:Y:S02]  /*436c0*/  LDL.LU R3, [R1+0x18] ;  /* 0x0000180001037983 */ /* 0x000f640000300800 */
[----:B----4-:R-:W-:Y:S02]  /*436d0*/  HMMA.16816.F32 R8, R24, R18, R12 ;  /* 0x000000121808723c */ /* 0x010fe4000000180c */
[----:B------:R-:W4:Y:S01]  /*436e0*/  LDL.LU R27, [R1+0x8] ;  /* 0x00000800011b7983 */ /* 0x000f220000300800 */
[C---:B---3--:R-:W-:Y:S01]  /*436f0*/  FMUL R12, R29.reuse, R23 ;  /* 0x000000171d0c7220 */ /* 0x048fe20000400000 */
[----:B--2---:R-:W-:Y:S01]  /*43700*/  FMUL R13, R29, R22 ;  /* 0x000000161d0d7220 */ /* 0x004fe20000400000 */
[C---:B------:R-:W-:Y:S01]  /*43710*/  FMUL R14, R0.reuse, R21 ;  /* 0x00000015000e7220 */ /* 0x040fe20000400000 */
[----:B------:R-:W-:-:S13]  /*43720*/  FMUL R15, R0, R20 ;  /* 0x00000014000f7220 */ /* 0x000fda0000400000 */
[----:B------:R0:W-:Y:S04]  /*43730*/  STL.64 [R1+0x500], R8 ;  /* 0x0005000801007387 */ /* 0x0001e80000100a00 */
[----:B------:R5:W-:Y:S04]  /*43740*/  STL.64 [R1+0x508], R10 ;  /* 0x0005080a01007387 */ /* 0x000be80000100a00 */
[----:B------:R-:W2:Y:S01]  /*43750*/  LDL.LU R16, [R1+0x7f0] ;  /* 0x0007f00001107983 */ /* 0x000ea20000300800 */
[----:B0-----:R-:W-:-:S03]  /*43760*/  IMAD.MOV.U32 R9, RZ, RZ, R28 ;  /* 0x000000ffff097224 */ /* 0x001fc600078e001c */
[----:B------:R-:W3:Y:S01]  /*43770*/  LDL.LU R17, [R1+0x7f4] ;  /* 0x0007f40001117983 */ /* 0x000ee20000300800 */
[----:B-----5:R-:W-:Y:S01]  /*43780*/  IMAD.MOV.U32 R10, RZ, RZ, R3 ;  /* 0x000000ffff0a7224 */ /* 0x020fe200078e0003 */
[----:B------:R-:W-:Y:S02]  /*43790*/  MOV R11, R6 ;  /* 0x00000006000b7202 */ /* 0x000fe40000000f00 */
[----:B------:R-:W5:Y:S04]  /*437a0*/  LDL.LU R18, [R1+0x7f8] ;  /* 0x0007f80001127983 */ /* 0x000f680000300800 */
[----:B------:R-:W2:Y:S01]  /*437b0*/  LDL.LU R19, [R1+0x7fc] ;  /* 0x0007fc0001137983 */ /* 0x000ea20000300800 */
[----:B----4-:R-:W-:-:S07]  /*437c0*/  MOV R8, R27 ;  /* 0x0000001b00087202 */ /* 0x010fce0000000f00 */
[----:B------:R-:W-:-:S15]  /*437d0*/  HMMA.16816.F32 R12, R8, R4, R12 ;  /* 0x00000004080c723c */ /* 0x000fde000000180c */
[----:B------:R-:W-:-:S04]  /*437e0*/  NOP ;  /* 0x0000000000007918 */ /* 0x000fc80000000000 */
[----:B------:R0:W-:Y:S04]  /*437f0*/  STL.64 [R1+0x15c0], R12 ;  /* 0x0015c00c01007387 */ /* 0x0001e80000100a00 */
[----:B0-----:R-:W4:Y:S04]  /*43800*/  LDL R12, [R1+0x90] ;  /* 0x00009000010c7983 */ /* 0x001f280000100800 */
[----:B------:R-:W4:Y:S04]  /*43810*/  LDL R13, [R1+0x94] ;  /* 0x00009400010d7983 */ /* 0x000f280000100800 */
[----:B------:R0:W-:Y:S04]  /*43820*/  STL.64 [R1+0x15b8], R14 ;  /* 0x0015b80e01007387 */ /* 0x0001e80000100a00 */
[----:B0-----:R-:W4:Y:S04]  /*43830*/  LDL R14, [R1+0x88] ;  /* 0x00008800010e7983 */ /* 0x001f280000100800 */
[----:B------:R-:W4:Y:S04]  /*43840*/  LDL R15, [R1+0x8c] ;  /* 0x00008c00010f7983 */ /* 0x000f280000100800 */
[----:B------:R-:W4:Y:S04]  /*43850*/  LDL.LU R20, [R1+0x800] ;  /* 0x0008000001147983 */ /* 0x000f280000300800 */
[----:B------:R-:W4:Y:S04]  /*43860*/  LDL.LU R21, [R1+0x804] ;  /* 0x0008040001157983 */ /* 0x000f280000300800 */
[----:B------:R-:W4:Y:S04]  /*43870*/  LDL.LU R22, [R1+0x808] ;  /* 0x0008080001167983 */ /* 0x000f280000300800 */
[----:B------:R-:W4:Y:S01]  /*43880*/  LDL.LU R23, [R1+0x80c] ;  /* 0x00080c0001177983 */ /* 0x000f220000300800 */
[C---:B--2---:R-:W-:Y:S01]  /*43890*/  FMUL R16, R29.reuse, R16 ;  /* 0x000000101d107220 */ /* 0x044fe20000400000 */
[C---:B---3--:R-:W-:Y:S01]  /*438a0*/  FMUL R17, R29.reuse, R17 ;  /* 0x000000111d117220 */ /* 0x048fe20000400000 */
[C---:B-----5:R-:W-:Y:S01]  /*438b0*/  FMUL R18, R0.reuse, R18 ;  /* 0x0000001200127220 */ /* 0x060fe20000400000 */
[C---:B------:R-:W-:Y:S01]  /*438c0*/  FMUL R19, R0.reuse, R19 ;  /* 0x0000001300137220 */ /* 0x040fe20000400000 */
[----:B------:R-:W2:Y:S04]  /*438d0*/  LDL R4, [R1+0x78] ;  /* 0x0000780001047983 */ /* 0x000ea80000100800 */
[----:B------:R-:W2:Y:S04]  /*438e0*/  LDL R5, [R1+0x7c] ;  /* 0x00007c0001057983 */ /* 0x000ea80000100800 */
[----:B------:R-:W3:Y:S04]  /*438f0*/  LDL.LU R26, [R1+0x7d4] ;  /* 0x0007d400011a7983 */ /* 0x000ee80000300800 */
[----:B------:R-:W5:Y:S04]  /*43900*/  LDL.LU R25, [R1+0x7d8] ;  /* 0x0007d80001197983 */ /* 0x000f680000300800 */
[----:B------:R-:W2:Y:S01]  /*43910*/  LDL.LU R24, [R1+0x7dc] ;  /* 0x0007dc0001187983 */ /* 0x000ea20000300800 */
[----:B----4-:R-:W-:Y:S03]  /*43920*/  HMMA.16816.F32 R16, R8, R12, R16 ;  /* 0x0000000c0810723c */ /* 0x010fe60000001810 */
[----:B------:R-:W4:Y:S01]  /*43930*/  LDL.LU.64 R12, [R1+0x15c0] ;  /* 0x0015c000010c7983 */ /* 0x000f220000300a00 */
[C---:B------:R-:W-:Y:S01]  /*43940*/  FMUL R20, R29.reuse, R20 ;  /* 0x000000141d147220 */ /* 0x040fe20000400000 */
[----:B------:R-:W-:Y:S01]  /*43950*/  FMUL R21, R29, R21 ;  /* 0x000000151d157220 */ /* 0x000fe20000400000 */
[C---:B------:R-:W-:Y:S01]  /*43960*/  FMUL R22, R0.reuse, R22 ;  /* 0x0000001600167220 */ /* 0x040fe20000400000 */
[----:B------:R-:W-:-:S07]  /*43970*/  FMUL R23, R0, R23 ;  /* 0x0000001700177220 */ /* 0x000fce0000400000 */
[----:B------:R-:W-:Y:S01]  /*43980*/  HMMA.16816.F32 R20, R8, R14, R20 ;  /* 0x0000000e0814723c */ /* 0x000fe20000001814 */
[----:B------:R-:W4:Y:S04]  /*43990*/  LDL.LU.64 R14, [R1+0x15b8] ;  /* 0x0015b800010e7983 */ /* 0x000f280000300a00 */
[----:B------:R-:W2:Y:S01]  /*439a0*/  LDL.LU R11, [R1+0x7d0] ;  /* 0x0007d000010b7983 */ /* 0x000ea20000300800 */
[----:B---3--:R-:W-:Y:S01]  /*439b0*/  FMUL R9, R29, R26 ;  /* 0x0000001a1d097220 */ /* 0x008fe20000400000 */
[----:B------:R-:W-:Y:S01]  /*439c0*/  MOV R26, R3 ;  /* 0x00000003001a7202 */ /* 0x000fe20000000f00 */
[----:B-----5:R-:W-:Y:S01]  /*439d0*/  FMUL R10, R0, R25 ;  /* 0x00000019000a7220 */ /* 0x020fe20000400000 */
[----:B------:R-:W-:-:S10]  /*439e0*/  IMAD.MOV.U32 R25, RZ, RZ, R28 ;  /* 0x000000ffff197224 */ /* 0x000fd400078e001c */
[----:B------:R0:W-:Y:S04]  /*439f0*/  STL [R1+0x15b0], R23 ;  /* 0x0015b01701007387 */ /* 0x0001e80000100800 */
[----:B0-----:R-:W3:Y:S01]  /*43a00*/  LDL R23, [R1+0xc] ;  /* 0x00000c0001177983 */ /* 0x001ee20000100800 */
[----:B--2---:R-:W-:Y:S01]  /*43a10*/  FMUL R8, R29, R11 ;  /* 0x0000000b1d087220 */ /* 0x004fe20000400000 */
[----:B------:R-:W-:Y:S01]  /*43a20*/  FMUL R11, R0, R24 ;  /* 0x00000018000b7220 */ /* 0x000fe20000400000 */
[----:B------:R-:W-:Y:S01]  /*43a30*/  IMAD.MOV.U32 R24, RZ, RZ, R27 ;  /* 0x000000ffff187224 */ /* 0x000fe200078e001b */
[----:B------:R-:W2:Y:S01]  /*43a40*/  LDL.LU R29, [R1+0x15b4] ;  /* 0x0015b400011d7983 */ /* 0x000ea20000300800 */
[----:B------:R-:W-:-:S03]  /*43a50*/  IMAD.MOV.U32 R27, RZ, RZ, R6 ;  /* 0x000000ffff1b7224 */ /* 0x000fc600078e0006 */
[----:B------:R-:W5:Y:S04]  /*43a60*/  LDL R0, [R1+0x8f0] ;  /* 0x0008f00001007983 */ /* 0x000f680000100800 */
[----:B------:R-:W-:Y:S01]  /*43a70*/  HMMA.16816.F32 R8, R24, R4, R8 ;  /* 0x000000041808723c */ /* 0x000fe20000001808 */
[----:B------:R-:W4:Y:S04]  /*43a80*/  LDL R28, [R1+0x110] ;  /* 0x00011000011c7983 */ /* 0x000f280000100800 */
[----:B------:R-:W4:Y:S04]  /*43a90*/  LDL R27, [R1+0x114] ;  /* 0x00011400011b7983 */ /* 0x000f280000100800 */
[----:B------:R-:W4:Y:S10]  /*43aa0*/  LDL.64 R24, [R1+0xa0] ;  /* 0x0000a00001187983 */ /* 0x000f340000100a00 */
[----:B------:R0:W-:Y:S04]  /*43ab0*/  STL.64 [R1+0x15a8], R10 ;  /* 0x0015a80a01007387 */ /* 0x0001e80000100a00 */
[----:B------:R-:W4:Y:S04]  /*43ac0*/  LDL R6, [R1+0x1c] ;  /* 0x00001c0001067983 */ /* 0x000f280000100800 */
[----:B0-----:R-:W4:Y:S04]  /*43ad0*/  LDL R10, [R1+0xa8] ;  /* 0x0000a800010a7983 */ /* 0x001f280000100800 */
[----:B------:R-:W4:Y:S01]  /*43ae0*/  LDL R11, [R1+0xac] ;  /* 0x0000ac00010b7983 */ /* 0x000f220000100800 */
[----:B---3--:R-:W-:Y:S01]  /*43af0*/  IMAD.MOV.U32 R4, RZ, RZ, R23 ;  /* 0x000000ffff047224 */ /* 0x008fe200078e0017 */
[----:B--2---:R-:W-:-:S07]  /*43b00*/  MOV R5, R29 ;  /* 0x0000001d00057202 */ /* 0x004fce0000000f00 */
[----:B----4-:R-:W-:Y:S01]  /*43b10*/  HMMA.16816.F32 R12, R4, R10, R12 ;  /* 0x0000000a040c723c */ /* 0x010fe2000000180c */
[----:B------:R-:W0:Y:S01]  /*43b20*/  LDS.64 R4, [R28+UR7+0x41000] ;  /* 0x041000071c047984 */ /* 0x000e220008000a00 */
[----:B------:R-:W-:-:S03]  /*43b30*/  IMAD.MOV.U32 R11, RZ, RZ, R2 ;  /* 0x000000ffff0b7224 */ /* 0x000fc600078e0002 */
[----:B------:R-:W1:Y:S04]  /*43b40*/  LDS.64 R2, [R28+UR7+0x41400] ;  /* 0x041400071c027984 */ /* 0x000e680008000a00 */
[----:B------:R-:W2:Y:S10]  /*43b50*/  LDL R6, [R1+0x8f4] ;  /* 0x0008f40001067983 */ /* 0x000eb40000100800 */
[----:B------:R-:W-:Y:S04]  /*43b60*/  STL.64 [R1+0x370], R12 ;  /* 0x0003700c01007387 */ /* 0x000fe80000100a00 */
[----:B------:R-:W-:Y:S04]  /*43b70*/  STL.64 [R1+0x378], R14 ;  /* 0x0003780e01007387 */ /* 0x000fe80000100a00 */
[----:B------:R-:W3:Y:S04]  /*43b80*/  LDL R10, [R1+0x80] ;  /* 0x00008000010a7983 */ /* 0x000ee80000100800 */
[----:B------:R-:W4:Y:S04]  /*43b90*/  LDS.64 R12, [R27+UR7+0x41000] ;  /* 0x041000071b0c7984 */ /* 0x000f280008000a00 */
[----:B0-----:R-:W-:Y:S04]  /*43ba0*/  STL.64 [R1], R4 ;  /* 0x0000000401007387 */ /* 0x001fe80000100a00 */
[----:B------:R-:W0:Y:S04]  /*43bb0*/  LDS.64 R4, [R27+UR7+0x41400] ;  /* 0x041400071b047984 */ /* 0x000e280008000a00 */
[----:B-1----:R1:W-:Y:S04]  /*43bc0*/  STL [R1+0x15a0], R2 ;  /* 0x0015a00201007387 */ /* 0x0023e80000100800 */
[----:B-1----:R-:W2:Y:S04]  /*43bd0*/  LDL.LU R2, [R1+0x1c] ;  /* 0x00001c0001027983 */ /* 0x002ea80000300800 */
[----:B------:R1:W-:Y:S04]  /*43be0*/  STL [R1+0x1584], R3 ;  /* 0x0015840301007387 */ /* 0x0003e80000100800 */
[----:B-1----:R-:W5:Y:S04]  /*43bf0*/  LDL.LU R3, [R1+0x964] ;  /* 0x0009640001037983 */ /* 0x002f680000300800 */
[----:B------:R-:W3:Y:S04]  /*43c00*/  LDL R26, [R1+0x70] ;  /* 0x00007000011a7983 */ /* 0x000ee80000100800 */
[----:B----4-:R-:W-:Y:S04]  /*43c10*/  STL.64 [R1+0x10], R12 ;  /* 0x0000100c01007387 */ /* 0x010fe80000100a00 */
[----:B------:R-:W4:Y:S04]  /*43c20*/  LDL R27, [R1+0x74] ;  /* 0x00007400011b7983 */ /* 0x000f280000100800 */
[----:B0-----:R0:W-:Y:S04]  /*43c30*/  STL [R1+0x1588], R5 ;  /* 0x0015880501007387 */ /* 0x0011e80000100800 */
[----:B0-----:R-:W3:Y:S01]  /*43c40*/  LDL.LU R5, [R1+0x960] ;  /* 0x0009600001057983 */ /* 0x001ee20000300800 */
[----:B------:R-:W-:Y:S01]  /*43c50*/  IMAD.MOV.U32 R12, RZ, RZ, R23 ;  /* 0x000000ffff0c7224 */ /* 0x000fe200078e0017 */
[----:B------:R-:W-:Y:S01]  /*43c60*/  MOV R13, R29 ;  /* 0x0000001d000d7202 */ /* 0x000fe20000000f00 */
[----:B------:R-:W-:Y:S01]  /*43c70*/  IMAD.MOV.U32 R15, RZ, RZ, R7 ;  /* 0x000000ffff0f7224 */ /* 0x000fe200078e0007 */
[----:B------:R-:W4:Y:S01]  /*43c80*/  LDL.LU R23, [R1+0x15b0] ;  /* 0x0015b00001177983 */ /* 0x000f220000300800 */
[----:B--2---:R-:W-:-:S07]  /*43c90*/  IMAD.MOV.U32 R14, RZ, RZ, R2 ;  /* 0x000000ffff0e7224 */ /* 0x004fce00078e0002 */
[----:B------:R-:W-:-:S15]  /*43ca0*/  HMMA.16816.F32 R12, R12, R24, R16 ;  /* 0x000000180c0c723c */ /* 0x000fde0000001810 */
[----:B------:R-:W-:-:S04]  /*43cb0*/  NOP ;  /* 0x0000000000007918 */ /* 0x000fc80000000000 */
[----:B------:R0:W-:Y:S04]  /*43cc0*/  STL.64 [R1+0x360], R12 ;  /* 0x0003600c01007387 */ /* 0x0001e80000100a00 */
[----:B------:R1:W-:Y:S04]  /*43cd0*/  STL.64 [R1+0x368], R14 ;  /* 0x0003680e01007387 */ /* 0x0003e80000100a00 */
[----:B------:R-:W2:Y:S04]  /*43ce0*/  LDL R18, [R1+0x98] ;  /* 0x0000980001127983 */ /* 0x000ea80000100800 */
[----:B------:R-:W2:Y:S01]  /*43cf0*/  LDL R19, [R1+0x9c] ;  /* 0x00009c0001137983 */ /* 0x000ea20000100800 */
[----:B---3--:R-:W-:-:S04]  /*43d00*/  FADD R6, -R6, R5 ;  /* 0x0000000506067221 */ /* 0x008fc80000000100 */
[----:B------:R-:W-:-:S04]  /*43d10*/  FMUL R6, R6, 1.4426950216293334961 ;  /* 0x3fb8aa3b06067820 */ /* 0x000fc80000400000 */
[----:B0-----:R0:W3:Y:S02]  /*43d20*/  MUFU.EX2 R12, R6 ;  /* 0x00000006000c7308 */ /* 0x0010e40000000800 */
[----:B0-----:R-:W2:Y:S01]  /*43d30*/  LDL.LU R6, [R1+0xc] ;  /* 0x00000c0001067983 */ /* 0x001ea20000300800 */
[----:B------:R-:W-:Y:S01]  /*43d40*/  MOV R5, R24 ;  /* 0x0000001800057202 */ /* 0x000fe20000000f00 */
[----:B-1----:R-:W-:Y:S02]  /*43d50*/  IMAD.MOV.U32 R14, RZ, RZ, R2 ;  /* 0x000000ffff0e7224 */ /* 0x002fe400078e0002 */
[----:B------:R-:W4:Y:S01]  /*43d60*/  LDL.LU R24, [R1+0x820] ;  /* 0x0008200001187983 */ /* 0x000f220000300800 */
[----:B------:R-:W-:Y:S01]  /*43d70*/  MOV R13, R29 ;  /* 0x0000001d000d7202 */ /* 0x000fe20000000f00 */
[----:B------:R-:W-:Y:S02]  /*43d80*/  IMAD.MOV.U32 R15, RZ, RZ, R7 ;  /* 0x000000ffff0f7224 */ /* 0x000fe400078e0007 */
[----:B---3--:R2:W-:Y:S01]  /*43d90*/  STL [R1+0x2e0], R12 ;  /* 0x0002e00c01007387 */ /* 0x0085e20000100800 */
[----:B-----5:R-:W-:Y:S01]  /*43da0*/  FADD R0, -R0, R3 ;  /* 0x0000000300007221 */ /* 0x020fe20000000100 */
[----:B------:R-:W-:-:S02]  /*43db0*/  IMAD.MOV.U32 R3, RZ, RZ, R25 ;  /* 0x000000ffff037224 */ /* 0x000fc400078e0019 */
[----:B------:R-:W3:Y:S01]  /*43dc0*/  LDL.LU R25, [R1+0x824] ;  /* 0x0008240001197983 */ /* 0x000ee20000300800 */
[----:B------:R-:W-:-:S03]  /*43dd0*/  FMUL R0, R0, 1.4426950216293334961 ;  /* 0x3fb8aa3b00007820 */ /* 0x000fc60000400000 */
[----:B------:R-:W5:Y:S04]  /*43de0*/  LDL.LU R17, [R1+0x828] ;  /* 0x0008280001117983 */ /* 0x000f680000300800 */
[----:B------:R-:W3:Y:S01]  /*43df0*/  LDL.LU R16, [R1+0x82c] ;  /* 0x00082c0001107983 */ /* 0x000ee20000300800 */
[----:B------:R-:W0:Y:S01]  /*43e00*/  MUFU.EX2 R0, R0 ;  /* 0x0000000000007308 */ /* 0x000e220000000800 */
[----:B--2---:R-:W-:-:S07]  /*43e10*/  IMAD.MOV.U32 R12, RZ, RZ, R6 ;  /* 0x000000ffff0c7224 */ /* 0x004fce00078e0006 */
[----:B----4-:R-:W-:Y:S01]  /*43e20*/  HMMA.16816.F32 R12, R12, R10, R20 ;  /* 0x0000000a0c0c723c */ /* 0x010fe20000001814 */
[----:B------:R-:W2:Y:S04]  /*43e30*/  LDL.LU.64 R10, [R1+0x15a8] ;  /* 0x0015a800010a7983 */ /* 0x000ea80000300a00 */
[----:B------:R-:W4:Y:S04]  /*43e40*/  LDL R21, [R1+0x2e0] ;  /* 0x0002e00001157983 */ /* 0x000f280000100800 */
[----:B------:R-:W4:Y:S10]  /*43e50*/  LDL.LU R22, [R1] ;  /* 0x0000000001167983 */ /* 0x000f340000300800 */
[----:B------:R-:W-:Y:S04]  /*43e60*/  STL.64 [R1+0x350], R12 ;  /* 0x0003500c01007387 */ /* 0x000fe80000100a00 */
[----:B------:R1:W-:Y:S04]  /*43e70*/  STL.64 [R1+0x358], R14 ;  /* 0x0003580e01007387 */ /* 0x0003e80000100a00 */
[----:B------:R-:W4:Y:S04]  /*43e80*/  LDL.LU R23, [R1+0x10] ;  /* 0x0000100001177983 */ /* 0x000f280000300800 */
[----:B0-----:R-:W-:Y:S04]  /*43e90*/  STL [R1+0x2e4], R0 ;  /* 0x0002e40001007387 */ /* 0x001fe80000100800 */
[----:B------:R-:W-:Y:S01]  /*43ea0*/  STL [R1+0x1580], R28 ;  /* 0x0015801c01007387 */ /* 0x000fe20000100800 */
[----:B-1----:R-:W-:-:S03]  /*43eb0*/  IMAD.MOV.U32 R14, RZ, RZ, R2 ;  /* 0x000000ffff0e7224 */ /* 0x002fc600078e0002 */
[----:B------:R-:W4:Y:S01]  /*43ec0*/  LDL.LU R2, [R1+0x15a0] ;  /* 0x0015a00001027983 */ /* 0x000f220000300800 */
[----:B------:R-:W-:Y:S01]  /*43ed0*/  MOV R12, R6 ;  /* 0x00000006000c7202 */ /* 0x000fe20000000f00 */
[----:B------:R-:W-:Y:S01]  /*43ee0*/  IMAD.MOV.U32 R13, RZ, RZ, R29 ;  /* 0x000000ffff0d7224 */ /* 0x000fe200078e001d */
[----:B------:R-:W-:-:S07]  /*43ef0*/  MOV R15, R7 ;  /* 0x00000007000f7202 */ /* 0x000fce0000000f00 */
[----:B--2---:R-:W-:Y:S01]  /*43f00*/  HMMA.16816.F32 R8, R12, R26, R8 ;  /* 0x0000001a0c08723c */ /* 0x004fe20000001808 */
[C---:B-----5:R-:W-:Y:S01]  /*43f10*/  FMUL R26, R0.reuse, R17 ;  /* 0x00000011001a7220 */ /* 0x060fe20000400000 */
[----:B---3--:R-:W-:Y:S01]  /*43f20*/  FMUL R27, R0, R16 ;  /* 0x00000010001b7220 */ /* 0x008fe20000400000 */
[C---:B----4-:R-:W-:Y:S01]  /*43f30*/  FMUL R24, R21.reuse, R24 ;  /* 0x0000001815187220 */ /* 0x050fe20000400000 */
[----:B------:R-:W-:-:S15]  /*43f40*/  FMUL R25, R21, R25 ;  /* 0x0000001915197220 */ /* 0x000fde0000400000 */
[----:B------:R0:W-:Y:S04]  /*43f50*/  STL.64 [R1+0x340], R8 ;  /* 0x0003400801007387 */ /* 0x0001e80000100a00 */
[----:B------:R1:W-:Y:S04]  /*43f60*/  STL.64 [R1+0x348], R10 ;  /* 0x0003480a01007387 */ /* 0x0003e80000100a00 */
[----:B------:R-:W2:Y:S01]  /*43f70*/  LDL.LU R12, [R1+0x830] ;  /* 0x00083000010c7983 */ /* 0x000ea20000300800 */
[----:B0-----:R-:W-:-:S03]  /*43f80*/  IMAD.MOV.U32 R8, RZ, RZ, R22 ;  /* 0x000000ffff087224 */ /* 0x001fc600078e0016 */
[----:B------:R-:W3:Y:S01]  /*43f90*/  LDL.LU R13, [R1+0x834] ;  /* 0x00083400010d7983 */ /* 0x000ee20000300800 */
[----:B-1----:R-:W-:Y:S01]  /*43fa0*/  MOV R10, R23 ;  /* 0x00000017000a7202 */ /* 0x002fe20000000f00 */
[----:B------:R-:W-:Y:S02]  /*43fb0*/  IMAD.MOV.U32 R11, RZ, RZ, R4 ;  /* 0x000000ffff0b7224 */ /* 0x000fe400078e0004 */
[----:B------:R-:W4:Y:S01]  /*43fc0*/  LDL.LU R14, [R1+0x838] ;  /* 0x00083800010e7983 */ /* 0x000f220000300800 */
[----:B------:R-:W-:-:S03]  /*43fd0*/  IMAD.MOV.U32 R9, RZ, RZ, R2 ;  /* 0x000000ffff097224 */ /* 0x000fc600078e0002 */
[----:B------:R-:W5:Y:S04]  /*43fe0*/  LDL.LU R7, [R1+0x83c] ;  /* 0x00083c0001077983 */ /* 0x000f680000300800 */
[----:B------:R-:W-:-:S15]  /*43ff0*/  HMMA.16816.F32 R24, R8, R18, R24 ;  /* 0x000000120818723c */ /* 0x000fde0000001818 */
[----:B------:R-:W-:-:S04]  /*44000*/  NOP ;  /* 0x0000000000007918 */ /* 0x000fc80000000000 */
[----:B------:R0:W-:Y:S04]  /*44010*/  STL.64 [R1+0x1598], R24 ;  /* 0x0015981801007387 */ /* 0x0001e80000100a00 */
[----:B0-----:R-:W5:Y:S04]  /*44020*/  LDL R24, [R1+0x90] ;  /* 0x0000900001187983 */ /* 0x001f680000100800 */
[----:B------:R-:W5:Y:S04]  /*44030*/  LDL R25, [R1+0x94] ;  /* 0x0000940001197983 */ /* 0x000f680000100800 */
[----:B------:R0:W-:Y:S04]  /*44040*/  STL.64 [R1+0x1590], R26 ;  /* 0x0015901a01007387 */ /* 0x0001e80000100a00 */
[----:B0-----:R-:W5:Y:S04]  /*44050*/  LDL R26, [R1+0x88] ;  /* 0x00008800011a7983 */ /* 0x001f680000100800 */
[----:B------:R-:W5:Y:S04]  /*44060*/  LDL R27, [R1+0x8c] ;  /* 0x00008c00011b7983 */ /* 0x000f680000100800 */
[----:B------:R-:W5:Y:S04]  /*44070*/  LDL.LU R18, [R1+0x840] ;  /* 0x0008400001127983 */ /* 0x000f680000300800 */
[----:B------:R-:W5:Y:S04]  /*44080*/  LDL.LU R17, [R1+0x844] ;  /* 0x0008440001117983 */ /* 0x000f680000300800 */
[----:B------:R-:W5:Y:S04]  /*44090*/  LDL.LU R16, [R1+0x848] ;  /* 0x0008480001107983 */ /* 0x000f680000300800 */
[----:B------:R-:W5:Y:S01]  /*440a0*/  LDL.LU R6, [R1+0x84c] ;  /* 0x00084c0001067983 */ /* 0x000f620000300800 */
[----:B------:R-:W-:-:S03]  /*440b0*/  IMAD.MOV.U32 R19, RZ, RZ, R4 ;  /* 0x000000ffff137224 */ /* 0x000fc600078e0004 */
[----:B------:R-:W5:Y:S04]  /*440c0*/  LDL R28, [R1+0x78] ;  /* 0x00007800011c7983 */ /* 0x000f680000100800 */
[----:B------:R-:W5:Y:S04]  /*440d0*/  LDL R29, [R1+0x7c] ;  /* 0x00007c00011d7983 */ /* 0x000f680000100800 */
[----:B------:R-:W5:Y:S01]  /*440e0*/  LDL.LU R20, [R1+0x818] ;  /* 0x0008180001147983 */ /* 0x000f620000300800 */
[C---:B--2---:R-:W-:Y:S01]  /*440f0*/  FMUL R12, R21.reuse, R12 ;  /* 0x0000000c150c7220 */ /* 0x044fe20000400000 */
[----:B---3--:R-:W-:Y:S01]  /*44100*/  FMUL R13, R21, R13 ;  /* 0x0000000d150d7220 */ /* 0x008fe20000400000 */
[C---:B----4-:R-:W-:Y:S01]  /*44110*/  FMUL R14, R0.reuse, R14 ;  /* 0x0000000e000e7220 */ /* 0x050fe20000400000 */
[----:B-----5:R-:W-:-:S02]  /*44120*/  FMUL R15, R0, R7 ;  /* 0x00000007000f7220 */ /* 0x020fc40000400000 */
[----:B------:R-:W2:Y:S05]  /*44130*/  LDL.LU R7, [R1+0x81c] ;  /* 0x00081c0001077983 */ /* 0x000eaa0000300800 */
[----:B------:R-:W-:Y:S01]  /*44140*/  HMMA.16816.F32 R12, R8, R24, R12 ;  /* 0x00000018080c723c */ /* 0x000fe2000000180c */
[----:B------:R-:W3:Y:S01]  /*44150*/  LDL.LU.64 R24, [R1+0x1598] ;  /* 0x0015980001187983 */ /* 0x000ee20000300a00 */
[C---:B------:R-:W-:Y:S01]  /*44160*/  FMUL R8, R21.reuse, R18 ;  /* 0x0000001215087220 */ /* 0x040fe20000400000 */
[----:B------:R-:W-:Y:S02]  /*44170*/  IMAD.MOV.U32 R18, RZ, RZ, R23 ;  /* 0x000000ffff127224 */ /* 0x000fe400078e0017 */
[----:B------:R-:W-:Y:S01]  /*44180*/  FMUL R9, R21, R17 ;  /* 0x0000001115097220 */ /* 0x000fe20000400000 */
[----:B------:R-:W-:Y:S01]  /*44190*/  MOV R17, R2 ;  /* 0x0000000200117202 */ /* 0x000fe20000000f00 */
[----:B------:R-:W-:Y:S01]  /*441a0*/  FMUL R10, R0, R16 ;  /* 0x00000010000a7220 */ /* 0x000fe20000400000 */
[----:B------:R-:W-:-:S02]  /*441b0*/  IMAD.MOV.U32 R16, RZ, RZ, R22 ;  /* 0x000000ffff107224 */ /* 0x000fc400078e0016 */
[----:B------:R-:W-:-:S07]  /*441c0*/  FMUL R11, R0, R6 ;  /* 0x00000006000b7220 */ /* 0x000fce0000400000 */
[----:B------:R-:W-:Y:S01]  /*441d0*/  HMMA.16816.F32 R8, R16, R26, R8 ;  /* 0x0000001a1008723c */ /* 0x000fe20000001808 */
[----:B------:R-:W3:Y:S04]  /*441e0*/  LDL.LU.64 R26, [R1+0x1590] ;  /* 0x00159000011a7983 */ /* 0x000ee80000300a00 */
[----:B------:R-:W4:Y:S04]  /*441f0*/  LDL.LU R18, [R1+0x810] ;  /* 0x0008100001127983 */ /* 0x000f280000300800 */
[----:B------:R-:W5:Y:S04]  /*44200*/  LDL.LU R19, [R1+0x814] ;  /* 0x0008140001137983 */ /* 0x000f680000300800 */
[----:B------:R-:W3:Y:S06]  /*44210*/  LDL R6, [R1+0x114] ;  /* 0x0001140001067983 */ /* 0x000eec0000100800 */
[----:B------:R0:W-:Y:S02]  /*44220*/  STL.64 [R1+0x1578], R10 ;  /* 0x0015780a01007387 */ /* 0x0001e40000100a00 */
[----:B0-----:R-:W-:Y:S01]  /*44230*/  MOV R10, R5 ;  /* 0x00000005000a7202 */ /* 0x001fe20000000f00 */
[----:B------:R-:W-:Y:S01]  /*44240*/  IMAD.MOV.U32 R11, RZ, RZ, R3 ;  /* 0x000000ffff0b7224 */ /* 0x000fe200078e0003 */
[----:B------:R-:W3:Y:S04]  /*44250*/  LDL.LU R5, [R1+0x1588] ;  /* 0x0015880001057983 */ /* 0x000ee80000300800 */
[----:B------:R-:W3:Y:S01]  /*44260*/  LDL.LU R3, [R1+0x1584] ;  /* 0x0015840001037983 */ /* 0x000ee20000300800 */
[----:B----4-:R-:W-:Y:S01]  /*44270*/  FMUL R16, R21, R18 ;  /* 0x0000001215107220 */ /* 0x010fe20000400000 */
[----:B------:R-:W-:Y:S01]  /*44280*/  FMUL R18, R0, R20 ;  /* 0x0000001400127220 */ /* 0x000fe20000400000 */
[----:B------:R-:W-:-:S02]  /*44290*/  IMAD.MOV.U32 R20, RZ, RZ, R22 ;  /* 0x000000ffff147224 */ /* 0x000fc400078e0016 */
[----:B-----5:R-:W-:Y:S01]  /*442a0*/  FMUL R17, R21, R19 ;  /* 0x0000001315117220 */ /* 0x020fe20000400000 */
[----:B------:R-:W-:Y:S02]  /*442b0*/  IMAD.MOV.U32 R22, RZ, RZ, R23 ;  /* 0x000000ffff167224 */ /* 0x000fe400078e0017 */
[----:B--2---:R-:W-:Y:S01]  /*442c0*/  FMUL R19, R0, R7 ;  /* 0x0000000700137220 */ /* 0x004fe20000400000 */
[----:B------:R-:W-:Y:S01]  /*442d0*/  MOV R21, R2 ;  /* 0x0000000200157202 */ /* 0x000fe20000000f00 */
[----:B------:R-:W-:Y:S01]  /*442e0*/  IMAD.MOV.U32 R23, RZ, RZ, R4 ;  /* 0x000000ffff177224 */ /* 0x000fe200078e0004 */
[----:B------:R-:W2:Y:S04]  /*442f0*/  LDL R0, [R1+0x8ec] ;  /* 0x0008ec0001007983 */ /* 0x000ea80000100800 */
[----:B------:R-:W4:Y:S02]  /*44300*/  LDL R2, [R1+0x8e8] ;  /* 0x0008e80001027983 */ /* 0x000f240000100800 */
[----:B------:R-:W-:Y:S02]  /*44310*/  HMMA.16816.F32 R16, R20, R28, R16 ;  /* 0x0000001c1410723c */ /* 0x000fe40000001810 */
[----:B------:R-:W5:-:S15]  /*44320*/  LDL.LU R28, [R1+0x1580] ;  /* 0x00158000011c7983 */ /* 0x000f5e0000300800 */
[----:B------:R-:W-:Y:S02]  /*44330*/  NOP ;  /* 0x0000000000007918 */ /* 0x000fe40000000000 */
[----:B------:R0:W-:Y:S04]  /*44340*/  STL.64 [R1+0x1570], R18 ;  /* 0x0015701201007387 */ /* 0x0001e80000100a00 */
[----:B------:R-:W2:Y:S04]  /*44350*/  LDL R20, [R1+0x4] ;  /* 0x0000040001147983 */ /* 0x000ea80000100800 */
[----:B------:R-:W2:Y:S04]  /*44360*/  LDL R22, [R1+0x14] ;  /* 0x0000140001167983 */ /* 0x000ea80000100800 */
[----:B0-----:R-:W2:Y:S04]  /*44370*/  LDL R18, [R1+0xa8] ;  /* 0x0000a80001127983 */ /* 0x001ea80000100800 */
[----:B------:R-:W2:Y:S01]  /*44380*/  LDL R19, [R1+0xac] ;  /* 0x0000ac0001137983 */ /* 0x000ea20000100800 */
[----:B---3--:R-:W-:Y:S01]  /*44390*/  MOV R21, R3 ;  /* 0x0000000300157202 */ /* 0x008fe20000000f00 */
[----:B------:R-:W-:-:S07]  /*443a0*/  IMAD.MOV.U32 R23, RZ, RZ, R5 ;  /* 0x000000ffff177224 */ /* 0x000fce00078e0005 */
[----:B--2---:R-:W-:Y:S01]  /*443b0*/  HMMA.16816.F32 R20, R20, R18, R24 ;  /* 0x000000121414723c */ /* 0x004fe20000001818 */
[----:B------:R-:W2:Y:S04]  /*443c0*/  LDL.LU R25, [R1+0x968] ;  /* 0x0009680001197983 */ /* 0x000ea80000300800 */
[----:B------:R-:W4:-:S14]  /*443d0*/  LDL.LU R27, [R1+0x96c] ;  /* 0x00096c00011b7983 */ /* 0x000f1c0000300800 */
[----:B------:R-:W-:Y:S04]  /*443e0*/  STL.64 [R1+0x330], R20 ;  /* 0x0003301401007387 */ /* 0x000fe80000100a00 */
[----:B------:R-:W-:Y:S04]  /*443f0*/  STL.64 [R1+0x338], R22 ;  /* 0x0003381601007387 */ /* 0x000fe80000100a00 */
[----:B-----5:R-:W0:Y:S04]  /*44400*/  LDS.64 R22, [R28+UR7+0x41800] ;  /* 0x041800071c167984 */ /* 0x020e280008000a00 */
[----:B------:R-:W1:Y:S04]  /*44410*/  LDS.64 R28, [R28+UR7+0x41c00] ;  /* 0x041c00071c1c7984 */ /* 0x000e680008000a00 */
[----:B------:R-:W3:Y:S04]  /*44420*/  LDL.64 R18, [R1+0x80] ;  /* 0x0000800001127983 */ /* 0x000ee80000100a00 */
[----:B------:R-:W5:Y:S04]  /*44430*/  LDS.64 R20, [R6+UR7+0x41800] ;  /* 0x0418000706147984 */ /* 0x000f680008000a00 */
[----:B------:R-:W1:Y:S01]  /*44440*/  LDS.64 R6, [R6+UR7+0x41c00] ;  /* 0x041c000706067984 */ /* 0x000e620008000a00 */
[----:B0-----:R-:W-:Y:S01]  /*44450*/  IMAD.MOV.U32 R24, RZ, RZ, R22 ;  /* 0x000000ffff187224 */ /* 0x001fe200078e0016 */
[----:B------:R-:W-:-:S02]  /*44460*/  MOV R4, R23 ;  /* 0x0000001700047202 */ /* 0x000fc40000000f00 */
[----:B------:R-:W-:Y:S04]  /*44470*/  STL [R1+0xc], R23 ;  /* 0x00000c1701007387 */ /* 0x000fe80000100800 */
[----:B------:R0:W-:Y:S04]  /*44480*/  STL [R1+0x1564], R24 ;  /* 0x0015641801007387 */ /* 0x0001e80000100800 */
[----:B0-----:R-:W2:Y:S04]  /*44490*/  LDL.LU R24, [R1+0x14] ;  /* 0x0000140001187983 */ /* 0x001ea80000300800 */
[----:B------:R-:W-:Y:S04]  /*444a0*/  STL [R1+0x154c], R4 ;  /* 0x00154c0401007387 */ /* 0x000fe80000100800 */
[----:B-1----:R0:W-:Y:S04]  /*444b0*/  STL [R1+0x1568], R29 ;  /* 0x0015681d01007387 */ /* 0x0021e80000100800 */
[----:B0-----:R-:W3:Y:S01]  /*444c0*/  LDL.LU R29, [R1+0x4] ;  /* 0x00000400011d7983 */ /* 0x001ee20000300800 */
[----:B-----5:R-:W-:-:S02]  /*444d0*/  IMAD.MOV.U32 R26, RZ, RZ, R20 ;  /* 0x000000ffff1a7224 */ /* 0x020fc400078e0014 */
[----:B------:R-:W-:Y:S01]  /*444e0*/  IMAD.MOV.U32 R23, RZ, RZ, R5 ;  /* 0x000000ffff177224 */ /* 0x000fe200078e0005 */
[----:B------:R0:W-:Y:S02]  /*444f0*/  STL [R1+0x1c], R21 ;  /* 0x00001c1501007387 */ /* 0x0001e40000100800 */
[----:B0-----:R-:W-:Y:S01]  /*44500*/  MOV R21, R3 ;  /* 0x0000000300157202 */ /* 0x001fe20000000f00 */
[----:B--2---:R-:W-:Y:S02]  /*44510*/  IMAD.MOV.U32 R22, RZ, RZ, R24 ;  /* 0x000000ffff167224 */ /* 0x004fe400078e0018 */
[----:B---3--:R-:W-:-:S07]  /*44520*/  IMAD.MOV.U32 R20, RZ, RZ, R29 ;  /* 0x000000ffff147224 */ /* 0x008fce00078e001d */
[----:B------:R-:W-:Y:S01]  /*44530*/  HMMA.16816.F32 R12, R20, R10, R12 ;  /* 0x0000000a140c723c */ /* 0x000fe2000000180c */
[----:B------:R-:W2:Y:S01]  /*44540*/  LDL.LU.64 R10, [R1+0x1578] ;  /* 0x00157800010a7983 */ /* 0x000ea20000300a00 */
[----:B------:R-:W-:-:S03]  /*44550*/  FADD R0, -R0, R25 ;  /* 0x0000001900007221 */ /* 0x000fc60000000100 */
[----:B------:R-:W3:Y:S04]  /*44560*/  LDL.LU R21, [R1+0x860] ;  /* 0x0008600001157983 */ /* 0x000ee80000300800 */
[----:B------:R-:W5:Y:S01]  /*44570*/  LDL.LU R22, [R1+0x864] ;  /* 0x0008640001167983 */ /* 0x000f620000300800 */
[----:B------:R-:W-:-:S09]  /*44580*/  FMUL R0, R0, 1.4426950216293334961 ;  /* 0x3fb8aa3b00007820 */ /* 0x000fd20000400000 */
[----:B------:R0:W-:Y:S04]  /*44590*/  STL.64 [R1+0x320], R12 ;  /* 0x0003200c01007387 */ /* 0x0001e80000100a00 */
[----:B------:R1:W-:Y:S01]  /*445a0*/  STL.64 [R1+0x328], R14 ;  /* 0x0003280e01007387 */ /* 0x0003e20000100a00 */
[----:B------:R-:W1:Y:S01]  /*445b0*/  MUFU.EX2 R4, R0 ;  /* 0x0000000000047308 */ /* 0x000e620000000800 */
[----:B----4-:R-:W-:Y:S02]  /*445c0*/  FADD R2, -R2, R27 ;  /* 0x0000001b02027221 */ /* 0x010fe40000000100 */
[----:B------:R-:W4:Y:S01]  /*445d0*/  LDL.LU R23, [R1+0x868] ;  /* 0x0008680001177983 */ /* 0x000f220000300800 */
[----:B0-----:R-:W-:Y:S01]  /*445e0*/  MOV R12, R29 ;  /* 0x0000001d000c7202 */ /* 0x001fe20000000f00 */
[----:B------:R-:W-:-:S02]  /*445f0*/  IMAD.MOV.U32 R13, RZ, RZ, R3 ;  /* 0x000000ffff0d7224 */ /* 0x000fc400078e0003 */
[----:B-1----:R-:W-:Y:S01]  /*44600*/  IMAD.MOV.U32 R14, RZ, RZ, R24 ;  /* 0x000000ffff0e7224 */ /* 0x002fe200078e0018 */
[----:B------:R-:W-:Y:S01]  /*44610*/  MOV R15, R5 ;  /* 0x00000005000f7202 */ /* 0x000fe20000000f00 */
[----:B------:R-:W-:Y:S01]  /*44620*/  FMUL R2, R2, 1.4426950216293334961 ;  /* 0x3fb8aa3b02027820 */ /* 0x000fe20000400000 */
[----:B------:R-:W3:Y:S03]  /*44630*/  LDL.LU R27, [R1+0x86c] ;  /* 0x00086c00011b7983 */ /* 0x000ee60000300800 */
[----:B------:R0:W1:Y:S01]  /*44640*/  MUFU.EX2 R25, R2 ;  /* 0x0000000200197308 */ /* 0x0000620000000800 */
[----:B------:R-:W-:Y:S01]  /*44650*/  STL [R1+0x20], R4 ;  /* 0x0000200401007387 */ /* 0x000fe20000100800 */
[----:B0-----:R-:W-:Y:S01]  /*44660*/  IMAD.MOV.U32 R2, RZ, RZ, R19 ;  /* 0x000000ffff027224 */ /* 0x001fe200078e0013 */
[----:B--2---:R-:W-:Y:S02]  /*44670*/  HMMA.16816.F32 R8, R12, R18, R8 ;  /* 0x000000120c08723c */ /* 0x004fe40000001808 */
[----:B------:R-:W2:-:S15]  /*44680*/  LDL.LU.64 R18, [R1+0x1570] ;  /* 0x0015700001127983 */ /* 0x000e9e0000300a00 */
[----:B------:R-:W-:Y:S02]  /*44690*/  NOP ;  /* 0x0000000000007918 */ /* 0x000fe40000000000 */
[----:B------:R0:W-:Y:S04]  /*446a0*/  STL.64 [R1+0x2f0], R8 ;  /* 0x0002f00801007387 */ /* 0x0001e80000100a00 */
[----:B------:R1:W-:Y:S04]  /*446b0*/  STL.64 [R1+0x2f8], R10 ;  /* 0x0002f80a01007387 */ /* 0x0003e80000100a00 */
[----:B------:R-:W2:Y:S04]  /*446c0*/  LDL R14, [R1+0x70] ;  /* 0x00007000010e7983 */ /* 0x000ea80000100800 */
[----:B------:R-:W2:Y:S01]  /*446d0*/  LDL R15, [R1+0x74] ;  /* 0x00007400010f7983 */ /* 0x000ea20000100800 */
[----:B0-----:R-:W-:Y:S01]  /*446e0*/  IMAD.MOV.U32 R8, RZ, RZ, R29 ;  /* 0x000000ffff087224 */ /* 0x001fe200078e001d */
[----:B------:R-:W-:Y:S01]  /*446f0*/  MOV R9, R3 ;  /* 0x0000000300097202 */ /* 0x000fe20000000f00 */
[----:B-1----:R-:W-:Y:S01]  /*44700*/  IMAD.MOV.U32 R10, RZ, RZ, R24 ;  /* 0x000000ffff0a7224 */ /* 0x002fe200078e0018 */
[----:B------:R-:W3:Y:S01]  /*44710*/  LDL.LU R29, [R1+0x1568] ;  /* 0x00156800011d7983 */ /* 0x000ee20000300800 */
[----:B------:R-:W-:-:S03]  /*44720*/  IMAD.MOV.U32 R11, RZ, RZ, R5 ;  /* 0x000000ffff0b7224 */ /* 0x000fc600078e0005 */
[----:B------:R-:W-:Y:S04]  /*44730*/  STL [R1+0x24], R25 ;  /* 0x0000241901007387 */ /* 0x000fe80000100800 */
[----:B------:R-:W-:Y:S04]  /*44740*/  STL [R1+0x1548], R2 ;  /* 0x0015480201007387 */ /* 0x000fe80000100800 */
[----:B------:R-:W3:Y:S01]  /*44750*/  LDL.LU R24, [R1+0x1564] ;  /* 0x0015640001187983 */ /* 0x000ee20000300800 */
[----:B--2---:R-:W-:-:S15]  /*44760*/  HMMA.16816.F32 R8, R8, R14, R16 ;  /* 0x0000000e0808723c */ /* 0x004fde0000001810 */
[----:B------:R-:W-:-:S04]  /*44770*/  NOP ;  /* 0x0000000000007918 */ /* 0x000fc80000000000 */
[----:B------:R-:W-:Y:S04]  /*44780*/  STL.64 [R1+0x2d0], R8 ;  /* 0x0002d00801007387 */ /* 0x000fe80000100a00 */
[----:B------:R-:W-:Y:S04]  /*44790*/  STL.64 [R1+0x2d8], R10 ;  /* 0x0002d80a01007387 */ /* 0x000fe80000100a00 */
[----:B------:R-:W2:Y:S04]  /*447a0*/  LDL.LU R14, [R1+0x870] ;  /* 0x00087000010e7983 */ /* 0x000ea80000300800 */
[----:B--2---:R0:W-:Y:S04]  /*447b0*/  STL [R1+0x1560], R14 ;  /* 0x0015600e01007387 */ /* 0x0041e80000100800 */
[----:B------:R-:W2:Y:S04]  /*447c0*/  LDL R15, [R1+0x9c] ;  /* 0x00009c00010f7983 */ /* 0x000ea80000100800 */
[----:B0-----:R-:W2:Y:S04]  /*447d0*/  LDL R14, [R1+0x98] ;  /* 0x00009800010e7983 */ /* 0x001ea80000100800 */
[----:B------:R-:W2:Y:S04]  /*447e0*/  LDL.LU R13, [R1+0x874] ;  /* 0x00087400010d7983 */ /* 0x000ea80000300800 */
[----:B------:R-:W2:Y:S04]  /*447f0*/  LDL.LU R12, [R1+0x878] ;  /* 0x00087800010c7983 */ /* 0x000ea80000300800 */
[----:B------:R-:W2:Y:S04]  /*44800*/  LDL.LU R5, [R1+0x87c] ;  /* 0x00087c0001057983 */ /* 0x000ea80000300800 */
[----:B------:R-:W2:Y:S01]  /*44810*/  LDL.64 R2, [R1+0x78] ;  /* 0x0000780001027983 */ /* 0x000ea20000100a00 */
[C---:B---3--:R-:W-:Y:S01]  /*44820*/  FMUL R20, R4.reuse, R21 ;  /* 0x0000001504147220 */ /* 0x048fe20000400000 */
[----:B-----5:R-:W-:-:S02]  /*44830*/  FMUL R21, R4, R22 ;  /* 0x0000001604157220 */ /* 0x020fc40000400000 */
[----:B--2---:R0:W-:Y:S04]  /*44840*/  STL.64 [R1+0x1550], R2 ;  /* 0x0015500201007387 */ /* 0x0041e80000100a00 */
[----:B0-----:R-:W2:Y:S04]  /*44850*/  LDL R2, [R1+0x88] ;  /* 0x0000880001027983 */ /* 0x001ea80000100800 */
[----:B------:R-:W2:Y:S01]  /*44860*/  LDL R3, [R1+0x8c] ;  /* 0x00008c0001037983 */ /* 0x000ea20000100800 */
[C---:B----4-:R-:W-:Y:S01]  /*44870*/  FMUL R22, R25.reuse, R23 ;  /* 0x0000001719167220 */ /* 0x050fe20000400000 */
[----:B------:R-:W-:Y:S01]  /*44880*/  FMUL R23, R25, R27 ;  /* 0x0000001b19177220 */ /* 0x000fe20000400000 */
[----:B------:R-:W-:Y:S01]  /*44890*/  MOV R8, R24 ;  /* 0x0000001800087202 */ /* 0x000fe20000000f00 */
[----:B------:R-:W-:Y:S01]  /*448a0*/  IMAD.MOV.U32 R9, RZ, RZ, R28 ;  /* 0x000000ffff097224 */ /* 0x000fe200078e001c */
[----:B------:R-:W-:Y:S01]  /*448b0*/  MOV R11, R6 ;  /* 0x00000006000b7202 */ /* 0x000fe20000000f00 */
[----:B------:R-:W-:-:S07]  /*448c0*/  IMAD.MOV.U32 R10, RZ, RZ, R26 ;  /* 0x000000ffff0a7224 */ /* 0x000fce00078e001a */
[----:B------:R-:W-:Y:S01]  /*448d0*/  HMMA.16816.F32 R20, R8, R14, R20 ;  /* 0x0000000e0814723c */ /* 0x000fe20000001814 */
[----:B--2---:R0:W-:Y:S04]  /*448e0*/  STL.64 [R1+0x1558], R2 ;  /* 0x0015580201007387 */ /* 0x0041e80000100a00 */
[----:B0-----:R-:W2:Y:S04]  /*448f0*/  LDL R2, [R1+0x90] ;  /* 0x0000900001027983 */ /* 0x001ea80000100800 */
[----:B------:R-:W2:Y:S04]  /*44900*/  LDL R3, [R1+0x94] ;  /* 0x0000940001037983 */ /* 0x000ea80000100800 */
[----:B------:R-:W3:Y:S04]  /*44910*/  LDL.LU R16, [R1+0x880] ;  /* 0x0008800001107983 */ /* 0x000ee80000300800 */
[----:B------:R-:W4:Y:S04]  /*44920*/  LDL.LU R17, [R1+0x884] ;  /* 0x0008840001117983 */ /* 0x000f280000300800 */
[----:B------:R-:W5:Y:S04]  /*44930*/  LDL.LU R18, [R1+0x888] ;  /* 0x0008880001127983 */ /* 0x000f680000300800 */
[----:B------:R-:W2:Y:S04]  /*44940*/  LDL.LU R19, [R1+0x88c] ;  /* 0x00088c0001137983 */ /* 0x000ea80000300800 */
[----:B------:R-:W2:Y:S04]  /*44950*/  LDL.LU R0, [R1+0x110] ;  /* 0x0001100001007983 */ /* 0x000ea80000300800 */
[----:B------:R-:W2:Y:S01]  /*44960*/  LDL.LU R14, [R1+0x1560] ;  /* 0x00156000010e7983 */ /* 0x000ea20000300800 */
[----:B------:R-:W-:Y:S01]  /*44970*/  FMUL R9, R4, R13 ;  /* 0x0000000d04097220 */ /* 0x000fe20000400000 */
[C---:B------:R-:W-:Y:S01]  /*44980*/  FMUL R10, R25.reuse, R12 ;  /* 0x0000000c190a7220 */ /* 0x040fe20000400000 */
[----:B------:R-:W-:Y:S01]  /*44990*/  FMUL R11, R25, R5 ;  /* 0x00000005190b7220 */ /* 0x000fe20000400000 */
[----:B------:R-:W-:Y:S01]  /*449a0*/  IMAD.MOV.U32 R12, RZ, RZ, R24 ;  /* 0x000000ffff0c7224 */ /* 0x000fe200078e0018 */
[----:B------:R-:W3:Y:S01]  /*449b0*/  LDL.LU R27, [R1+0x858] ;  /* 0x00085800011b7983 */ /* 0x000ee20000300800 */
[----:B------:R-:W-:-:S02]  /*449c0*/  IMAD.MOV.U32 R13, RZ, RZ, R28 ;  /* 0x000000ffff0d7224 */ /* 0x000fc400078e001c */
[----:B------:R-:W-:Y:S01]  /*449d0*/  IMAD.MOV.U32 R15, RZ, RZ, R6 ;  /* 0x000000ffff0f7224 */ /* 0x000fe200078e0006 */
[----:B------:R-:W3:Y:S01]  /*449e0*/  LDL.LU R5, [R1+0x85c] ;  /* 0x00085c0001057983 */ /* 0x000ee20000300800 */
[----:B--2---:R-:W-:Y:S01]  /*449f0*/  FMUL R8, R4, R14 ;  /* 0x0000000e04087220 */ /* 0x004fe20000400000 */
[----:B------:R-:W-:-:S07]  /*44a00*/  MOV R14, R26 ;  /* 0x0000001a000e7202 */ /* 0x000fce0000000f00 */
[----:B------:R-:W-:Y:S01]  /*44a10*/  HMMA.16816.F32 R8, R12, R2, R8 ;  /* 0x000000020c08723c */ /* 0x000fe20000001808 */
[----:B------:R-:W2:Y:S01]  /*44a20*/  LDL.LU.64 R2, [R1+0x1558] ;  /* 0x0015580001027983 */ /* 0x000ea20000300a00 */
[C---:B---3--:R-:W-:Y:S01]  /*44a30*/  FMUL R16, R4.reuse, R16 ;  /* 0x0000001004107220 */ /* 0x048fe20000400000 */
[----:B----4-:R-:W-:Y:S01]  /*44a40*/  FMUL R17, R4, R17 ;  /* 0x0000001104117220 */ /* 0x010fe20000400000 */
[C---:B-----5:R-:W-:Y:S01]  /*44a50*/  FMUL R18, R25.reuse, R18 ;  /* 0x0000001219127220 */ /* 0x060fe20000400000 */
[----:B------:R-:W-:-:S07]  /*44a60*/  FMUL R19, R25, R19 ;  /* 0x0000001319137220 */ /* 0x000fce0000400000 */
[----:B--2---:R-:W-:Y:S01]  /*44a70*/  HMMA.16816.F32 R16, R12, R2, R16 ;  /* 0x000000020c10723c */ /* 0x004fe20000001810 */
[----:B------:R-:W2:Y:S04]  /*44a80*/  LDL.LU.64 R2, [R1+0x1550] ;  /* 0x0015500001027983 */ /* 0x000ea80000300a00 */
[----:B------:R-:W3:Y:S04]  /*44a90*/  LDL.LU R14, [R1+0x850] ;  /* 0x00085000010e7983 */ /* 0x000ee80000300800 */
[----:B------:R-:W4:Y:S10]  /*44aa0*/  LDL.LU R15, [R1+0x854] ;  /* 0x00085400010f7983 */ /* 0x000f340000300800 */
[----:B------:R0:W-:Y:S04]  /*44ab0*/  STL [R1+0x1544], R18 ;  /* 0x0015441201007387 */ /* 0x0001e80000100800 */
[----:B------:R-:W-:Y:S01]  /*44ac0*/  STL [R1+0x1540], R19 ;  /* 0x0015401301007387 */ /* 0x000fe20000100800 */
[C---:B---3--:R-:W-:Y:S01]  /*44ad0*/  FMUL R12, R4.reuse, R14 ;  /* 0x0000000e040c7220 */ /* 0x048fe20000400000 */
[C---:B------:R-:W-:Y:S01]  /*44ae0*/  FMUL R14, R25.reuse, R27 ;  /* 0x0000001b190e7220 */ /* 0x040fe20000400000 */
[----:B------:R-:W-:Y:S01]  /*44af0*/  MOV R27, R6 ;  /* 0x00000006001b7202 */ /* 0x000fe20000000f00 */
[----:B----4-:R-:W-:Y:S01]  /*44b00*/  FMUL R13, R4, R15 ;  /* 0x0000000f040d7220 */ /* 0x010fe20000400000 */
[----:B------:R-:W-:Y:S01]  /*44b10*/  FMUL R15, R25, R5 ;  /* 0x00000005190f7220 */ /* 0x000fe20000400000 */
[----:B------:R-:W-:Y:S01]  /*44b20*/  IMAD.MOV.U32 R25, RZ, RZ, R28 ;  /* 0x000000ffff197224 */ /* 0x000fe200078e001c */
[----:B------:R-:W3:Y:S06]  /*44b30*/  LDL.LU R4, [R1+0x154c] ;  /* 0x00154c0001047983 */ /* 0x000eec0000300800 */
[----:B--2---:R-:W-:Y:S01]  /*44b40*/  HMMA.16816.F32 R12, R24, R2, R12 ;  /* 0x00000002180c723c */ /* 0x004fe2000000180c */
[----:B0-----:R-:W-:Y:S01]  /*44b50*/  IMAD.MOV.U32 R18, RZ, RZ, R2 ;  /* 0x000000ffff127224 */ /* 0x001fe200078e0002 */
[----:B------:R-:W-:Y:S04]  /*44b60*/  LDS.64 R24, [R0+UR7+0x42400] ;  /* 0x0424000700187984 */ /* 0x000fe80008000a00 */
[----:B------:R-:W2:-:S13]  /*44b70*/  LDL.LU R2, [R1+0x1548] ;  /* 0x0015480001027983 */ /* 0x000e9a0000300800 */
[----:B------:R-:W-:Y:S04]  /*44b80*/  STL.64 [R1+0x1538], R14 ;  /* 0x0015380e01007387 */ /* 0x000fe80000100a00 */
[----:B------:R-:W0:Y:S04]  /*44b90*/  LDS.64 R14, [R0+UR7+0x42000] ;  /* 0x04200007000e7984 */ /* 0x000e280008000a00 */
[----:B------:R-:W4:Y:S04]  /*44ba0*/  LDL R27, [R1+0x114] ;  /* 0x00011400011b7983 */ /* 0x000f280000100800 */
[----:B------:R-:W3:Y:S01]  /*44bb0*/  LDL R6, [R1+0x1c] ;  /* 0x00001c0001067983 */ /* 0x000ee20000100800 */
[----:B0-----:R-:W-:-:S03]  /*44bc0*/  IMAD.MOV.U32 R28, RZ, RZ, R15 ;  /* 0x000000ffff1c7224 */ /* 0x001fc600078e000f */
[----:B------:R0:W-:Y:S04]  /*44bd0*/  STL.64 [R1], R14 ;  /* 0x0000000e01007387 */ /* 0x0001e80000100a00 */
[----:B0-----:R-:W5:Y:S04]  /*44be0*/  LDL R14, [R1+0x80] ;  /* 0x00008000010e7983 */ /* 0x001f680000100800 */
[----:B------:R0:W-:Y:S04]  /*44bf0*/  STL [R1+0x1530], R28 ;  /* 0x0015301c01007387 */ /* 0x0001e80000100800 */
[----:B0-----:R-:W3:Y:S04]  /*44c00*/  LDL.LU R28, [R1+0x1c] ;  /* 0x00001c00011c7983 */ /* 0x001ee80000300800 */
[----:B------:R0:W-:Y:S04]  /*44c10*/  STL [R1+0x1534], R0 ;  /* 0x0015340001007387 */ /* 0x0001e80000100800 */
[----:B0-----:R-:W3:Y:S04]  /*44c20*/  LDL.LU R0, [R1+0xc] ;  /* 0x00000c0001007983 */ /* 0x001ee80000300800 */
[----:B------:R0:W-:Y:S04]  /*44c30*/  STL.64 [R1+0x1528], R24 ;  /* 0x0015281801007387 */ /* 0x0001e80000100a00 */
[----:B0-----:R-:W3:Y:S04]  /*44c40*/  LDL R24, [R1+0xa8] ;  /* 0x0000a80001187983 */ /* 0x001ee80000100800 */
[----:B------:R-:W3:Y:S01]  /*44c50*/  LDL R25, [R1+0xac] ;  /* 0x0000ac0001197983 */ /* 0x000ee20000100800 */
[----:B------:R-:W-:Y:S01]  /*44c60*/  IMAD.MOV.U32 R19, RZ, RZ, R3 ;  /* 0x000000ffff137224 */ /* 0x000fe200078e0003 */
[----:B------:R-:W-:Y:S01]  /*44c70*/  MOV R5, R29 ;  /* 0x0000001d00057202 */ /* 0x000fe20000000f00 */
[----:B--2---:R-:W-:-:S02]  /*44c80*/  IMAD.MOV.U32 R15, RZ, RZ, R2 ;  /* 0x000000ffff0f7224 */ /* 0x004fc400078e0002 */
[----:B----4-:R-:W0:Y:S04]  /*44c90*/  LDS.64 R2, [R27+UR7+0x42000] ;  /* 0x042000071b027984 */ /* 0x010e280008000a00 */
[----:B0-----:R-:W-:Y:S01]  /*44ca0*/  STL.64 [R1+0x10], R2 ;  /* 0x0000100201007387 */ /* 0x001fe20000100a00 */
[----:B---3--:R-:W-:-:S15]  /*44cb0*/  HMMA.16816.F32 R20, R4, R24, R20 ;  /* 0x000000180414723c */ /* 0x008fde0000001814 */
[----:B------:R-:W-:-:S04]  /*44cc0*/  NOP ;  /* 0x0000000000007918 */ /* 0x000fc80000000000 */
[----:B------:R-:W-:Y:S04]  /*44cd0*/  STL.64 [R1+0x2c0], R20 ;  /* 0x0002c01401007387 */ /* 0x000fe80000100a00 */
[----:B------:R0:W-:Y:S01]  /*44ce0*/  STL.64 [R1+0x2c8], R22 ;  /* 0x0002c81601007387 */ /* 0x0001e20000100a00 */
[----:B------:R-:W-:Y:S02]  /*44cf0*/  IMAD.MOV.U32 R4, RZ, RZ, R0 ;  /* 0x000000ffff047224 */ /* 0x000fe400078e0000 */
[----:B------:R-:W-:Y:S01]  /*44d00*/  IMAD.MOV.U32 R6, RZ, RZ, R28 ;  /* 0x000000ffff067224 */ /* 0x000fe200078e001c */
[----:B------:R-:W2:Y:S04]  /*44d10*/  LDL R24, [R1+0x70] ;  /* 0x0000700001187983 */ /* 0x000ea80000100800 */
[----:B------:R-:W2:Y:S04]  /*44d20*/  LDL R25, [R1+0x74] ;  /* 0x0000740001197983 */ /* 0x000ea80000100800 */
[----:B0-----:R-:W3:Y:S04]  /*44d30*/  LDL R22, [R1+0xa0] ;  /* 0x0000a00001167983 */ /* 0x001ee80000100800 */
[----:B------:R-:W3:Y:S02]  /*44d40*/  LDL R23, [R1+0xa4] ;  /* 0x0000a40001177983 */ /* 0x000ee40000100800 */
[----:B---3--:R-:W-:Y:S02]  /*44d50*/  HMMA.16816.F32 R20, R4, R22, R8 ;  /* 0x000000160414723c */ /* 0x008fe40000001808 */
[----:B------:R-:W3:Y:S01]  /*44d60*/  LDL.LU R8, [R1] ;  /* 0x0000000001087983 */ /* 0x000ee20000300800 */
[----:B------:R-:W-:-:S03]  /*44d70*/  MOV R10, R18 ;  /* 0x00000012000a7202 */ /* 0x000fc60000000f00 */
[----:B------:R-:W4:Y:S01]  /*44d80*/  LDL.LU R9, [R1+0x10] ;  /* 0x0000100001097983 */ /* 0x000f220000300800 */
[----:B------:R-:W-:-:S12]  /*44d90*/  IMAD.MOV.U32 R11, RZ, RZ, R19 ;  /* 0x000000ffff0b7224 */ /* 0x000fd800078e0013 */
[----:B------:R-:W-:Y:S04]  /*44da0*/  STL.64 [R1+0x2b0], R20 ;  /* 0x0002b01401007387 */ /* 0x000fe80000100a00 */
[----:B------:R0:W-:Y:S04]  /*44db0*/  STL.64 [R1+0x2b8], R22 ;  /* 0x0002b81601007387 */ /* 0x0001e80000100a00 */
[----:B------:R-:W5:Y:S04]  /*44dc0*/  LDL.LU R18, [R1+0x1544] ;  /* 0x0015440001127983 */ /* 0x000f680000300800 */
[----:B------:R-:W5:Y:S04]  /*44dd0*/  LDL.LU R19, [R1+0x1540] ;  /* 0x0015400001137983 */ /* 0x000f680000300800 */
[----:B0-----:R-:W2:Y:S04]  /*44de0*/  LDL R22, [R1+0x88] ;  /* 0x0000880001167983 */ /* 0x001ea80000100800 */
[----:B------:R-:W2:Y:S04]  /*44df0*/  LDL R23, [R1+0x8c] ;  /* 0x00008c0001177983 */ /* 0x000ea80000100800 */
[----:B------:R-:W3:Y:S04]  /*44e00*/  LDL R20, [R1+0x90] ;  /* 0x0000900001147983 */ /* 0x000ee80000100800 */
[----:B------:R-:W3:Y:S01]  /*44e10*/  LDL R21, [R1+0x94] ;  /* 0x0000940001157983 */ /* 0x000ee20000100800 */
[C---:B-----5:R-:W-:Y:S03]  /*44e20*/  HMMA.16816.F32 R16, R4.reuse, R14, R16 ;  /* 0x0000000e0410723c */ /* 0x060fe60000001810 */
[----:B--2---:R-:W-:Y:S04]  /*44e30*/  STL.64 [R1+0x1520], R22 ;  /* 0x0015201601007387 */ /* 0x004fe80000100a00 */
        /* <DEDUP_REMOVED lines=8> */
[----:B0-----:R-:W5:Y:S04]  /*44ec0*/  LDL.LU R16, [R1+0x180] ;  /* 0x0001800001107983 */ /* 0x001f680000300800 */
[----:B------:R-:W5:Y:S04]  /*44ed0*/  LDL.LU R17, [R1+0x184] ;  /* 0x0001840001117983 */ /* 0x000f680000300800 */
[----:B-1----:R-:W5:Y:S04]  /*44ee0*/  LDL.LU R18, [R1+0x188] ;  /* 0x0001880001127983 */ /* 0x002f680000300800 */
[----:B------:R-:W5:Y:S04]  /*44ef0*/  LDL.LU R19, [R1+0x18c] ;  /* 0x00018c0001137983 */ /* 0x000f680000300800 */
[----:B------:R-:W2:Y:S04]  /*44f00*/  LDL.LU R0, [R1+0x1534] ;  /* 0x0015340001007983 */ /* 0x000ea80000300800 */
[----:B------:R-:W2:Y:S01]  /*44f10*/  LDL.LU R28, [R1+0x1530] ;  /* 0x00153000011c7983 */ /* 0x000ea20000300800 */
[----:B---3--:R-:W-:Y:S03]  /*44f20*/  HMMA.16816.F32 R4, R4, R24, R12 ;  /* 0x000000180404723c */ /* 0x008fe6000000180c */
[----:B------:R-:W3:Y:S04]  /*44f30*/  LDL.LU.64 R24, [R1+0x1528] ;  /* 0x0015280001187983 */ /* 0x000ee80000300a00 */
[----:B------:R-:W2:-:S12]  /*44f40*/  LDL R14, [R1+0x98] ;  /* 0x00009800010e7983 */ /* 0x000e980000100800 */
[----:B------:R0:W-:Y:S04]  /*44f50*/  STL.64 [R1+0x130], R4 ;  /* 0x0001300401007387 */ /* 0x0001e80000100a00 */
[----:B------:R4:W-:Y:S04]  /*44f60*/  STL.64 [R1+0x138], R6 ;  /* 0x0001380601007387 */ /* 0x0009e80000100a00 */
[----:B------:R-:W2:Y:S01]  /*44f70*/  LDL R15, [R1+0x9c] ;  /* 0x00009c00010f7983 */ /* 0x000ea20000100800 */
[----:B------:R-:W-:-:S03]  /*44f80*/  MOV R26, R3 ;  /* 0x00000003001a7202 */ /* 0x000fc60000000f00 */
[----:B------:R-:W1:Y:S01]  /*44f90*/  LDS.64 R2, [R27+UR7+0x42400] ;  /* 0x042400071b027984 */ /* 0x000e620008000a00 */
[----:B0-----:R-:W-:Y:S02]  /*44fa0*/  IMAD.MOV.U32 R4, RZ, RZ, R8 ;  /* 0x000000ffff047224 */ /* 0x001fe400078e0008 */
[----:B----4-:R-:W-:Y:S02]  /*44fb0*/  IMAD.MOV.U32 R6, RZ, RZ, R9 ;  /* 0x000000ffff067224 */ /* 0x010fe400078e0009 */
[----:B-1----:R-:W-:Y:S01]  /*44fc0*/  IMAD.MOV.U32 R7, RZ, RZ, R2 ;  /* 0x000000ffff077224 */ /* 0x002fe200078e0002 */
[----:B---3--:R-:W-:-:S07]  /*44fd0*/  MOV R5, R24 ;  /* 0x0000001800057202 */ /* 0x008fce0000000f00 */
[----:B--2---:R-:W-:Y:S01]  /*44fe0*/  HMMA.16816.F32 R12, R4, R14, R20 ;  /* 0x0000000e040c723c */ /* 0x004fe20000001814 */
[----:B------:R-:W2:Y:S04]  /*44ff0*/  LDL.LU.64 R22, [R1+0x1520] ;  /* 0x0015200001167983 */ /* 0x000ea80000300a00 */
[----:B------:R-:W5:-:S14]  /*45000*/  LDL.LU.64 R20, [R1+0x1518] ;  /* 0x0015180001147983 */ /* 0x000f5c0000300a00 */
[----:B------:R-:W-:Y:S04]  /*45010*/  STL.64 [R1+0x14f8], R14 ;  /* 0x0014f80e01007387 */ /* 0x000fe80000100a00 */
[----:B------:R0:W-:Y:S04]  /*45020*/  STL.64 [R1+0x1500], R12 ;  /* 0x0015000c01007387 */ /* 0x0001e80000100a00 */
[----:B0-----:R-:W3:Y:S04]  /*45030*/  LDL.LU R12, [R1+0x1a0] ;  /* 0x0001a000010c7983 */ /* 0x001ee80000300800 */
[----:B------:R-:W3:Y:S04]  /*45040*/  LDL.LU R13, [R1+0x1a4] ;  /* 0x0001a400010d7983 */ /* 0x000ee80000300800 */
[----:B------:R-:W4:Y:S04]  /*45050*/  LDL.LU R14, [R1+0x1a8] ;  /* 0x0001a800010e7983 */ /* 0x000f280000300800 */
[----:B------:R-:W4:Y:S04]  /*45060*/  LDL.LU R15, [R1+0x1ac] ;  /* 0x0001ac00010f7983 */ /* 0x000f280000300800 */
[----:B----4-:R-:W-:Y:S04]  /*45070*/  STL.64 [R1+0x1510], R14 ;  /* 0x0015100e01007387 */ /* 0x010fe80000100a00 */
[----:B---3--:R0:W-:Y:S04]  /*45080*/  STL.64 [R1+0x1508], R12 ;  /* 0x0015080c01007387 */ /* 0x0081e80000100a00 */
[----:B0-----:R-:W2:Y:S04]  /*45090*/  LDL.LU R12, [R1+0x190] ;  /* 0x00019000010c7983 */ /* 0x001ea80000300800 */
[----:B------:R-:W2:Y:S04]  /*450a0*/  LDL.LU R13, [R1+0x194] ;  /* 0x00019400010d7983 */ /* 0x000ea80000300800 */
[----:B------:R-:W2:Y:S04]  /*450b0*/  LDL.LU R14, [R1+0x198] ;  /* 0x00019800010e7983 */ /* 0x000ea80000300800 */
[----:B------:R-:W2:Y:S01]  /*450c0*/  LDL.LU R15, [R1+0x19c] ;  /* 0x00019c00010f7983 */ /* 0x000ea20000300800 */
[----:B-----5:R-:W-:-:S15]  /*450d0*/  HMMA.16816.F32 R16, R4, R20, R16 ;  /* 0x000000140410723c */ /* 0x020fde0000001810 */
[----:B------:R-:W-:-:S04]  /*450e0*/  NOP ;  /* 0x0000000000007918 */ /* 0x000fc80000000000 */
[----:B------:R0:W-:Y:S04]  /*450f0*/  STL.64 [R1+0x14f0], R18 ;  /* 0x0014f01201007387 */ /* 0x0001e80000100a00 */
[----:B0-----:R-:W3:Y:S01]  /*45100*/  LDL.64 R18, [R1+0xa8] ;  /* 0x0000a80001127983 */ /* 0x001ee20000100a00 */
[----:B--2---:R-:W-:Y:S03]  /*45110*/  HMMA.16816.F32 R20, R4, R22, R12 ;  /* 0x000000160414723c */ /* 0x004fe6000000180c */
[----:B------:R-:W2:Y:S04]  /*45120*/  LDL.LU.64 R14, [R1+0x1510] ;  /* 0x00151000010e7983 */ /* 0x000ea80000300a00 */
[----:B------:R-:W2:Y:S01]  /*45130*/  LDL.LU.64 R12, [R1+0x1508] ;  /* 0x00150800010c7983 */ /* 0x000ea20000300a00 */
[----:B------:R-:W-:-:S03]  /*45140*/  MOV R8, R28 ;  /* 0x0000001c00087202 */ /* 0x000fc60000000f00 */
[----:B------:R-:W-:Y:S08]  /*45150*/  LDS.64 R28, [R0+UR7+0x42c00] ;  /* 0x042c0007001c7984 */ /* 0x000ff00008000a00 */
[----:B------:R0:W-:Y:S04]  /*45160*/  STL.64 [R1+0x14e8], R22 ;  /* 0x0014e81601007387 */ /* 0x0001e80000100a00 */
[----:B0-----:R-:W4:Y:S01]  /*45170*/  LDL.64 R22, [R1+0xa0] ;  /* 0x0000a00001167983 */ /* 0x001f220000100a00 */
[----:B--2---:R-:W-:Y:S03]  /*45180*/  HMMA.16816.F32 R4, R4, R10, R12 ;  /* 0x0000000a0404723c */ /* 0x004fe6000000180c */
[----:B------:R-:W0:Y:S04]  /*45190*/  LDS.64 R14, [R0+UR7+0x42800] ;  /* 0x04280007000e7984 */ /* 0x000e280008000a00 */
[----:B------:R-:W3:Y:S04]  /*451a0*/  LDL.LU.64 R12, [R1+0x1500] ;  /* 0x00150000010c7983 */ /* 0x000ee80000300a00 */
[----:B0-----:R-:W-:Y:S01]  /*451b0*/  STL.64 [R1+0x8], R14 ;  /* 0x0000080e01007387 */ /* 0x001fe20000100a00 */
[----:B------:R-:W-:-:S03]  /*451c0*/  IMAD.MOV.U32 R24, RZ, RZ, R15 ;  /* 0x000000ffff187224 */ /* 0x000fc600078e000f */
[----:B------:R-:W0:Y:S04]  /*451d0*/  LDS.64 R14, [R27+UR7+0x42800] ;  /* 0x042800071b0e7984 */ /* 0x000e280008000a00 */
[----:B------:R-:W-:Y:S04]  /*451e0*/  STL [R1+0x14ac], R24 ;  /* 0x0014ac1801007387 */ /* 0x000fe80000100800 */
[----:B------:R1:W-:Y:S04]  /*451f0*/  STL [R1+0x14e4], R28 ;  /* 0x0014e41c01007387 */ /* 0x0003e80000100800 */
[----:B-1----:R-:W2:Y:S04]  /*45200*/  LDL.LU R28, [R1+0x4] ;  /* 0x00000400011c7983 */ /* 0x002ea80000300800 */
[----:B------:R1:W-:Y:S04]  /*45210*/  STL [R1+0x14e0], R29 ;  /* 0x0014e01d01007387 */ /* 0x0003e80000100800 */
[----:B-1----:R-:W5:Y:S04]  /*45220*/  LDL.LU R29, [R1+0x14] ;  /* 0x00001400011d7983 */ /* 0x002f680000300800 */
[----:B------:R-:W-:Y:S04]  /*45230*/  STL [R1+0x14a8], R0 ;  /* 0x0014a80001007387 */ /* 0x000fe80000100800 */
[----:B0-----:R0:W-:Y:S01]  /*45240*/  STL.64 [R1+0x18], R14 ;  /* 0x0000180e01007387 */ /* 0x0011e20000100a00 */
[----:B------:R-:W-:-:S03]  /*45250*/  IMAD.MOV.U32 R2, RZ, RZ, R15 ;  /* 0x000000ffff027224 */ /* 0x000fc600078e000f */
[----:B0-----:R-:W3:Y:S01]  /*45260*/  LDL.LU.64 R14, [R1+0x14f8] ;  /* 0x0014f800010e7983 */ /* 0x001ee20000300a00 */
[----:B------:R-:W-:Y:S01]  /*45270*/  IMAD.MOV.U32 R9, RZ, RZ, R25 ;  /* 0x000000ffff097224 */ /* 0x000fe200078e0019 */
[----:B------:R-:W-:Y:S01]  /*45280*/  MOV R11, R3 ;  /* 0x00000003000b7202 */ /* 0x000fe20000000f00 */
[----:B------:R-:W-:Y:S01]  /*45290*/  IMAD.MOV.U32 R10, RZ, RZ, R26 ;  /* 0x000000ffff0a7224 */ /* 0x000fe200078e001a */
[----:B----4-:R-:W-:Y:S01]  /*452a0*/  MOV R24, R22 ;  /* 0x0000001600187202 */ /* 0x010fe20000000f00 */
[----:B------:R-:W-:Y:S01]  /*452b0*/  IMAD.MOV.U32 R0, RZ, RZ, R23 ;  /* 0x000000ffff007224 */ /* 0x000fe200078e0017 */
[----:B------:R-:W0:Y:S04]  /*452c0*/  LDS.64 R26, [R27+UR7+0x42c00] ;  /* 0x042c00071b1a7984 */ /* 0x000e280008000a00 */
[----:B---3--:R-:W-:Y:S01]  /*452d0*/  HMMA.16816.F32 R8, R8, R18, R12 ;  /* 0x000000120808723c */ /* 0x008fe2000000180c */
[----:B------:R-:W-:Y:S01]  /*452e0*/  MOV R13, R18 ;  /* 0x00000012000d7202 */ /* 0x000fe20000000f00 */
[----:B------:R-:W-:-:S15]  /*452f0*/  IMAD.MOV.U32 R12, RZ, RZ, R19 ;  /* 0x000000ffff0c7224 */ /* 0x000fde00078e0013 */
[----:B------:R-:W-:Y:S02]  /*45300*/  NOP ;  /* 0x0000000000007918 */ /* 0x000fe40000000000 */
[----:B------:R2:W-:Y:S04]  /*45310*/  STL.64 [R1+0x290], R8 ;  /* 0x0002900801007387 */ /* 0x0005e80000100a00 */
[----:B------:R5:W-:Y:S04]  /*45320*/  STL.64 [R1+0x298], R10 ;  /* 0x0002980a01007387 */ /* 0x000be80000100a00 */
[----:B------:R-:W3:Y:S01]  /*45330*/  LDL.LU.64 R18, [R1+0x14f0] ;  /* 0x0014f00001127983 */ /* 0x000ee20000300a00 */
[----:B--2---:R-:W-:Y:S01]  /*45340*/  IMAD.MOV.U32 R8, RZ, RZ, R28 ;  /* 0x000000ffff087224 */ /* 0x004fe200078e001c */
[----:B------:R-:W-:-:S02]  /*45350*/  MOV R9, R25 ;  /* 0x0000001900097202 */ /* 0x000fc40000000f00 */
[----:B------:R-:W2:Y:S01]  /*45360*/  LDL R14, [R1+0x80] ;  /* 0x00008000010e7983 */ /* 0x000ea20000100800 */
[----:B-----5:R-:W-:Y:S02]  /*45370*/  IMAD.MOV.U32 R10, RZ, RZ, R29 ;  /* 0x000000ffff0a7224 */ /* 0x020fe400078e001d */
[----:B------:R-:W-:Y:S01]  /*45380*/  IMAD.MOV.U32 R11, RZ, RZ, R3 ;  /* 0x000000ffff0b7224 */ /* 0x000fe200078e0003 */
[----:B------:R-:W2:Y:S06]  /*45390*/  LDL R15, [R1+0x84] ;  /* 0x00008400010f7983 */ /* 0x000eac0000100800 */
[----:B---3--:R-:W-:-:S15]  /*453a0*/  HMMA.16816.F32 R8, R8, R22, R16 ;  /* 0x000000160808723c */ /* 0x008fde0000001810 */
[----:B------:R-:W-:-:S04]  /*453b0*/  NOP ;  /* 0x0000000000007918 */ /* 0x000fc80000000000 */
[----:B------:R1:W-:Y:S04]  /*453c0*/  STL.64 [R1+0x270], R8 ;  /* 0x0002700801007387 */ /* 0x0003e80000100a00 */
[----:B------:R3:W-:Y:S04]  /*453d0*/  STL.64 [R1+0x278], R10 ;  /* 0x0002780a01007387 */ /* 0x0007e80000100a00 */
[----:B------:R-:W2:Y:S01]  /*453e0*/  LDL.LU.64 R22, [R1+0x14e8] ;  /* 0x0014e80001167983 */ /* 0x000ea20000300a00 */
[----:B-1----:R-:W-:Y:S01]  /*453f0*/  IMAD.MOV.U32 R8, RZ, RZ, R28 ;  /* 0x000000ffff087224 */ /* 0x002fe200078e001c */
[----:B------:R-:W-:-:S02]  /*45400*/  MOV R9, R25 ;  /* 0x0000001900097202 */ /* 0x000fc40000000f00 */
[----:B------:R-:W4:Y:S01]  /*45410*/  LDL R16, [R1+0x70] ;  /* 0x0000700001107983 */ /* 0x000f220000100800 */
[----:B---3--:R-:W-:Y:S02]  /*45420*/  IMAD.MOV.U32 R10, RZ, RZ, R29 ;  /* 0x000000ffff0a7224 */ /* 0x008fe400078e001d */
[----:B------:R-:W-:Y:S01]  /*45430*/  IMAD.MOV.U32 R11, RZ, RZ, R3 ;  /* 0x000000ffff0b7224 */ /* 0x000fe200078e0003 */
[----:B------:R-:W4:Y:S04]  /*45440*/  LDL R17, [R1+0x74] ;  /* 0x0000740001117983 */ /* 0x000f280000100800 */
[----:B------:R-:W3:Y:S04]  /*45450*/  LDL R18, [R1+0x98] ;  /* 0x0000980001127983 */ /* 0x000ee80000100800 */
[----:B------:R-:W3:Y:S01]  /*45460*/  LDL R19, [R1+0x9c] ;  /* 0x00009c0001137983 */ /* 0x000ee20000100800 */
[----:B--2---:R-:W-:Y:S03]  /*45470*/  HMMA.16816.F32 R8, R8, R14, R20 ;  /* 0x0000000e0808723c */ /* 0x004fe60000001814 */
[----:B------:R-:W2:-:S15]  /*45480*/  LDL R14, [R1+0x88] ;  /* 0x00008800010e7983 */ /* 0x000e9e0000100800 */
[----:B------:R-:W-:Y:S01]  /*45490*/  NOP ;  /* 0x0000000000007918 */ /* 0x000fe20000000000 */
[----:B------:R-:W-:Y:S04]  /*454a0*/  STL.64 [R1+0x260], R8 ;  /* 0x0002600801007387 */ /* 0x000fe80000100a00 */
[----:B------:R-:W-:Y:S04]  /*454b0*/  STL.64 [R1+0x268], R10 ;  /* 0x0002680a01007387 */ /* 0x000fe80000100a00 */
[----:B------:R-:W2:Y:S04]  /*454c0*/  LDL R15, [R1+0x8c] ;  /* 0x00008c00010f7983 */ /* 0x000ea80000100800 */
[----:B--2---:R-:W-:Y:S04]  /*454d0*/  STL.64 [R1+0x14c8], R14 ;  /* 0x0014c80e01007387 */ /* 0x004fe80000100a00 */
[----:B------:R1:W-:Y:S04]  /*454e0*/  STL.64 [R1+0x14c0], R12 ;  /* 0x0014c00c01007387 */ /* 0x0003e80000100a00 */
[----:B-1----:R-:W2:Y:S04]  /*454f0*/  LDL.LU R12, [R1+0x1c0] ;  /* 0x0001c000010c7983 */ /* 0x002ea80000300800 */
[----:B------:R-:W2:Y:S04]  /*45500*/  LDL.LU R13, [R1+0x1c4] ;  /* 0x0001c400010d7983 */ /* 0x000ea80000300800 */
[----:B------:R-:W5:Y:S04]  /*45510*/  LDL.LU R14, [R1+0x1c8] ;  /* 0x0001c800010e7983 */ /* 0x000f680000300800 */
[----:B------:R-:W5:Y:S01]  /*45520*/  LDL.LU R15, [R1+0x1cc] ;  /* 0x0001cc00010f7983 */ /* 0x000f620000300800 */
[----:B------:R-:W-:Y:S01]  /*45530*/  MOV R8, R28 ;  /* 0x0000001c00087202 */ /* 0x000fe20000000f00 */
[----:B------:R-:W-:Y:S01]  /*45540*/  IMAD.MOV.U32 R9, RZ, RZ, R25 ;  /* 0x000000ffff097224 */ /* 0x000fe200078e0019 */
[----:B------:R-:W-:Y:S01]  /*45550*/  MOV R11, R3 ;  /* 0x00000003000b7202 */ /* 0x000fe20000000f00 */
[----:B------:R-:W-:-:S07]  /*45560*/  IMAD.MOV.U32 R10, RZ, RZ, R29 ;  /* 0x000000ffff0a7224 */ /* 0x000fce00078e001d */
[----:B----4-:R-:W-:Y:S01]  /*45570*/  HMMA.16816.F32 R4, R8, R16, R4 ;  /* 0x000000100804723c */ /* 0x010fe20000001804 */
[----:B-----5:R-:W-:Y:S04]  /*45580*/  STL.64 [R1+0x14d8], R14 ;  /* 0x0014d80e01007387 */ /* 0x020fe80000100a00 */
[----:B--2---:R1:W-:Y:S04]  /*45590*/  STL.64 [R1+0x14d0], R12 ;  /* 0x0014d00c01007387 */ /* 0x0043e80000100a00 */
[----:B-1----:R-:W3:Y:S04]  /*455a0*/  LDL.LU R12, [R1+0x1b0] ;  /* 0x0001b000010c7983 */ /* 0x002ee80000300800 */
[----:B------:R-:W3:Y:S04]  /*455b0*/  LDL.LU R13, [R1+0x1b4] ;  /* 0x0001b400010d7983 */ /* 0x000ee80000300800 */
[----:B------:R-:W3:Y:S04]  /*455c0*/  LDL.LU R14, [R1+0x1b8] ;  /* 0x0001b800010e7983 */ /* 0x000ee80000300800 */
[----:B------:R-:W3:Y:S04]  /*455d0*/  LDL.LU R15, [R1+0x1bc] ;  /* 0x0001bc00010f7983 */ /* 0x000ee80000300800 */
[----:B------:R-:W2:Y:S04]  /*455e0*/  LDL.LU R20, [R1+0x8] ;  /* 0x0000080001147983 */ /* 0x000ea80000300800 */
[----:B------:R-:W4:Y:S04]  /*455f0*/  LDL.LU R21, [R1+0x18] ;  /* 0x0000180001157983 */ /* 0x000f280000300800 */
[----:B------:R-:W5:Y:S04]  /*45600*/  LDL.LU R28, [R1+0x14e4] ;  /* 0x0014e400011c7983 */ /* 0x000f680000300800 */
[----:B------:R-:W3:Y:S04]  /*45610*/  LDL R22, [R1+0x78] ;  /* 0x0000780001167983 */ /* 0x000ee80000100800 */
[----:B------:R-:W3:Y:S04]  /*45620*/  LDL R23, [R1+0x7c] ;  /* 0x00007c0001177983 */ /* 0x000ee80000100800 */
[----:B------:R-:W3:Y:S04]  /*45630*/  LDL.LU R29, [R1+0x14e0] ;  /* 0x0014e000011d7983 */ /* 0x000ee80000300800 */
[----:B------:R-:W3:Y:S04]  /*45640*/  LDL R10, [R1+0x90] ;  /* 0x00009000010a7983 */ /* 0x000ee80000100800 */
[----:B------:R-:W-:Y:S04]  /*45650*/  STL.64 [R1+0x120], R4 ;  /* 0x0001200401007387 */ /* 0x000fe80000100a00 */
[----:B------:R0:W-:Y:S04]  /*45660*/  STL.64 [R1+0x128], R6 ;  /* 0x0001280601007387 */ /* 0x0001e80000100a00 */
[----:B------:R-:W3:Y:S01]  /*45670*/  LDL R11, [R1+0x94] ;  /* 0x00009400010b7983 */ /* 0x000ee20000100800 */
[----:B0-----:R-:W-:-:S02]  /*45680*/  IMAD.MOV.U32 R7, RZ, RZ, R26 ;  /* 0x000000ffff077224 */ /* 0x001fc400078e001a */
[----:B--2---:R-:W-:Y:S01]  /*45690*/  IMAD.MOV.U32 R4, RZ, RZ, R20 ;  /* 0x000000ffff047224 */ /* 0x004fe200078e0014 */
[----:B----4-:R-:W-:Y:S01]  /*456a0*/  MOV R6, R21 ;  /* 0x0000001500067202 */ /* 0x010fe20000000f00 */
[----:B-----5:R-:W-:-:S07]  /*456b0*/  IMAD.MOV.U32 R5, RZ, RZ, R28 ;  /* 0x000000ffff057224 */ /* 0x020fce00078e001c */
[----:B---3--:R-:W-:Y:S01]  /*456c0*/  HMMA.16816.F32 R16, R4, R18, R12 ;  /* 0x000000120410723c */ /* 0x008fe2000000180c */
[----:B------:R-:W2:Y:S04]  /*456d0*/  LDL.LU.64 R14, [R1+0x14d8] ;  /* 0x0014d800010e7983 */ /* 0x000ea80000300a00 */
[----:B------:R-:W2:-:S14]  /*456e0*/  LDL.LU.64 R12, [R1+0x14d0] ;  /* 0x0014d000010c7983 */ /* 0x000e9c0000300a00 */
[----:B------:R-:W-:Y:S04]  /*456f0*/  STL.64 [R1+0x14a0], R18 ;  /* 0x0014a01201007387 */ /* 0x000fe80000100a00 */
[----:B------:R0:W-:Y:S04]  /*45700*/  STL.64 [R1+0x1498], R16 ;  /* 0x0014981001007387 */ /* 0x0001e80000100a00 */
[----:B0-----:R-:W3:Y:S04]  /*45710*/  LDL.LU R16, [R1+0x1e0] ;  /* 0x0001e00001107983 */ /* 0x001ee80000300800 */
[----:B------:R-:W3:Y:S04]  /*45720*/  LDL.LU R17, [R1+0x1e4] ;  /* 0x0001e40001117983 */ /* 0x000ee80000300800 */
[----:B------:R-:W4:Y:S04]  /*45730*/  LDL.LU R18, [R1+0x1e8] ;  /* 0x0001e80001127983 */ /* 0x000f280000300800 */
[----:B------:R-:W4:Y:S01]  /*45740*/  LDL.LU R19, [R1+0x1ec] ;  /* 0x0001ec0001137983 */ /* 0x000f220000300800 */
[----:B--2---:R-:W-:Y:S03]  /*45750*/  HMMA.16816.F32 R4, R4, R10, R12 ;  /* 0x0000000a0404723c */ /* 0x004fe6000000180c */
[----:B----4-:R-:W-:Y:S04]  /*45760*/  STL.64 [R1+0x14b8], R18 ;  /* 0x0014b81201007387 */ /* 0x010fe80000100a00 */
[----:B---3--:R0:W-:Y:S04]  /*45770*/  STL.64 [R1+0x14b0], R16 ;  /* 0x0014b01001007387 */ /* 0x0081e80000100a00 */
[----:B0-----:R-:W2:Y:S04]  /*45780*/  LDL.LU R16, [R1+0x1d0] ;  /* 0x0001d00001107983 */ /* 0x001ea80000300800 */
[----:B------:R-:W2:Y:S04]  /*45790*/  LDL.LU R17, [R1+0x1d4] ;  /* 0x0001d40001117983 */ /* 0x000ea80000300800 */
[----:B------:R-:W2:Y:S04]  /*457a0*/  LDL.LU R18, [R1+0x1d8] ;  /* 0x0001d80001127983 */ /* 0x000ea80000300800 */
[----:B------:R-:W2:Y:S04]  /*457b0*/  LDL.LU R19, [R1+0x1dc] ;  /* 0x0001dc0001137983 */ /* 0x000ea80000300800 */
[----:B------:R-:W2:Y:S04]  /*457c0*/  LDL.LU.64 R14, [R1+0x14c8] ;  /* 0x0014c800010e7983 */ /* 0x000ea80000300a00 */
[----:B------:R-:W3:Y:S01]  /*457d0*/  LDL.LU.64 R12, [R1+0x14c0] ;  /* 0x0014c000010c7983 */ /* 0x000ee20000300a00 */
[----:B------:R-:W-:Y:S01]  /*457e0*/  IMAD.MOV.U32 R8, RZ, RZ, R20 ;  /* 0x000000ffff087224 */ /* 0x000fe200078e0014 */
[----:B------:R-:W-:Y:S01]  /*457f0*/  MOV R10, R21 ;  /* 0x00000015000a7202 */ /* 0x000fe20000000f00 */
[----:B------:R-:W-:-:S02]  /*45800*/  IMAD.MOV.U32 R9, RZ, RZ, R28 ;  /* 0x000000ffff097224 */ /* 0x000fc400078e001c */
[----:B------:R-:W-:Y:S01]  /*45810*/  IMAD.MOV.U32 R11, RZ, RZ, R26 ;  /* 0x000000ffff0b7224 */ /* 0x000fe200078e001a */
[----:B------:R3:W-:Y:S02]  /*45820*/  STL.64 [R1+0x1490], R6 ;  /* 0x0014900601007387 */ /* 0x0007e40000100a00 */
[----:B---3--:R-:W-:Y:S01]  /*45830*/  IMAD.MOV.U32 R6, RZ, RZ, R13 ;  /* 0x000000ffff067224 */ /* 0x008fe200078e000d */
[----:B------:R-:W-:-:S03]  /*45840*/  MOV R7, R12 ;  /* 0x0000000c00077202 */ /* 0x000fc60000000f00 */
[----:B--2---:R-:W-:Y:S01]  /*45850*/  HMMA.16816.F32 R12, R8, R14, R16 ;  /* 0x0000000e080c723c */ /* 0x004fe20000001810 */
[----:B------:R-:W2:Y:S04]  /*45860*/  LDL.LU.64 R18, [R1+0x14b8] ;  /* 0x0014b80001127983 */ /* 0x000ea80000300a00 */
[----:B------:R-:W2:-:S14]  /*45870*/  LDL.LU.64 R16, [R1+0x14b0] ;  /* 0x0014b00001107983 */ /* 0x000e9c0000300a00 */
[----:B------:R0:W-:Y:S02]  /*45880*/  STL.64 [R1+0x1488], R14 ;  /* 0x0014880e01007387 */ /* 0x0001e40000100a00 */
[----:B0-----:R-:W-:Y:S01]  /*45890*/  IMAD.MOV.U32 R14, RZ, RZ, R24 ;  /* 0x000000ffff0e7224 */ /* 0x001fe200078e0018 */
[----:B------:R-:W-:Y:S01]  /*458a0*/  MOV R15, R0 ;  /* 0x00000000000f7202 */ /* 0x000fe20000000f00 */
[----:B------:R-:W3:Y:S04]  /*458b0*/  LDL.LU R24, [R1+0x14ac] ;  /* 0x0014ac0001187983 */ /* 0x000ee80000300800 */
[----:B------:R-:W4:Y:S04]  /*458c0*/  LDL.LU R0, [R1+0x14a8] ;  /* 0x0014a80001007983 */ /* 0x000f280000300800 */
[----:B------:R-:W5:Y:S01]  /*458d0*/  LDL R26, [R1+0x114] ;  /* 0x00011400011a7983 */ /* 0x000f620000100800 */
[----:B--2---:R-:W-:Y:S03]  /*458e0*/  HMMA.16816.F32 R8, R8, R22, R16 ;  /* 0x000000160808723c */ /* 0x004fe60000001810 */
[----:B------:R-:W2:Y:S04]  /*458f0*/  LDL.LU.64 R18, [R1+0x14a0] ;  /* 0x0014a00001127983 */ /* 0x000ea80000300a00 */
[----:B------:R-:W2:Y:S01]  /*45900*/  LDL.LU.64 R16, [R1+0x1498] ;  /* 0x0014980001107983 */ /* 0x000ea20000300a00 */
[----:B------:R-:W-:-:S03]  /*45910*/  MOV R22, R2 ;  /* 0x0000000200167202 */ /* 0x000fc60000000f00 */
[----:B----4-:R-:W0:Y:S04]  /*45920*/  LDS.64 R2, [R0+UR7+0x43000] ;  /* 0x0430000700027984 */ /* 0x010e280008000a00 */
[----:B------:R-:W-:Y:S01]  /*45930*/  STL [R1+0x1480], R0 ;  /* 0x0014800001007387 */ /* 0x000fe20000100800 */
[----:B---3--:R-:W-:Y:S02]  /*45940*/  IMAD.MOV.U32 R20, RZ, RZ, R24 ;  /* 0x000000ffff147224 */ /* 0x008fe400078e0018 */
[----:B------:R-:W-:Y:S01]  /*45950*/  IMAD.MOV.U32 R21, RZ, RZ, R29 ;  /* 0x000000ffff157224 */ /* 0x000fe200078e001d */
[----:B------:R1:W-:Y:S01]  /*45960*/  LDS.64 R24, [R0+UR7+0x43400] ;  /* 0x0434000700187984 */ /* 0x0003e20008000a00 */
[----:B------:R-:W-:-:S03]  /*45970*/  IMAD.MOV.U32 R23, RZ, RZ, R27 ;  /* 0x000000ffff177224 */ /* 0x000fc600078e001b */
[----:B0-----:R-:W-:Y:S04]  /*45980*/  STL.64 [R1], R2 ;  /* 0x0000000201007387 */ /* 0x001fe80000100a00 */
[----:B-----5:R-:W0:Y:S04]  /*45990*/  LDS.64 R2, [R26+UR7+0x43000] ;  /* 0x043000071a027984 */ /* 0x020e280008000a00 */
[----:B-1----:R-:W3:Y:S04]  /*459a0*/  LDL.LU R0, [R1+0x1c] ;  /* 0x00001c0001007983 */ /* 0x002ee80000300800 */
[----:B0-----:R-:W-:Y:S01]  /*459b0*/  STL.64 [R1+0x10], R2 ;  /* 0x0000100201007387 */ /* 0x001fe20000100a00 */
[----:B--2---:R-:W-:Y:S03]  /*459c0*/  HMMA.16816.F32 R16, R20, R6, R16 ;  /* 0x000000061410723c */ /* 0x004fe60000001810 */
[----:B------:R-:W2:Y:S04]  /*459d0*/  LDL.LU.64 R6, [R1+0x1490] ;  /* 0x0014900001067983 */ /* 0x000ea80000300a00 */
[----:B------:R-:W4:-:S12]  /*459e0*/  LDL R20, [R1+0x80] ;  /* 0x0000800001147983 */ /* 0x000f180000100800 */
[----:B------:R0:W-:Y:S04]  /*459f0*/  STL.64 [R1+0x250], R16 ;  /* 0x0002501001007387 */ /* 0x0001e80000100a00 */
[----:B------:R1:W-:Y:S04]  /*45a00*/  STL.64 [R1+0x258], R18 ;  /* 0x0002581201007387 */ /* 0x0003e80000100a00 */
[----:B------:R-:W4:Y:S04]  /*45a10*/  LDL R21, [R1+0x84] ;  /* 0x0000840001157983 */ /* 0x000f280000100800 */
[----:B------:R-:W5:Y:S01]  /*45a20*/  LDL.LU R23, [R1+0xc] ;  /* 0x00000c0001177983 */ /* 0x000f620000300800 */
[----:B0-----:R-:W-:Y:S01]  /*45a30*/  IMAD.MOV.U32 R17, RZ, RZ, R29 ;  /* 0x000000ffff117224 */ /* 0x001fe200078e001d */
[----:B-1----:R-:W-:Y:S01]  /*45a40*/  MOV R19, R27 ;  /* 0x0000001b00137202 */ /* 0x002fe20000000f00 */
[----:B---3--:R-:W-:Y:S01]  /*45a50*/  IMAD.MOV.U32 R18, RZ, RZ, R0 ;  /* 0x000000ffff127224 */ /* 0x008fe200078e0000 */
[----:B-----5:R-:W-:-:S07]  /*45a60*/  MOV R16, R23 ;  /* 0x0000001700107202 */ /* 0x020fce0000000f00 */
[----:B--2---:R-:W-:Y:S01]  /*45a70*/  HMMA.16816.F32 R16, R16, R14, R4 ;  /* 0x0000000e1010723c */ /* 0x004fe20000001804 */
[----:B------:R-:W4:Y:S01]  /*45a80*/  LDL.LU.64 R14, [R1+0x1488] ;  /* 0x00148800010e7983 */ /* 0x000f220000300a00 */
[----:B------:R-:W-:Y:S01]  /*45a90*/  IMAD.MOV.U32 R4, RZ, RZ, R23 ;  /* 0x000000ffff047224 */ /* 0x000fe200078e0017 */
[----:B------:R-:W-:Y:S01]  /*45aa0*/  MOV R6, R0 ;  /* 0x0000000000067202 */ /* 0x000fe20000000f00 */
[----:B------:R-:W-:Y:S02]  /*45ab0*/  IMAD.MOV.U32 R5, RZ, RZ, R29 ;  /* 0x000000ffff057224 */ /* 0x000fe400078e001d */
[----:B------:R-:W-:-:S13]  /*45ac0*/  IMAD.MOV.U32 R7, RZ, RZ, R27 ;  /* 0x000000ffff077224 */ /* 0x000fda00078e001b */
[----:B------:R0:W-:Y:S04]  /*45ad0*/  STL.64 [R1+0x240], R16 ;  /* 0x0002401001007387 */ /* 0x0001e80000100a00 */
[----:B------:R1:W-:Y:S01]  /*45ae0*/  STL.64 [R1+0x248], R18 ;  /* 0x0002481201007387 */ /* 0x0003e20000100a00 */
[----:B----4-:R-:W-:Y:S03]  /*45af0*/  HMMA.16816.F32 R4, R4, R20, R12 ;  /* 0x000000140404723c */ /* 0x010fe6000000180c */
[----:B------:R-:W2:-:S15]  /*45b00*/  LDL R12, [R1+0x70] ;  /* 0x00007000010c7983 */ /* 0x000e9e0000100800 */
[----:B------:R-:W-:Y:S01]  /*45b10*/  NOP ;  /* 0x0000000000007918 */ /* 0x000fe20000000000 */
[----:B------:R3:W-:Y:S04]  /*45b20*/  STL.64 [R1+0x230], R4 ;  /* 0x0002300401007387 */ /* 0x0007e80000100a00 */
[----:B------:R4:W-:Y:S04]  /*45b30*/  STL.64 [R1+0x238], R6 ;  /* 0x0002380601007387 */ /* 0x0009e80000100a00 */
[----:B------:R-:W2:Y:S04]  /*45b40*/  LDL R13, [R1+0x74] ;  /* 0x00007400010d7983 */ /* 0x000ea80000100800 */
[----:B------:R-:W5:Y:S04]  /*45b50*/  LDL R14, [R1+0x98] ;  /* 0x00009800010e7983 */ /* 0x000f680000100800 */
[----:B------:R-:W5:Y:S04]  /*45b60*/  LDL R15, [R1+0x9c] ;  /* 0x00009c00010f7983 */ /* 0x000f680000100800 */
[----:B------:R-:W5:Y:S04]  /*45b70*/  LDL R20, [R1+0x90] ;  /* 0x0000900001147983 */ /* 0x000f680000100800 */
[----:B------:R-:W5:Y:S04]  /*45b80*/  LDL R21, [R1+0x94] ;  /* 0x0000940001157983 */ /* 0x000f680000100800 */
[----:B0-----:R-:W5:Y:S04]  /*45b90*/  LDL.LU R16, [R1+0x200] ;  /* 0x0002000001107983 */ /* 0x001f680000300800 */
[----:B------:R-:W5:Y:S04]  /*45ba0*/  LDL.LU R17, [R1+0x204] ;  /* 0x0002040001117983 */ /* 0x000f680000300800 */
[----:B-1----:R-:W5:Y:S04]  /*45bb0*/  LDL.LU R18, [R1+0x208] ;  /* 0x0002080001127983 */ /* 0x002f680000300800 */
[----:B------:R-:W5:Y:S01]  /*45bc0*/  LDL.LU R19, [R1+0x20c] ;  /* 0x00020c0001137983 */ /* 0x000f620000300800 */
[----:B---3--:R-:W-:Y:S01]  /*45bd0*/  IMAD.MOV.U32 R4, RZ, RZ, R23 ;  /* 0x000000ffff047224 */ /* 0x008fe200078e0017 */
[----:B------:R-:W-:Y:S01]  /*45be0*/  MOV R5, R29 ;  /* 0x0000001d00057202 */ /* 0x000fe20000000f00 */
[----:B----4-:R-:W-:-:S02]  /*45bf0*/  IMAD.MOV.U32 R6, RZ, RZ, R0 ;  /* 0x000000ffff067224 */ /* 0x010fc400078e0000 */
[----:B------:R-:W-:-:S07]  /*45c00*/  IMAD.MOV.U32 R7, RZ, RZ, R27 ;  /* 0x000000ffff077224 */ /* 0x000fce00078e001b */
[----:B--2---:R-:W-:Y:S01]  /*45c10*/  HMMA.16816.F32 R4, R4, R12, R8 ;  /* 0x0000000c0404723c */ /* 0x004fe20000001808 */
[----:B-----5:R-:W-:Y:S04]  /*45c20*/  STL.64 [R1+0x1478], R18 ;  /* 0x0014781201007387 */ /* 0x020fe80000100a00 */
[----:B------:R0:W-:Y:S04]  /*45c30*/  STL.64 [R1+0x1470], R16 ;  /* 0x0014701001007387 */ /* 0x0001e80000100a00 */
[----:B0-----:R-:W2:Y:S04]  /*45c40*/  LDL.LU R16, [R1+0x1f0] ;  /* 0x0001f00001107983 */ /* 0x001ea80000300800 */
[----:B------:R-:W2:Y:S04]  /*45c50*/  LDL.LU R17, [R1+0x1f4] ;  /* 0x0001f40001117983 */ /* 0x000ea80000300800 */
[----:B------:R-:W2:Y:S04]  /*45c60*/  LDL.LU R18, [R1+0x1f8] ;  /* 0x0001f80001127983 */ /* 0x000ea80000300800 */
[----:B------:R-:W2:Y:S04]  /*45c70*/  LDL.LU R19, [R1+0x1fc] ;  /* 0x0001fc0001137983 */ /* 0x000ea80000300800 */
[----:B------:R-:W3:Y:S04]  /*45c80*/  LDL R22, [R1+0x88] ;  /* 0x0000880001167983 */ /* 0x000ee80000100800 */
[----:B------:R-:W3:Y:S04]  /*45c90*/  LDL R23, [R1+0x8c] ;  /* 0x00008c0001177983 */ /* 0x000ee80000100800 */
[----:B------:R-:W4:Y:S04]  /*45ca0*/  LDL.LU R29, [R1+0x10] ;  /* 0x00001000011d7983 */ /* 0x000f280000300800 */
[----:B------:R-:W5:Y:S04]  /*45cb0*/  LDL.LU R0, [R1+0x1480] ;  /* 0x0014800001007983 */ /* 0x000f680000300800 */
[----:B------:R-:W2:Y:S04]  /*45cc0*/  LDL.LU R27, [R1] ;  /* 0x00000000011b7983 */ /* 0x000ea80000300800 */
[----:B------:R-:W3:Y:S04]  /*45cd0*/  LDL R10, [R1+0x78] ;  /* 0x00007800010a7983 */ /* 0x000ee80000100800 */
[----:B------:R0:W-:Y:S04]  /*45ce0*/  STL.64 [R1+0x100], R4 ;  /* 0x0001000401007387 */ /* 0x0001e80000100a00 */
[----:B------:R-:W-:Y:S04]  /*45cf0*/  STL.64 [R1+0x108], R6 ;  /* 0x0001080601007387 */ /* 0x000fe80000100a00 */
[----:B------:R-:W3:Y:S01]  /*45d00*/  LDL R11, [R1+0x7c] ;  /* 0x00007c00010b7983 */ /* 0x000ee20000100800 */
[----:B------:R-:W-:-:S03]  /*45d10*/  IMAD.MOV.U32 R28, RZ, RZ, R3 ;  /* 0x000000ffff1c7224 */ /* 0x000fc600078e0003 */
[----:B------:R-:W1:Y:S01]  /*45d20*/  LDS.64 R2, [R26+UR7+0x43400] ;  /* 0x043400071a027984 */ /* 0x000e620008000a00 */
[----:B0-----:R-:W-:Y:S01]  /*45d30*/  IMAD.MOV.U32 R5, RZ, RZ, R24 ;  /* 0x000000ffff057224 */ /* 0x001fe200078e0018 */
[----:B-1----:R-:W-:Y:S01]  /*45d40*/  MOV R7, R2 ;  /* 0x0000000200077202 */ /* 0x002fe20000000f00 */
[----:B----4-:R-:W-:Y:S01]  /*45d50*/  IMAD.MOV.U32 R6, RZ, RZ, R29 ;  /* 0x000000ffff067224 */ /* 0x010fe200078e001d */
[----:B--2---:R-:W-:-:S07]  /*45d60*/  MOV R4, R27 ;  /* 0x0000001b00047202 */ /* 0x004fce0000000f00 */
[C---:B------:R-:W-:Y:S01]  /*45d70*/  HMMA.16816.F32 R12, R4.reuse, R14, R16 ;  /* 0x0000000e040c723c */ /* 0x040fe20000001810 */
[----:B---3--:R0:W-:Y:S04]  /*45d80*/  STL.64 [R1+0x1468], R10 ;  /* 0x0014680a01007387 */ /* 0x0081e80000100a00 */
[----:B------:R-:W2:Y:S04]  /*45d90*/  LDL.LU R8, [R1+0x210] ;  /* 0x0002100001087983 */ /* 0x000ea80000300800 */
[----:B------:R-:W2:Y:S04]  /*45da0*/  LDL.LU R9, [R1+0x214] ;  /* 0x0002140001097983 */ /* 0x000ea80000300800 */
[----:B0-----:R-:W2:Y:S04]  /*45db0*/  LDL.LU R10, [R1+0x218] ;  /* 0x00021800010a7983 */ /* 0x001ea80000300800 */
[----:B------:R-:W2:Y:S04]  /*45dc0*/  LDL.LU R11, [R1+0x21c] ;  /* 0x00021c00010b7983 */ /* 0x000ea80000300800 */
[----:B------:R-:W3:Y:S04]  /*45dd0*/  LDL.LU.64 R18, [R1+0x1478] ;  /* 0x0014780001127983 */ /* 0x000ee80000300a00 */
[----:B------:R-:W3:Y:S04]  /*45de0*/  LDL.LU.64 R16, [R1+0x1470] ;  /* 0x0014700001107983 */ /* 0x000ee80000300a00 */
        /* <DEDUP_REMOVED lines=11> */
[----:B------:R0:W-:Y:S04]  /*45ea0*/  STL.64 [R1+0x1448], R22 ;  /* 0x0014481601007387 */ /* 0x0001e80000100a00 */
[----:B0-----:R-:W3:Y:S01]  /*45eb0*/  LDL.64 R22, [R1+0xa0] ;  /* 0x0000a00001167983 */ /* 0x001ee20000100a00 */
[----:B----4-:R-:W-:Y:S03]  /*45ec0*/  HMMA.16816.F32 R4, R4, R10, R12 ;  /* 0x0000000a0404723c */ /* 0x010fe6000000180c */
[----:B-----5:R-:W0:Y:S01]  /*45ed0*/  LDS.64 R14, [R0+UR7+0x43800] ;  /* 0x04380007000e7984 */ /* 0x020e220008000a00 */
[----:B------:R-:W-:-:S03]  /*45ee0*/  IMAD.MOV.U32 R10, RZ, RZ, R28 ;  /* 0x000000ffff0a7224 */ /* 0x000fc600078e001c */
[----:B------:R-:W1:Y:S04]  /*45ef0*/  LDS.64 R28, [R0+UR7+0x43c00] ;  /* 0x043c0007001c7984 */ /* 0x000e680008000a00 */
[----:B------:R-:W2:Y:S04]  /*45f00*/  LDL.LU.64 R12, [R1+0x1460] ;  /* 0x00146000010c7983 */ /* 0x000ea80000300a00 */
[----:B------:R-:W2:Y:S04]  /*45f10*/  LDL R8, [R1+0x4] ;  /* 0x0000040001087983 */ /* 0x000ea80000100800 */
[----:B0-----:R-:W-:Y:S01]  /*45f20*/  STL.64 [R1+0x8], R14 ;  /* 0x0000080e01007387 */ /* 0x001fe20000100a00 */
[----:B------:R-:W-:-:S03]  /*45f30*/  IMAD.MOV.U32 R24, RZ, RZ, R15 ;  /* 0x000000ffff187224 */ /* 0x000fc600078e000f */
[----:B------:R-:W0:Y:S04]  /*45f40*/  LDS.64 R14, [R26+UR7+0x43800] ;  /* 0x043800071a0e7984 */ /* 0x000e280008000a00 */
[----:B------:R-:W-:Y:S04]  /*45f50*/  STL [R1+0x140c], R24 ;  /* 0x00140c1801007387 */ /* 0x000fe80000100800 */
[----:B-1----:R1:W-:Y:S01]  /*45f60*/  STL [R1+0x1444], R28 ;  /* 0x0014441c01007387 */ /* 0x0023e20000100800 */
[----:B------:R-:W-:Y:S01]  /*45f70*/  IMAD.MOV.U32 R9, RZ, RZ, R25 ;  /* 0x000000ffff097224 */ /* 0x000fe200078e0019 */
[----:B------:R-:W-:-:S02]  /*45f80*/  MOV R11, R3 ;  /* 0x00000003000b7202 */ /* 0x000fc40000000f00 */
[----:B------:R-:W4:Y:S04]  /*45f90*/  LDS.64 R26, [R26+UR7+0x43c00] ;  /* 0x043c00071a1a7984 */ /* 0x000f280008000a00 */
[----:B-1----:R-:W5:Y:S04]  /*45fa0*/  LDL.LU R28, [R1+0x4] ;  /* 0x00000400011c7983 */ /* 0x002f680000300800 */
[----:B------:R1:W-:Y:S04]  /*45fb0*/  STL [R1+0x1440], R29 ;  /* 0x0014401d01007387 */ /* 0x0003e80000100800 */
[----:B-1----:R-:W2:Y:S04]  /*45fc0*/  LDL.LU R29, [R1+0x14] ;  /* 0x00001400011d7983 */ /* 0x002ea80000300800 */
[----:B------:R-:W-:Y:S04]  /*45fd0*/  STL [R1+0x1408], R0 ;  /* 0x0014080001007387 */ /* 0x000fe80000100800 */
[----:B0-----:R0:W-:Y:S01]  /*45fe0*/  STL.64 [R1+0x18], R14 ;  /* 0x0000180e01007387 */ /* 0x0011e20000100a00 */
[----:B------:R-:W-:-:S03]  /*45ff0*/  IMAD.MOV.U32 R2, RZ, RZ, R15 ;  /* 0x000000ffff027224 */ /* 0x000fc600078e000f */
[----:B0-----:R-:W2:Y:S02]  /*46000*/  LDL.LU.64 R14, [R1+0x1458] ;  /* 0x00145800010e7983 */ /* 0x001ea40000300a00 */
[----:B--2---:R-:W-:Y:S01]  /*46010*/  HMMA.16816.F32 R8, R8, R18, R12 ;  /* 0x000000120808723c */ /* 0x004fe2000000180c */
[----:B------:R-:W-:Y:S01]  /*46020*/  MOV R13, R18 ;  /* 0x00000012000d7202 */ /* 0x000fe20000000f00 */
[----:B------:R-:W-:-:S15]  /*46030*/  IMAD.MOV.U32 R12, RZ, RZ, R19 ;  /* 0x000000ffff0c7224 */ /* 0x000fde00078e0013 */
[----:B------:R-:W-:Y:S02]  /*46040*/  NOP ;  /* 0x0000000000007918 */ /* 0x000fe40000000000 */
[----:B------:R5:W-:Y:S04]  /*46050*/  STL.64 [R1+0x220], R8 ;  /* 0x0002200801007387 */ /* 0x000be80000100a00 */
[----:B------:R0:W-:Y:S04]  /*46060*/  STL.64 [R1+0x228], R10 ;  /* 0x0002280a01007387 */ /* 0x0001e80000100a00 */
[----:B------:R-:W2:Y:S01]  /*46070*/  LDL.LU.64 R18, [R1+0x1450] ;  /* 0x0014500001127983 */ /* 0x000ea20000300a00 */
[----:B-----5:R-:W-:Y:S01]  /*46080*/  IMAD.MOV.U32 R8, RZ, RZ, R28 ;  /* 0x000000ffff087224 */ /* 0x020fe200078e001c */
[----:B------:R-:W-:-:S02]  /*46090*/  MOV R9, R25 ;  /* 0x0000001900097202 */ /* 0x000fc40000000f00 */
[----:B------:R-:W5:Y:S01]  /*460a0*/  LDL R14, [R1+0x80] ;  /* 0x00008000010e7983 */ /* 0x000f620000100800 */
[----:B0-----:R-:W-:Y:S02]  /*460b0*/  IMAD.MOV.U32 R10, RZ, RZ, R29 ;  /* 0x000000ffff0a7224 */ /* 0x001fe400078e001d */
[----:B------:R-:W-:Y:S01]  /*460c0*/  IMAD.MOV.U32 R11, RZ, RZ, R3 ;  /* 0x000000ffff0b7224 */ /* 0x000fe200078e0003 */
[----:B------:R-:W5:Y:S01]  /*460d0*/  LDL R15, [R1+0x84] ;  /* 0x00008400010f7983 */ /* 0x000f620000100800 */
[----:B---3--:R-:W-:Y:S01]  /*460e0*/  MOV R24, R22 ;  /* 0x0000001600187202 */ /* 0x008fe20000000f00 */
[----:B------:R-:W-:-:S04]  /*460f0*/  IMAD.MOV.U32 R0, RZ, RZ, R23 ;  /* 0x000000ffff007224 */ /* 0x000fc800078e0017 */
[----:B--2---:R-:W-:-:S15]  /*46100*/  HMMA.16816.F32 R8, R8, R22, R16 ;  /* 0x000000160808723c */ /* 0x004fde0000001810 */
[----:B------:R-:W-:-:S04]  /*46110*/  NOP ;  /* 0x0000000000007918 */ /* 0x000fc80000000000 */
[----:B------:R0:W-:Y:S04]  /*46120*/  STL.64 [R1+0x210], R8 ;  /* 0x0002100801007387 */ /* 0x0001e80000100a00 */
[----:B------:R1:W-:Y:S04]  /*46130*/  STL.64 [R1+0x218], R10 ;  /* 0x0002180a01007387 */ /* 0x0003e80000100a00 */
[----:B------:R-:W5:Y:S01]  /*46140*/  LDL.LU.64 R22, [R1+0x1448] ;  /* 0x0014480001167983 */ /* 0x000f620000300a00 */
[----:B0-----:R-:W-:Y:S01]  /*46150*/  IMAD.MOV.U32 R8, RZ, RZ, R28 ;  /* 0x000000ffff087224 */ /* 0x001fe200078e001c */
[----:B------:R-:W-:-:S02]  /*46160*/  MOV R9, R25 ;  /* 0x0000001900097202 */ /* 0x000fc40000000f00 */
[----:B------:R-:W2:Y:S01]  /*46170*/  LDL R16, [R1+0x70] ;  /* 0x0000700001107983 */ /* 0x000ea20000100800 */
[----:B-1----:R-:W-:Y:S02]  /*46180*/  IMAD.MOV.U32 R10, RZ, RZ, R29 ;  /* 0x000000ffff0a7224 */ /* 0x002fe400078e001d */
[----:B------:R-:W-:Y:S01]  /*46190*/  IMAD.MOV.U32 R11, RZ, RZ, R3 ;  /* 0x000000ffff0b7224 */ /* 0x000fe200078e0003 */
[----:B------:R-:W2:Y:S04]  /*461a0*/  LDL R17, [R1+0x74] ;  /* 0x0000740001117983 */ /* 0x000ea80000100800 */
[----:B------:R-:W3:Y:S04]  /*461b0*/  LDL R18, [R1+0x98] ;  /* 0x0000980001127983 */ /* 0x000ee80000100800 */
[----:B------:R-:W3:Y:S01]  /*461c0*/  LDL R19, [R1+0x9c] ;  /* 0x00009c0001137983 */ /* 0x000ee20000100800 */
[----:B-----5:R-:W-:Y:S03]  /*461d0*/  HMMA.16816.F32 R8, R8, R14, R20 ;  /* 0x0000000e0808723c */ /* 0x020fe60000001814 */
[----:B------:R-:W5:-:S15]  /*461e0*/  LDL R14, [R1+0x88] ;  /* 0x00008800010e7983 */ /* 0x000f5e0000100800 */
[----:B------:R-:W-:Y:S01]  /*461f0*/  NOP ;  /* 0x0000000000007918 */ /* 0x000fe20000000000 */
[----:B------:R-:W-:Y:S04]  /*46200*/  STL.64 [R1+0x200], R8 ;  /* 0x0002000801007387 */ /* 0x000fe80000100a00 */
[----:B------:R-:W-:Y:S04]  /*46210*/  STL.64 [R1+0x208], R10 ;  /* 0x0002080a01007387 */ /* 0x000fe80000100a00 */
[----:B------:R-:W5:Y:S04]  /*46220*/  LDL R15, [R1+0x8c] ;  /* 0x00008c00010f7983 */ /* 0x000f680000100800 */
[----:B-----5:R-:W-:Y:S04]  /*46230*/  STL.64 [R1+0x1428], R14 ;  /* 0x0014280e01007387 */ /* 0x020fe80000100a00 */
[----:B------:R0:W-:Y:S04]  /*46240*/  STL.64 [R1+0x1420], R12 ;  /* 0x0014200c01007387 */ /* 0x0001e80000100a00 */
[----:B0-----:R-:W5:Y:S04]  /*46250*/  LDL.LU R12, [R1+0x410] ;  /* 0x00041000010c7983 */ /* 0x001f680000300800 */
[----:B------:R-:W5:Y:S04]  /*46260*/  LDL.LU R13, [R1+0x414] ;  /* 0x00041400010d7983 */ /* 0x000f680000300800 */
[----:B------:R-:W3:Y:S04]  /*46270*/  LDL.LU R14, [R1+0x418] ;  /* 0x00041800010e7983 */ /* 0x000ee80000300800 */
[----:B------:R-:W3:Y:S01]  /*46280*/  LDL.LU R15, [R1+0x41c] ;  /* 0x00041c00010f7983 */ /* 0x000ee20000300800 */
[----:B------:R-:W-:Y:S01]  /*46290*/  MOV R8, R28 ;  /* 0x0000001c00087202 */ /* 0x000fe20000000f00 */
[----:B------:R-:W-:Y:S01]  /*462a0*/  IMAD.MOV.U32 R9, RZ, RZ, R25 ;  /* 0x000000ffff097224 */ /* 0x000fe200078e0019 */
[----:B------:R-:W-:Y:S01]  /*462b0*/  MOV R11, R3 ;  /* 0x00000003000b7202 */ /* 0x000fe20000000f00 */
[----:B------:R-:W-:-:S07]  /*462c0*/  IMAD.MOV.U32 R10, RZ, RZ, R29 ;  /* 0x000000ffff0a7224 */ /* 0x000fce00078e001d */
[----:B--2---:R-:W-:Y:S01]  /*462d0*/  HMMA.16816.F32 R4, R8, R16, R4 ;  /* 0x000000100804723c */ /* 0x004fe20000001804 */
[----:B---3--:R-:W-:Y:S04]  /*462e0*/  STL.64 [R1+0x1438], R14 ;  /* 0x0014380e01007387 */ /* 0x008fe80000100a00 */
[----:B-----5:R0:W-:Y:S04]  /*462f0*/  STL.64 [R1+0x1430], R12 ;  /* 0x0014300c01007387 */ /* 0x0201e80000100a00 */
[----:B0-----:R-:W2:Y:S04]  /*46300*/  LDL.LU R12, [R1+0x400] ;  /* 0x00040000010c7983 */ /* 0x001ea80000300800 */
[----:B------:R-:W2:Y:S04]  /*46310*/  LDL.LU R13, [R1+0x404] ;  /* 0x00040400010d7983 */ /* 0x000ea80000300800 */
[----:B------:R-:W2:Y:S04]  /*46320*/  LDL.LU R14, [R1+0x408] ;  /* 0x00040800010e7983 */ /* 0x000ea80000300800 */
[----:B------:R-:W2:Y:S04]  /*46330*/  LDL.LU R15, [R1+0x40c] ;  /* 0x00040c00010f7983 */ /* 0x000ea80000300800 */
[----:B------:R-:W3:Y:S04]  /*46340*/  LDL.LU R20, [R1+0x8] ;  /* 0x0000080001147983 */ /* 0x000ee80000300800 */
[----:B------:R-:W5:Y:S04]  /*46350*/  LDL.LU R21, [R1+0x18] ;  /* 0x0000180001157983 */ /* 0x000f680000300800 */
[----:B------:R-:W2:Y:S04]  /*46360*/  LDL.LU R28, [R1+0x1444] ;  /* 0x00144400011c7983 */ /* 0x000ea80000300800 */
[----:B------:R-:W2:Y:S04]  /*46370*/  LDL R22, [R1+0x78] ;  /* 0x0000780001167983 */ /* 0x000ea80000100800 */
[----:B------:R-:W2:Y:S04]  /*46380*/  LDL R23, [R1+0x7c] ;  /* 0x00007c0001177983 */ /* 0x000ea80000100800 */
[----:B------:R-:W2:Y:S04]  /*46390*/  LDL.LU R29, [R1+0x1440] ;  /* 0x00144000011d7983 */ /* 0x000ea80000300800 */
[----:B------:R-:W2:Y:S04]  /*463a0*/  LDL R10, [R1+0x90] ;  /* 0x00009000010a7983 */ /* 0x000ea80000100800 */
[----:B------:R-:W-:Y:S04]  /*463b0*/  STL.64 [R1+0xf0], R4 ;  /* 0x0000f00401007387 */ /* 0x000fe80000100a00 */
[----:B------:R4:W-:Y:S04]  /*463c0*/  STL.64 [R1+0xf8], R6 ;  /* 0x0000f80601007387 */ /* 0x0009e80000100a00 */
[----:B------:R-:W2:Y:S01]  /*463d0*/  LDL R11, [R1+0x94] ;  /* 0x00009400010b7983 */ /* 0x000ea20000100800 */
[----:B----4-:R-:W-:-:S02]  /*463e0*/  IMAD.MOV.U32 R7, RZ, RZ, R26 ;  /* 0x000000ffff077224 */ /* 0x010fc400078e001a */
[----:B---3--:R-:W-:Y:S01]  /*463f0*/  IMAD.MOV.U32 R4, RZ, RZ, R20 ;  /* 0x000000ffff047224 */ /* 0x008fe200078e0014 */
[----:B-----5:R-:W-:Y:S01]  /*46400*/  MOV R6, R21 ;  /* 0x0000001500067202 */ /* 0x020fe20000000f00 */
[----:B--2---:R-:W-:-:S07]  /*46410*/  IMAD.MOV.U32 R5, RZ, RZ, R28 ;  /* 0x000000ffff057224 */ /* 0x004fce00078e001c */
[----:B------:R-:W-:Y:S01]  /*46420*/  HMMA.16816.F32 R16, R4, R18, R12 ;  /* 0x000000120410723c */ /* 0x000fe2000000180c */
        /* <DEDUP_REMOVED lines=246> */
[----:B------:R-:W5:Y:S01]  /*47390*/  LDL.LU R26, [R1+0x114] ;  /* 0x00011400011a7983 */ /* 0x000f620000300800 */
[----:B--2---:R-:W-:Y:S03]  /*473a0*/  HMMA.16816.F32 R8, R8, R22, R16 ;  /* 0x000000160808723c */ /* 0x004fe60000001810 */
[----:B------:R-:W2:Y:S04]  /*473b0*/  LDL.LU.64 R18, [R1+0x1360] ;  /* 0x0013600001127983 */ /* 0x000ea80000300a00 */
[----:B------:R-:W2:Y:S01]  /*473c0*/  LDL.LU.64 R16, [R1+0x1358] ;  /* 0x0013580001107983 */ /* 0x000ea20000300a00 */
[----:B------:R-:W-:-:S03]  /*473d0*/  MOV R22, R2 ;  /* 0x0000000200167202 */ /* 0x000fc60000000f00 */
[----:B----4-:R-:W0:Y:S01]  /*473e0*/  LDS.64 R2, [R0+UR7+0x45000] ;  /* 0x0450000700027984 */ /* 0x010e220008000a00 */
[----:B---3--:R-:W-:Y:S02]  /*473f0*/  IMAD.MOV.U32 R20, RZ, RZ, R24 ;  /* 0x000000ffff147224 */ /* 0x008fe400078e0018 */
[----:B------:R-:W-:Y:S01]  /*47400*/  IMAD.MOV.U32 R21, RZ, RZ, R29 ;  /* 0x000000ffff157224 */ /* 0x000fe200078e001d */
[----:B------:R-:W-:Y:S01]  /*47410*/  LDS.64 R24, [R0+UR7+0x45400] ;  /* 0x0454000700187984 */ /* 0x000fe20008000a00 */
[----:B------:R-:W-:-:S03]  /*47420*/  IMAD.MOV.U32 R23, RZ, RZ, R27 ;  /* 0x000000ffff177224 */ /* 0x000fc600078e001b */
[----:B0-----:R-:W-:Y:S01]  /*47430*/  STL.64 [R1], R2 ;  /* 0x0000000201007387 */ /* 0x001fe20000100a00 */
[----:B------:R-:W-:-:S03]  /*47440*/  IMAD.MOV.U32 R28, RZ, RZ, R3 ;  /* 0x000000ffff1c7224 */ /* 0x000fc600078e0003 */
[----:B-----5:R-:W0:Y:S04]  /*47450*/  LDS.64 R2, [R26+UR7+0x45000] ;  /* 0x045000071a027984 */ /* 0x020e280008000a00 */
[----:B------:R1:W-:Y:S04]  /*47460*/  STL [R1+0x1340], R28 ;  /* 0x0013401c01007387 */ /* 0x0003e80000100800 */
[----:B-1----:R-:W3:Y:S04]  /*47470*/  LDL.LU R28, [R1+0x1c] ;  /* 0x00001c00011c7983 */ /* 0x002ee80000300800 */
[----:B0-----:R-:W-:Y:S04]  /*47480*/  STL.64 [R1+0x10], R2 ;  /* 0x0000100201007387 */ /* 0x001fe80000100a00 */
[----:B------:R-:W0:Y:S01]  /*47490*/  LDS.64 R2, [R26+UR7+0x45400] ;  /* 0x045400071a027984 */ /* 0x000e220008000a00 */
[----:B--2---:R-:W-:Y:S03]  /*474a0*/  HMMA.16816.F32 R16, R20, R6, R16 ;  /* 0x000000061410723c */ /* 0x004fe60000001810 */
[----:B------:R-:W2:Y:S04]  /*474b0*/  LDL.LU.64 R6, [R1+0x1350] ;  /* 0x0013500001067983 */ /* 0x000ea80000300a00 */
[----:B------:R-:W4:-:S12]  /*474c0*/  LDL R20, [R1+0x80] ;  /* 0x0000800001147983 */ /* 0x000f180000100800 */
[----:B------:R1:W-:Y:S04]  /*474d0*/  STL.64 [R1+0x190], R16 ;  /* 0x0001901001007387 */ /* 0x0003e80000100a00 */
[----:B------:R5:W-:Y:S04]  /*474e0*/  STL.64 [R1+0x198], R18 ;  /* 0x0001981201007387 */ /* 0x000be80000100a00 */
[----:B------:R-:W4:Y:S04]  /*474f0*/  LDL R21, [R1+0x84] ;  /* 0x0000840001157983 */ /* 0x000f280000100800 */
[----:B------:R-:W2:Y:S01]  /*47500*/  LDL.LU R23, [R1+0xc] ;  /* 0x00000c0001177983 */ /* 0x000ea20000300800 */
[----:B-1----:R-:W-:Y:S01]  /*47510*/  IMAD.MOV.U32 R17, RZ, RZ, R29 ;  /* 0x000000ffff117224 */ /* 0x002fe200078e001d */
[----:B-----5:R-:W-:Y:S01]  /*47520*/  MOV R19, R27 ;  /* 0x0000001b00137202 */ /* 0x020fe20000000f00 */
[----:B---3--:R-:W-:Y:S01]  /*47530*/  IMAD.MOV.U32 R18, RZ, RZ, R28 ;  /* 0x000000ffff127224 */ /* 0x008fe200078e001c */
[----:B--2---:R-:W-:-:S07]  /*47540*/  MOV R16, R23 ;  /* 0x0000001700107202 */ /* 0x004fce0000000f00 */
[----:B------:R-:W-:Y:S01]  /*47550*/  HMMA.16816.F32 R16, R16, R14, R4 ;  /* 0x0000000e1010723c */ /* 0x000fe20000001804 */
        /* <DEDUP_REMOVED lines=8> */
[----:B------:R-:W3:-:S15]  /*475e0*/  LDL R12, [R1+0x70] ;  /* 0x00007000010c7983 */ /* 0x000ede0000100800 */
[----:B------:R-:W-:Y:S01]  /*475f0*/  NOP ;  /* 0x0000000000007918 */ /* 0x000fe20000000000 */
[----:B------:R4:W-:Y:S04]  /*47600*/  STL.64 [R1+0x170], R4 ;  /* 0x0001700401007387 */ /* 0x0009e80000100a00 */
[----:B------:R5:W-:Y:S04]  /*47610*/  STL.64 [R1+0x178], R6 ;  /* 0x0001780601007387 */ /* 0x000be80000100a00 */
[----:B------:R-:W3:Y:S04]  /*47620*/  LDL R13, [R1+0x74] ;  /* 0x00007400010d7983 */ /* 0x000ee80000100800 */
[----:B------:R-:W3:Y:S04]  /*47630*/  LDL R14, [R1+0x98] ;  /* 0x00009800010e7983 */ /* 0x000ee80000100800 */
[----:B------:R-:W3:Y:S04]  /*47640*/  LDL R15, [R1+0x9c] ;  /* 0x00009c00010f7983 */ /* 0x000ee80000100800 */
[----:B------:R-:W3:Y:S04]  /*47650*/  LDL R20, [R1+0x90] ;  /* 0x0000900001147983 */ /* 0x000ee80000100800 */
[----:B------:R-:W3:Y:S04]  /*47660*/  LDL R21, [R1+0x94] ;  /* 0x0000940001157983 */ /* 0x000ee80000100800 */
[----:B-1----:R-:W3:Y:S04]  /*47670*/  LDL.LU R16, [R1+0x4d0] ;  /* 0x0004d00001107983 */ /* 0x002ee80000300800 */
[----:B------:R-:W3:Y:S04]  /*47680*/  LDL.LU R17, [R1+0x4d4] ;  /* 0x0004d40001117983 */ /* 0x000ee80000300800 */
[----:B--2---:R-:W2:Y:S04]  /*47690*/  LDL.LU R18, [R1+0x4d8] ;  /* 0x0004d80001127983 */ /* 0x004ea80000300800 */
[----:B------:R-:W2:Y:S01]  /*476a0*/  LDL.LU R19, [R1+0x4dc] ;  /* 0x0004dc0001137983 */ /* 0x000ea20000300800 */
[----:B----4-:R-:W-:Y:S01]  /*476b0*/  IMAD.MOV.U32 R4, RZ, RZ, R23 ;  /* 0x000000ffff047224 */ /* 0x010fe200078e0017 */
[----:B------:R-:W-:Y:S01]  /*476c0*/  MOV R5, R29 ;  /* 0x0000001d00057202 */ /* 0x000fe20000000f00 */
[----:B-----5:R-:W-:-:S02]  /*476d0*/  IMAD.MOV.U32 R6, RZ, RZ, R28 ;  /* 0x000000ffff067224 */ /* 0x020fc400078e001c */
[----:B------:R-:W-:-:S07]  /*476e0*/  IMAD.MOV.U32 R7, RZ, RZ, R27 ;  /* 0x000000ffff077224 */ /* 0x000fce00078e001b */
[----:B---3--:R-:W-:Y:S01]  /*476f0*/  HMMA.16816.F32 R4, R4, R12, R8 ;  /* 0x0000000c0404723c */ /* 0x008fe20000001808 */
[----:B--2---:R-:W-:Y:S04]  /*47700*/  STL.64 [R1+0x1338], R18 ;  /* 0x0013381201007387 */ /* 0x004fe80000100a00 */
[----:B------:R1:W-:Y:S04]  /*47710*/  STL.64 [R1+0x1330], R16 ;  /* 0x0013301001007387 */ /* 0x0003e80000100a00 */
[----:B-1----:R-:W2:Y:S04]  /*47720*/  LDL.LU R16, [R1+0x4c0] ;  /* 0x0004c00001107983 */ /* 0x002ea80000300800 */
        /* <DEDUP_REMOVED lines=10> */
[----:B------:R0:W-:Y:S04]  /*477d0*/  STL.64 [R1+0xc8], R6 ;  /* 0x0000c80601007387 */ /* 0x0001e80000100a00 */
[----:B------:R-:W3:Y:S01]  /*477e0*/  LDL R11, [R1+0x7c] ;  /* 0x00007c00010b7983 */ /* 0x000ee20000100800 */
[----:B-1----:R-:W-:Y:S01]  /*477f0*/  IMAD.MOV.U32 R5, RZ, RZ, R24 ;  /* 0x000000ffff057224 */ /* 0x002fe200078e0018 */
[----:B0-----:R-:W-:Y:S01]  /*47800*/  MOV R7, R2 ;  /* 0x0000000200077202 */ /* 0x001fe20000000f00 */
        /* <DEDUP_REMOVED lines=17> */
[----:B--2---:R-:W-:Y:S11]  /*47920*/  HMMA.16816.F32 R20, R4, R22, R8 ;  /* 0x000000160414723c */ /* 0x004ff60000001808 */
[----:B------:R0:W-:Y:S04]  /*47930*/  STL.64 [R1+0x1310], R18 ;  /* 0x0013101201007387 */ /* 0x0001e80000100a00 */
[----:B0-----:R-:W2:Y:S04]  /*47940*/  LDL.LU.64 R18, [R1+0xa8] ;  /* 0x0000a80001127983 */ /* 0x001ea80000300a00 */
[----:B------:R-:W4:Y:S01]  /*47950*/  LDL.LU.64 R10, [R1+0x1328] ;  /* 0x00132800010a7983 */ /* 0x000f220000300a00 */
[----:B-----5:R-:W-:-:S03]  /*47960*/  IMAD.MOV.U32 R8, RZ, RZ, R28 ;  /* 0x000000ffff087224 */ /* 0x020fc600078e001c */
[----:B------:R0:W-:Y:S04]  /*47970*/  STL.64 [R1+0x1308], R22 ;  /* 0x0013081601007387 */ /* 0x0001e80000100a00 */
[----:B------:R-:W-:Y:S04]  /*47980*/  LDS.64 R28, [R0+UR7+0x47c00] ;  /* 0x047c0007001c7984 */ /* 0x000fe80008000a00 */
[----:B0-----:R-:W3:Y:S04]  /*47990*/  LDL.LU.64 R22, [R1+0xa0] ;  /* 0x0000a00001167983 */ /* 0x001ee80000300a00 */
[----:B------:R-:W5:Y:S01]  /*479a0*/  LDL.LU R2, [R1+0x14] ;  /* 0x0000140001027983 */ /* 0x000f620000300800 */
[----:B----4-:R-:W-:Y:S03]  /*479b0*/  HMMA.16816.F32 R4, R4, R10, R12 ;  /* 0x0000000a0404723c */ /* 0x010fe6000000180c */
[----:B------:R-:W0:Y:S04]  /*479c0*/  LDS.64 R14, [R0+UR7+0x47800] ;  /* 0x04780007000e7984 */ /* 0x000e280008000a00 */
[----:B------:R-:W2:Y:S04]  /*479d0*/  LDL.LU.64 R12, [R1+0x1320] ;  /* 0x00132000010c7983 */ /* 0x000ea80000300a00 */
[----:B------:R-:W-:Y:S04]  /*479e0*/  STL [R1+0x12dc], R0 ;  /* 0x0012dc0001007387 */ /* 0x000fe80000100800 */
[----:B0-----:R-:W-:Y:S04]  /*479f0*/  STL.64 [R1+0x8], R14 ;  /* 0x0000080e01007387 */ /* 0x001fe80000100a00 */
[----:B------:R-:W0:Y:S04]  /*47a00*/  LDS.64 R14, [R26+UR7+0x47800] ;  /* 0x047800071a0e7984 */ /* 0x000e280008000a00 */
[----:B------:R1:W-:Y:S01]  /*47a10*/  STL [R1+0x12d8], R29 ;  /* 0x0012d81d01007387 */ /* 0x0003e20000100800 */
[----:B------:R-:W-:Y:S01]  /*47a20*/  IMAD.MOV.U32 R9, RZ, RZ, R25 ;  /* 0x000000ffff097224 */ /* 0x000fe200078e0019 */
[----:B-----5:R-:W-:Y:S01]  /*47a30*/  MOV R10, R2 ;  /* 0x00000002000a7202 */ /* 0x020fe20000000f00 */
[----:B------:R-:W-:Y:S01]  /*47a40*/  IMAD.MOV.U32 R11, RZ, RZ, R3 ;  /* 0x000000ffff0b7224 */ /* 0x000fe200078e0003 */
[----:B------:R-:W4:Y:S04]  /*47a50*/  LDS.64 R26, [R26+UR7+0x47c00] ;  /* 0x047c00071a1a7984 */ /* 0x000f280008000a00 */
[----:B-1----:R-:W5:Y:S04]  /*47a60*/  LDL.LU R29, [R1+0x8] ;  /* 0x00000800011d7983 */ /* 0x002f680000300800 */
[----:B0-----:R0:W-:Y:S01]  /*47a70*/  STL.64 [R1+0x18], R14 ;  /* 0x0000180e01007387 */ /* 0x0011e20000100a00 */
[----:B------:R-:W-:-:S03]  /*47a80*/  IMAD.MOV.U32 R24, RZ, RZ, R15 ;  /* 0x000000ffff187224 */ /* 0x000fc600078e000f */
[----:B0-----:R-:W2:Y:S04]  /*47a90*/  LDL.LU.64 R14, [R1+0x1318] ;  /* 0x00131800010e7983 */ /* 0x001ea80000300a00 */
[----:B------:R-:W-:Y:S01]  /*47aa0*/  STL [R1+0x12e0], R24 ;  /* 0x0012e01801007387 */ /* 0x000fe20000100800 */
[----:B--2---:R-:W-:Y:S01]  /*47ab0*/  HMMA.16816.F32 R8, R8, R18, R12 ;  /* 0x000000120808723c */ /* 0x004fe2000000180c */
[----:B------:R-:W-:Y:S01]  /*47ac0*/  MOV R13, R18 ;  /* 0x00000012000d7202 */ /* 0x000fe20000000f00 */
[----:B------:R-:W-:-:S15]  /*47ad0*/  IMAD.MOV.U32 R12, RZ, RZ, R19 ;  /* 0x000000ffff0c7224 */ /* 0x000fde00078e0013 */
[----:B------:R-:W-:Y:S02]  /*47ae0*/  NOP ;  /* 0x0000000000007918 */ /* 0x000fe40000000000 */
[----:B------:R0:W-:Y:S04]  /*47af0*/  STL.64 [R1+0x160], R8 ;  /* 0x0001600801007387 */ /* 0x0001e80000100a00 */
[----:B------:R1:W-:Y:S04]  /*47b00*/  STL.64 [R1+0x168], R10 ;  /* 0x0001680a01007387 */ /* 0x0003e80000100a00 */
[----:B------:R-:W2:Y:S04]  /*47b10*/  LDL.LU.64 R18, [R1+0x1310] ;  /* 0x0013100001127983 */ /* 0x000ea80000300a00 */
[----:B------:R-:W2:Y:S01]  /*47b20*/  LDL.LU R15, [R1+0x4] ;  /* 0x00000400010f7983 */ /* 0x000ea20000300800 */
[----:B0-----:R-:W-:Y:S01]  /*47b30*/  MOV R9, R25 ;  /* 0x0000001900097202 */ /* 0x001fe20000000f00 */
[----:B-1----:R-:W-:-:S02]  /*47b40*/  IMAD.MOV.U32 R10, RZ, RZ, R2 ;  /* 0x000000ffff0a7224 */ /* 0x002fc400078e0002 */
[----:B------:R-:W-:Y:S01]  /*47b50*/  IMAD.MOV.U32 R11, RZ, RZ, R3 ;  /* 0x000000ffff0b7224 */ /* 0x000fe200078e0003 */
[----:B---3--:R-:W-:Y:S01]  /*47b60*/  MOV R24, R22 ;  /* 0x0000001600187202 */ /* 0x008fe20000000f00 */
[----:B------:R-:W-:Y:S02]  /*47b70*/  IMAD.MOV.U32 R0, RZ, RZ, R23 ;  /* 0x000000ffff007224 */ /* 0x000fe400078e0017 */
[----:B--2---:R-:W-:-:S07]  /*47b80*/  IMAD.MOV.U32 R8, RZ, RZ, R15 ;  /* 0x000000ffff087224 */ /* 0x004fce00078e000f */
[----:B------:R-:W-:-:S15]  /*47b90*/  HMMA.16816.F32 R8, R8, R22, R16 ;  /* 0x000000160808723c */ /* 0x000fde0000001810 */
[----:B------:R-:W-:-:S04]  /*47ba0*/  NOP ;  /* 0x0000000000007918 */ /* 0x000fc80000000000 */
[----:B------:R0:W-:Y:S04]  /*47bb0*/  STL.64 [R1+0x150], R8 ;  /* 0x0001500801007387 */ /* 0x0001e80000100a00 */
[----:B------:R1:W-:Y:S04]  /*47bc0*/  STL.64 [R1+0x158], R10 ;  /* 0x0001580a01007387 */ /* 0x0003e80000100a00 */
[----:B------:R-:W2:Y:S04]  /*47bd0*/  LDL.LU.64 R22, [R1+0x1308] ;  /* 0x0013080001167983 */ /* 0x000ea80000300a00 */
[----:B------:R-:W2:Y:S04]  /*47be0*/  LDL R18, [R1+0x80] ;  /* 0x0000800001127983 */ /* 0x000ea80000100800 */
[----:B------:R-:W2:Y:S01]  /*47bf0*/  LDL R19, [R1+0x84] ;  /* 0x0000840001137983 */ /* 0x000ea20000100800 */
[----:B0-----:R-:W-:Y:S01]  /*47c00*/  IMAD.MOV.U32 R8, RZ, RZ, R15 ;  /* 0x000000ffff087224 */ /* 0x001fe200078e000f */
[----:B------:R-:W-:Y:S01]  /*47c10*/  MOV R9, R25 ;  /* 0x0000001900097202 */ /* 0x000fe20000000f00 */
[----:B-1----:R-:W-:-:S02]  /*47c20*/  IMAD.MOV.U32 R10, RZ, RZ, R2 ;  /* 0x000000ffff0a7224 */ /* 0x002fc400078e0002 */
[----:B------:R-:W-:-:S07]  /*47c30*/  IMAD.MOV.U32 R11, RZ, RZ, R3 ;  /* 0x000000ffff0b7224 */ /* 0x000fce00078e0003 */
[----:B--2---:R-:W-:Y:S01]  /*47c40*/  HMMA.16816.F32 R8, R8, R18, R20 ;  /* 0x000000120808723c */ /* 0x004fe20000001814 */
[----:B------:R-:W2:-:S15]  /*47c50*/  LDL R20, [R1+0x70] ;  /* 0x0000700001147983 */ /* 0x000e9e0000100800 */
[----:B------:R-:W-:-:S03]  /*47c60*/  NOP ;  /* 0x0000000000007918 */ /* 0x000fc60000000000 */
[----:B------:R0:W-:Y:S04]  /*47c70*/  STL.64 [R1+0x140], R8 ;  /* 0x0001400801007387 */ /* 0x0001e80000100a00 */
[----:B------:R1:W-:Y:S04]  /*47c80*/  STL.64 [R1+0x148], R10 ;  /* 0x0001480a01007387 */ /* 0x0003e80000100a00 */
[----:B------:R-:W2:Y:S04]  /*47c90*/  LDL R21, [R1+0x74] ;  /* 0x0000740001157983 */ /* 0x000ea80000100800 */
[----:B------:R-:W3:Y:S04]  /*47ca0*/  LDL.LU R22, [R1+0x78] ;  /* 0x0000780001167983 */ /* 0x000ee80000300800 */
[----:B------:R-:W3:Y:S01]  /*47cb0*/  LDL.LU R23, [R1+0x7c] ;  /* 0x00007c0001177983 */ /* 0x000ee20000300800 */
[----:B0-----:R-:W-:-:S03]  /*47cc0*/  IMAD.MOV.U32 R9, RZ, RZ, R25 ;  /* 0x000000ffff097224 */ /* 0x001fc600078e0019 */
[----:B------:R-:W2:Y:S04]  /*47cd0*/  LDL.LU R16, [R1+0x98] ;  /* 0x0000980001107983 */ /* 0x000ea80000300800 */
[----:B------:R-:W2:Y:S01]  /*47ce0*/  LDL.LU R17, [R1+0x9c] ;  /* 0x00009c0001117983 */ /* 0x000ea20000300800 */
[----:B------:R-:W-:Y:S01]  /*47cf0*/  MOV R8, R15 ;  /* 0x0000000f00087202 */ /* 0x000fe20000000f00 */
[----:B-1----:R-:W-:Y:S01]  /*47d00*/  IMAD.MOV.U32 R10, RZ, RZ, R2 ;  /* 0x000000ffff0a7224 */ /* 0x002fe200078e0002 */
[----:B------:R-:W-:Y:S01]  /*47d10*/  MOV R11, R3 ;  /* 0x00000003000b7202 */ /* 0x000fe20000000f00 */
[----:B---3--:R-:W-:Y:S04]  /*47d20*/  STL.64 [R1+0x12d0], R22 ;  /* 0x0012d01601007387 */ /* 0x008fe80000100a00 */
[----:B------:R-:W3:Y:S04]  /*47d30*/  LDL.LU R25, [R1+0x18] ;  /* 0x0000180001197983 */ /* 0x000ee80000300800 */
[----:B------:R-:W3:Y:S04]  /*47d40*/  LDL.LU R18, [R1+0x90] ;  /* 0x0000900001127983 */ /* 0x000ee80000300800 */
[----:B------:R-:W3:Y:S04]  /*47d50*/  LDL.LU R19, [R1+0x94] ;  /* 0x0000940001137983 */ /* 0x000ee80000300800 */
[----:B------:R-:W3:Y:S04]  /*47d60*/  LDL.LU R14, [R1+0x88] ;  /* 0x00008800010e7983 */ /* 0x000ee80000300800 */
[----:B------:R-:W3:Y:S01]  /*47d70*/  LDL.LU R15, [R1+0x8c] ;  /* 0x00008c00010f7983 */ /* 0x000ee20000300800 */
[----:B--2---:R-:W-:Y:S03]  /*47d80*/  HMMA.16816.F32 R4, R8, R20, R4 ;  /* 0x000000140804723c */ /* 0x004fe60000001804 */
[----:B---3--:R-:W-:Y:S04]  /*47d90*/  STL.64 [R1+0x1300], R14 ;  /* 0x0013000e01007387 */ /* 0x008fe80000100a00 */
[----:B------:R0:W-:Y:S04]  /*47da0*/  STL.64 [R1+0x12f8], R12 ;  /* 0x0012f80c01007387 */ /* 0x0001e80000100a00 */
[----:B0-----:R-:W2:Y:S04]  /*47db0*/  LDL.LU R12, [R1+0x3d0] ;  /* 0x0003d000010c7983 */ /* 0x001ea80000300800 */
[----:B------:R-:W2:Y:S04]  /*47dc0*/  LDL.LU R13, [R1+0x3d4] ;  /* 0x0003d400010d7983 */ /* 0x000ea80000300800 */
[----:B------:R-:W2:Y:S04]  /*47dd0*/  LDL.LU R14, [R1+0x3d8] ;  /* 0x0003d800010e7983 */ /* 0x000ea80000300800 */
[----:B------:R-:W2:Y:S04]  /*47de0*/  LDL.LU R15, [R1+0x3dc] ;  /* 0x0003dc00010f7983 */ /* 0x000ea80000300800 */
[----:B------:R-:W3:Y:S04]  /*47df0*/  LDL.LU R8, [R1+0x3c0] ;  /* 0x0003c00001087983 */ /* 0x000ee80000300800 */
[----:B------:R5:W-:Y:S04]  /*47e00*/  STL.64 [R1+0xb0], R4 ;  /* 0x0000b00401007387 */ /* 0x000be80000100a00 */
[----:B------:R0:W-:Y:S04]  /*47e10*/  STL.64 [R1+0xb8], R6 ;  /* 0x0000b80601007387 */ /* 0x0001e80000100a00 */
[----:B------:R-:W3:Y:S04]  /*47e20*/  LDL.LU R9, [R1+0x3c4] ;  /* 0x0003c40001097983 */ /* 0x000ee80000300800 */
[----:B------:R-:W3:Y:S04]  /*47e30*/  LDL.LU R10, [R1+0x3c8] ;  /* 0x0003c800010a7983 */ /* 0x000ee80000300800 */
[----:B------:R-:W3:Y:S04]  /*47e40*/  LDL.LU R11, [R1+0x3cc] ;  /* 0x0003cc00010b7983 */ /* 0x000ee80000300800 */
[----:B------:R-:W2:Y:S04]  /*47e50*/  LDL.LU R20, [R1+0x20] ;  /* 0x0000200001147983 */ /* 0x000ea80000300800 */
[----:B------:R-:W2:Y:S04]  /*47e60*/  LDL.LU R21, [R1+0x24] ;  /* 0x0000240001157983 */ /* 0x000ea80000300800 */
[----:B------:R-:W2:Y:S04]  /*47e70*/  LDL.LU R22, [R1+0x600] ;  /* 0x0006000001167983 */ /* 0x000ea80000300800 */
[----:B------:R-:W2:Y:S01]  /*47e80*/  LDL.LU R23, [R1+0x604] ;  /* 0x0006040001177983 */ /* 0x000ea20000300800 */
[----:B-----5:R-:W-:Y:S01]  /*47e90*/  IMAD.MOV.U32 R4, RZ, RZ, R29 ;  /* 0x000000ffff047224 */ /* 0x020fe200078e001d */
[----:B0-----:R-:W-:Y:S01]  /*47ea0*/  MOV R6, R25 ;  /* 0x0000001900067202 */ /* 0x001fe20000000f00 */
[----:B------:R-:W-:-:S02]  /*47eb0*/  IMAD.MOV.U32 R5, RZ, RZ, R28 ;  /* 0x000000ffff057224 */ /* 0x000fc400078e001c */
[----:B----4-:R-:W-:-:S07]  /*47ec0*/  IMAD.MOV.U32 R7, RZ, RZ, R26 ;  /* 0x000000ffff077224 */ /* 0x010fce00078e001a */
[----:B---3--:R-:W-:Y:S01]  /*47ed0*/  HMMA.16816.F32 R4, R4, R16, R8 ;  /* 0x000000100404723c */ /* 0x008fe20000001808 */
[----:B------:R-:W-:Y:S01]  /*47ee0*/  IMAD.MOV.U32 R8, RZ, RZ, R29 ;  /* 0x000000ffff087224 */ /* 0x000fe200078e001d */
[----:B------:R-:W-:Y:S01]  /*47ef0*/  MOV R9, R28 ;  /* 0x0000001c00097202 */ /* 0x000fe20000000f00 */
[----:B------:R-:W-:Y:S02]  /*47f00*/  IMAD.MOV.U32 R10, RZ, RZ, R25 ;  /* 0x000000ffff0a7224 */ /* 0x000fe400078e0019 */
[----:B------:R-:W-:Y:S01]  /*47f10*/  IMAD.MOV.U32 R11, RZ, RZ, R26 ;  /* 0x000000ffff0b7224 */ /* 0x000fe200078e001a */
[----:B--2---:R-:W-:Y:S04]  /*47f20*/  STL.64 [R1+0x12f0], R22 ;  /* 0x0012f01601007387 */ /* 0x004fe80000100a00 */
[----:B------:R0:W-:Y:S02]  /*47f30*/  STL.64 [R1+0x12e8], R20 ;  /* 0x0012e81401007387 */ /* 0x0001e40000100a00 */
[----:B------:R-:W-:Y:S02]  /*47f40*/  HMMA.16816.F32 R16, R8, R18, R12 ;  /* 0x000000120810723c */ /* 0x000fe4000000180c */
[----:B0-----:R-:W2:Y:S04]  /*47f50*/  LDL.LU R20, [R1+0x3e0] ;  /* 0x0003e00001147983 */ /* 0x001ea80000300800 */
        /* <DEDUP_REMOVED lines=8> */
[----:B------:R-:W3:Y:S04]  /*47fe0*/  LDL.LU R7, [R1+0x3fc] ;  /* 0x0003fc0001077983 */ /* 0x000ee80000300800 */
[----:B------:R-:W4:Y:S04]  /*47ff0*/  LDL.LU.64 R2, [R1+0x918] ;  /* 0x0009180001027983 */ /* 0x000f280000300a00 */
[----:B------:R-:W2:Y:S04]  /*48000*/  LDL.LU.64 R14, [R1+0x1300] ;  /* 0x00130000010e7983 */ /* 0x000ea80000300a00 */
[----:B------:R-:W5:Y:S04]  /*48010*/  LDL.LU.64 R12, [R1+0x12f8] ;  /* 0x0012f800010c7983 */ /* 0x000f680000300a00 */
[----:B------:R5:W-:Y:S02]  /*48020*/  STL.64 [R1+0x12b8], R18 ;  /* 0x0012b81201007387 */ /* 0x000be40000100a00 */
[----:B-----5:R-:W-:Y:S01]  /*48030*/  MOV R18, R13 ;  /* 0x0000000d00127202 */ /* 0x020fe20000000f00 */
[----:B------:R-:W-:-:S02]  /*48040*/  IMAD.MOV.U32 R19, RZ, RZ, R12 ;  /* 0x000000ffff137224 */ /* 0x000fc400078e000c */
[----:B--2---:R-:W-:Y:S01]  /*48050*/  HMMA.16816.F32 R12, R8, R14, R20 ;  /* 0x0000000e080c723c */ /* 0x004fe20000001814 */
[----:B------:R-:W4:Y:S04]  /*48060*/  LDL.LU.64 R22, [R1+0x12f0] ;  /* 0x0012f00001167983 */ /* 0x000f280000300a00 */
[----:B------:R-:W4:-:S14]  /*48070*/  LDL.LU.64 R20, [R1+0x12e8] ;  /* 0x0012e80001147983 */ /* 0x000f1c0000300a00 */
[----:B------:R0:W-:Y:S02]  /*48080*/  STL.64 [R1+0x12b0], R14 ;  /* 0x0012b00e01007387 */ /* 0x0001e40000100a00 */
[----:B0-----:R-:W-:Y:S01]  /*48090*/  IMAD.MOV.U32 R14, RZ, RZ, R24 ;  /* 0x000000ffff0e7224 */ /* 0x001fe200078e0018 */
[----:B------:R-:W-:Y:S01]  /*480a0*/  MOV R15, R0 ;  /* 0x00000000000f7202 */ /* 0x000fe20000000f00 */
[----:B------:R-:W2:Y:S04]  /*480b0*/  LDL.LU R24, [R1+0x12e0] ;  /* 0x0012e00001187983 */ /* 0x000ea80000300800 */
[----:B------:R-:W5:Y:S04]  /*480c0*/  LDL.LU R0, [R1+0x12dc] ;  /* 0x0012dc0001007983 */ /* 0x000f680000300800 */
[----:B------:R-:W2:Y:S01]  /*480d0*/  LDL.LU R29, [R1+0x12d8] ;  /* 0x0012d800011d7983 */ /* 0x000ea20000300800 */
[----:B----4-:R-:W-:-:S03]  /*480e0*/  FFMA2 R2, R2.F32x2.HI_LO, R20.F32x2.HI_LO, R22.F32x2.HI_LO ;  /* 0x0000001402027249 */ /* 0x010fc60000000016 */
[----:B------:R-:W3:Y:S02]  /*480f0*/  LDL.LU.64 R22, [R1+0x12d0] ;  /* 0x0012d00001167983 */ /* 0x000ee40000300a00 */
[----:B---3--:R-:W-:Y:S02]  /*48100*/  HMMA.16816.F32 R8, R8, R22, R4 ;  /* 0x000000160808723c */ /* 0x008fe40000001804 */
[----:B------:R-:W3:Y:S04]  /*48110*/  LDL.LU.64 R4, [R1+0x12c8] ;  /* 0x0012c80001047983 */ /* 0x000ee80000300a00 */
[----:B------:R5:W-:Y:S04]  /*48120*/  STL.64 [R1+0x280], R2 ;  /* 0x0002800201007387 */ /* 0x000be80000100a00 */
[----:B------:R-:W3:Y:S01]  /*48130*/  LDL R20, [R1+0xc] ;  /* 0x00000c0001147983 */ /* 0x000ee20000100800 */
[----:B-----5:R-:W-:-:S02]  /*48140*/  LOP3.LUT R2, R0, 0x60, RZ, 0x3c, !PT ;  /* 0x0000006000027812 */ /* 0x020fc400078e3cff */
[----:B------:R-:W-:-:S05]  /*48150*/  LOP3.LUT R0, R0, 0x40, RZ, 0x3c, !PT ;  /* 0x0000004000007812 */ /* 0x000fca00078e3cff */
[----:B------:R-:W0:Y:S04]  /*48160*/  LDS.64 R6, [R0+UR7+0x40000] ;  /* 0x0400000700067984 */ /* 0x000e280008000a00 */
[----:B------:R-:W-:Y:S04]  /*48170*/  STL [R1+0x68], R2 ;  /* 0x0000680201007387 */ /* 0x000fe80000100800 */
[----:B0-----:R-:W-:Y:S01]  /*48180*/  STL.64 [R1], R6 ;  /* 0x0000000601007387 */ /* 0x001fe20000100a00 */
[----:B------:R-:W-:-:S03]  /*48190*/  IMAD.MOV.U32 R28, RZ, RZ, R7 ;  /* 0x000000ffff1c7224 */ /* 0x000fc600078e0007 */
[----:B------:R-:W0:Y:S01]  /*481a0*/  LDS.64 R6, [R2+UR7+0x40000] ;  /* 0x0400000702067984 */ /* 0x000e220008000a00 */
[----:B--2---:R-:W-:Y:S01]  /*481b0*/  IMAD.MOV.U32 R21, RZ, RZ, R29 ;  /* 0x000000ffff157224 */ /* 0x004fe200078e001d */
[----:B------:R-:W-:Y:S01]  /*481c0*/  MOV R23, R27 ;  /* 0x0000001b00177202 */ /* 0x000fe20000000f00 */
[----:B------:R-:W-:Y:S01]  /*481d0*/  IMAD.MOV.U32 R22, RZ, RZ, R24 ;  /* 0x000000ffff167224 */ /* 0x000fe200078e0018 */
[----:B------:R-:W1:Y:S04]  /*481e0*/  LDS.64 R2, [R2+UR7+0x40400] ;  /* 0x0404000702027984 */ /* 0x000e680008000a00 */
[----:B------:R-:W2:Y:S04]  /*481f0*/  LDS.64 R24, [R0+UR7+0x40400] ;  /* 0x0404000700187984 */ /* 0x000ea80008000a00 */
[----:B0-----:R0:W-:Y:S01]  /*48200*/  STL.64 [R1+0x10], R6 ;  /* 0x0000100601007387 */ /* 0x0011e20000100a00 */
[----:B------:R-:W-:-:S03]  /*48210*/  IMAD.MOV.U32 R26, RZ, RZ, R7 ;  /* 0x000000ffff1a7224 */ /* 0x000fc600078e0007 */
[----:B0-----:R-:W3:Y:S02]  /*48220*/  LDL.LU.64 R6, [R1+0x12c0] ;  /* 0x0012c00001067983 */ /* 0x001ee40000300a00 */
[----:B---3--:R-:W-:Y:S02]  /*48230*/  HMMA.16816.F32 R4, R20, R18, R4 ;  /* 0x000000121404723c */ /* 0x008fe40000001804 */
[----:B------:R-:W3:Y:S04]  /*48240*/  LDL.LU.64 R18, [R1+0x12b8] ;  /* 0x0012b80001127983 */ /* 0x000ee80000300a00 */
[----:B------:R-:W4:Y:S04]  /*48250*/  LDL.LU R20, [R1+0xc] ;  /* 0x00000c0001147983 */ /* 0x000f280000300800 */
[----:B------:R-:W5:Y:S09]  /*48260*/  LDL.LU R21, [R1+0x1c] ;  /* 0x00001c0001157983 */ /* 0x000f720000300800 */
[----:B------:R0:W-:Y:S04]  /*48270*/  STL.64 [R1+0x110], R4 ;  /* 0x0001100401007387 */ /* 0x0001e80000100a00 */
[----:B------:R1:W-:Y:S04]  /*48280*/  STL.64 [R1+0x118], R6 ;  /* 0x0001180601007387 */ /* 0x0003e80000100a00 */
[----:B------:R-:W2:Y:S01]  /*48290*/  LDL.LU R22, [R1+0x70] ;  /* 0x0000700001167983 */ /* 0x000ea20000300800 */
[----:B0-----:R-:W-:-:S03]  /*482a0*/  IMAD.MOV.U32 R5, RZ, RZ, R29 ;  /* 0x000000ffff057224 */ /* 0x001fc600078e001d */
[----:B------:R-:W2:Y:S01]  /*482b0*/  LDL.LU R23, [R1+0x74] ;  /* 0x0000740001177983 */ /* 0x000ea20000300800 */
[----:B-1----:R-:W-:Y:S02]  /*482c0*/  MOV R7, R27 ;  /* 0x0000001b00077202 */ /* 0x002fe40000000f00 */
[----:B----4-:R-:W-:Y:S01]  /*482d0*/  MOV R4, R20 ;  /* 0x0000001400047202 */ /* 0x010fe20000000f00 */
[----:B-----5:R-:W-:-:S07]  /*482e0*/  IMAD.MOV.U32 R6, RZ, RZ, R21 ;  /* 0x000000ffff067224 */ /* 0x020fce00078e0015 */
[----:B---3--:R-:W-:Y:S01]  /*482f0*/  HMMA.16816.F32 R4, R4, R14, R16 ;  /* 0x0000000e0404723c */ /* 0x008fe20000001810 */
[----:B------:R-:W3:Y:S04]  /*48300*/  LDL.LU.64 R14, [R1+0x12b0] ;  /* 0x0012b000010e7983 */ /* 0x000ee80000300a00 */
[----:B------:R-:W3:-:S14]  /*48310*/  LDL.LU R18, [R1+0x80] ;  /* 0x0000800001127983 */ /* 0x000edc0000300800 */
[----:B------:R0:W-:Y:S04]  /*48320*/  STL.64 [R1+0x90], R4 ;  /* 0x0000900401007387 */ /* 0x0001e80000100a00 */
[----:B------:R1:W-:Y:S04]  /*48330*/  STL.64 [R1+0x98], R6 ;  /* 0x0000980601007387 */ /* 0x0003e80000100a00 */
[----:B------:R-:W3:Y:S01]  /*48340*/  LDL.LU R19, [R1+0x84] ;  /* 0x0000840001137983 */ /* 0x000ee20000300800 */
[----:B0-----:R-:W-:Y:S02]  /*48350*/  IMAD.MOV.U32 R4, RZ, RZ, R20 ;  /* 0x000000ffff047224 */ /* 0x001fe400078e0014 */
[----:B------:R-:W-:Y:S01]  /*48360*/  IMAD.MOV.U32 R5, RZ, RZ, R29 ;  /* 0x000000ffff057224 */ /* 0x000fe200078e001d */
[----:B-1----:R-:W-:Y:S01]  /*48370*/  MOV R6, R21 ;  /* 0x0000001500067202 */ /* 0x002fe20000000f00 */
[----:B------:R-:W-:-:S07]  /*48380*/  IMAD.MOV.U32 R7, RZ, RZ, R27 ;  /* 0x000000ffff077224 */ /* 0x000fce00078e001b */
[----:B---3--:R-:W-:-:S15]  /*48390*/  HMMA.16816.F32 R12, R4, R18, R12 ;  /* 0x00000012040c723c */ /* 0x008fde000000180c */
[----:B------:R-:W-:-:S04]  /*483a0*/  NOP ;  /* 0x0000000000007918 */ /* 0x000fc80000000000 */
[----:B------:R-:W-:Y:S04]  /*483b0*/  STL.64 [R1+0x80], R12 ;  /* 0x0000800c01007387 */ /* 0x000fe80000100a00 */
[----:B------:R-:W-:Y:S04]  /*483c0*/  STL.64 [R1+0x88], R14 ;  /* 0x0000880e01007387 */ /* 0x000fe80000100a00 */
[----:B------:R-:W3:Y:S04]  /*483d0*/  LDL.LU R29, [R1+0x28c] ;  /* 0x00028c00011d7983 */ /* 0x000ee80000300800 */
[----:B------:R-:W4:Y:S04]  /*483e0*/  LDL.LU R27, [R1+0x288] ;  /* 0x00028800011b7983 */ /* 0x000f280000300800 */
[----:B------:R-:W5:Y:S04]  /*483f0*/  LDL R18, [R1+0x2e8] ;  /* 0x0002e80001127983 */ /* 0x000f680000100800 */
[----:B------:R-:W5:Y:S01]  /*48400*/  LDL R19, [R1+0x2ec] ;  /* 0x0002ec0001137983 */ /* 0x000f620000100800 */
[----:B--2---:R-:W-:-:S15]  /*48410*/  HMMA.16816.F32 R4, R4, R22, R8 ;  /* 0x000000160404723c */ /* 0x004fde0000001808 */
[----:B------:R-:W-:-:S04]  /*48420*/  NOP ;  /* 0x0000000000007918 */ /* 0x000fc80000000000 */
[----:B------:R-:W-:Y:S04]  /*48430*/  STL.64 [R1+0x70], R4 ;  /* 0x0000700401007387 */ /* 0x000fe80000100a00 */
[----:B------:R-:W-:Y:S04]  /*48440*/  STL.64 [R1+0x78], R6 ;  /* 0x0000780601007387 */ /* 0x000fe80000100a00 */
[----:B-----5:R0:W-:Y:S04]  /*48450*/  STL.64 [R1+0x12a8], R18 ;  /* 0x0012a81201007387 */ /* 0x0201e80000100a00 */
[----:B------:R-:W2:Y:S04]  /*48460*/  LDL.LU R16, [R1+0x390] ;  /* 0x0003900001107983 */ /* 0x000ea80000300800 */
[----:B------:R-:W2:Y:S04]  /*48470*/  LDL.LU R17, [R1+0x394] ;  /* 0x0003940001117983 */ /* 0x000ea80000300800 */
[----:B0-----:R-:W2:Y:S04]  /*48480*/  LDL.LU R18, [R1+0x398] ;  /* 0x0003980001127983 */ /* 0x001ea80000300800 */
[----:B------:R-:W2:Y:S04]  /*48490*/  LDL.LU R19, [R1+0x39c] ;  /* 0x00039c0001137983 */ /* 0x000ea80000300800 */
[----:B------:R-:W5:Y:S04]  /*484a0*/  LDL R22, [R1+0x308] ;  /* 0x0003080001167983 */ /* 0x000f680000100800 */
[----:B------:R-:W5:Y:S04]  /*484b0*/  LDL R23, [R1+0x30c] ;  /* 0x00030c0001177983 */ /* 0x000f680000100800 */
[----:B-----5:R0:W-:Y:S04]  /*484c0*/  STL.64 [R1+0x12a0], R22 ;  /* 0x0012a01601007387 */ /* 0x0201e80000100a00 */
[----:B------:R-:W5:Y:S04]  /*484d0*/  LDL.LU R20, [R1+0x3a0] ;  /* 0x0003a00001147983 */ /* 0x000f680000300800 */
[----:B------:R-:W5:Y:S04]  /*484e0*/  LDL.LU R21, [R1+0x3a4] ;  /* 0x0003a40001157983 */ /* 0x000f680000300800 */
[----:B0-----:R-:W5:Y:S04]  /*484f0*/  LDL.LU R22, [R1+0x3a8] ;  /* 0x0003a80001167983 */ /* 0x001f680000300800 */
[----:B------:R-:W5:Y:S04]  /*48500*/  LDL.LU R23, [R1+0x3ac] ;  /* 0x0003ac0001177983 */ /* 0x000f680000300800 */
[----:B------:R-:W2:Y:S04]  /*48510*/  LDL R8, [R1+0x318] ;  /* 0x0003180001087983 */ /* 0x000ea80000100800 */
[----:B------:R-:W2:Y:S04]  /*48520*/  LDL R9, [R1+0x31c] ;  /* 0x00031c0001097983 */ /* 0x000ea80000100800 */
[----:B------:R-:W2:Y:S04]  /*48530*/  LDL.LU R10, [R1] ;  /* 0x00000000010a7983 */ /* 0x000ea80000300800 */
[----:B------:R-:W5:Y:S01]  /*48540*/  LDL.LU R11, [R1+0x10] ;  /* 0x00001000010b7983 */ /* 0x000f620000300800 */
[----:B----4-:R-:W-:Y:S01]  /*48550*/  F2FP.F16.E4M3.UNPACK_B R12, R27 ;  /* 0x0000001bff0c723e */ /* 0x010fe200020006ff */
[----:B------:R-:W-:Y:S01]  /*48560*/  IMAD.MOV.U32 R7, RZ, RZ, R2 ;  /* 0x000000ffff077224 */ /* 0x000fe200078e0002 */
[----:B---3--:R-:W-:-:S02]  /*48570*/  F2FP.F16.E4M3.UNPACK_B R13, R29 ;  /* 0x0000001dff0d723e */ /* 0x008fc400020006ff */
[----:B------:R-:W-:Y:S01]  /*48580*/  MOV R5, R24 ;  /* 0x0000001800057202 */ /* 0x000fe20000000f00 */
[----:B------:R-:W-:Y:S04]  /*48590*/  STL [R1+0x28], R12 ;  /* 0x0000280c01007387 */ /* 0x000fe80000100800 */
[----:B------:R0:W-:Y:S01]  /*485a0*/  STL [R1+0x2c], R13 ;  /* 0x00002c0d01007387 */ /* 0x0001e20000100800 */
[----:B--2---:R-:W-:Y:S02]  /*485b0*/  IMAD.MOV.U32 R4, RZ, RZ, R10 ;  /* 0x000000ffff047224 */ /* 0x004fe400078e000a */
[----:B-----5:R-:W-:-:S07]  /*485c0*/  IMAD.MOV.U32 R6, RZ, RZ, R11 ;  /* 0x000000ffff067224 */ /* 0x020fce00078e000b */
[----:B0-----:R-:W-:Y:S01]  /*485d0*/  HMMA.16816.F32 R12, R4, R12, R16 ;  /* 0x0000000c040c723c */ /* 0x001fe20000001810 */
[----:B------:R-:W2:-:S15]  /*485e0*/  LDL.LU.64 R18, [R1+0x12a8] ;  /* 0x0012a80001127983 */ /* 0x000e9e0000300a00 */
[----:B------:R-:W-:-:S03]  /*485f0*/  NOP ;  /* 0x0000000000007918 */ /* 0x000fc60000000000 */
[----:B------:R-:W-:Y:S04]  /*48600*/  STL.64 [R1+0x1288], R14 ;  /* 0x0012880e01007387 */ /* 0x000fe80000100a00 */
[----:B------:R0:W-:Y:S04]  /*48610*/  STL.64 [R1+0x1280], R12 ;  /* 0x0012800c01007387 */ /* 0x0001e80000100a00 */
[----:B0-----:R-:W3:Y:S04]  /*48620*/  LDL.LU R12, [R1+0x380] ;  /* 0x00038000010c7983 */ /* 0x001ee80000300800 */
[----:B------:R-:W3:Y:S04]  /*48630*/  LDL.LU R13, [R1+0x384] ;  /* 0x00038400010d7983 */ /* 0x000ee80000300800 */
[----:B------:R-:W4:Y:S04]  /*48640*/  LDL.LU R14, [R1+0x388] ;  /* 0x00038800010e7983 */ /* 0x000f280000300800 */
[----:B------:R-:W4:Y:S01]  /*48650*/  LDL.LU R15, [R1+0x38c] ;  /* 0x00038c00010f7983 */ /* 0x000f220000300800 */
[----:B--2---:R-:W-:-:S02]  /*48660*/  F2FP.F16.E4M3.UNPACK_B R16, R18 ;  /* 0x00000012ff10723e */ /* 0x004fc400020006ff */
[----:B------:R-:W-:Y:S01]  /*48670*/  F2FP.F16.E4M3.UNPACK_B R17, R19 ;  /* 0x00000013ff11723e */ /* 0x000fe200020006ff */
[----:B----4-:R-:W-:Y:S04]  /*48680*/  STL.64 [R1+0x1298], R14 ;  /* 0x0012980e01007387 */ /* 0x010fe80000100a00 */
[----:B---3--:R0:W-:Y:S04]  /*48690*/  STL.64 [R1+0x1290], R12 ;  /* 0x0012900c01007387 */ /* 0x0081e80000100a00 */
[----:B0-----:R-:W2:Y:S04]  /*486a0*/  LDL.LU R12, [R1+0x3b0] ;  /* 0x0003b000010c7983 */ /* 0x001ea80000300800 */
[----:B------:R-:W2:Y:S04]  /*486b0*/  LDL.LU R13, [R1+0x3b4] ;  /* 0x0003b400010d7983 */ /* 0x000ea80000300800 */
[----:B------:R-:W2:Y:S04]  /*486c0*/  LDL.LU R14, [R1+0x3b8] ;  /* 0x0003b800010e7983 */ /* 0x000ea80000300800 */
[----:B------:R-:W2:Y:S04]  /*486d0*/  LDL.LU R15, [R1+0x3bc] ;  /* 0x0003bc00010f7983 */ /* 0x000ea80000300800 */
[----:B------:R-:W-:Y:S04]  /*486e0*/  STL [R1+0x30], R16 ;  /* 0x0000301001007387 */ /* 0x000fe80000100800 */
[----:B------:R0:W-:Y:S02]  /*486f0*/  STL [R1+0x34], R17 ;  /* 0x0000341101007387 */ /* 0x0001e40000100800 */
[----:B0-----:R-:W-:Y:S02]  /*48700*/  HMMA.16816.F32 R16, R4, R16, R20 ;  /* 0x000000100410723c */ /* 0x001fe40000001814 */
[----:B------:R-:W3:-:S15]  /*48710*/  LDL.LU.64 R22, [R1+0x12a0] ;  /* 0x0012a00001167983 */ /* 0x000ede0000300a00 */
[----:B------:R-:W-:Y:S02]  /*48720*/  NOP ;  /* 0x0000000000007918 */ /* 0x000fe40000000000 */
[----:B------:R-:W-:Y:S01]  /*48730*/  STL.64 [R1+0x1278], R18 ;  /* 0x0012781201007387 */ /* 0x000fe20000100a00 */
[----:B------:R-:W-:Y:S02]  /*48740*/  F2FP.F16.E4M3.UNPACK_B R8, R8 ;  /* 0x00000008ff08723e */ /* 0x000fe400020006ff */
[----:B------:R-:W-:Y:S02]  /*48750*/  F2FP.F16.E4M3.UNPACK_B R9, R9 ;  /* 0x00000009ff09723e */ /* 0x000fe400020006ff */
[----:B---3--:R-:W-:Y:S02]  /*48760*/  F2FP.F16.E4M3.UNPACK_B R20, R22 ;  /* 0x00000016ff14723e */ /* 0x008fe400020006ff */
[----:B------:R-:W-:-:S03]  /*48770*/  F2FP.F16.E4M3.UNPACK_B R21, R23 ;  /* 0x00000017ff15723e */ /* 0x000fc600020006ff */
[----:B------:R-:W-:Y:S04]  /*48780*/  STL [R1+0x40], R20 ;  /* 0x0000401401007387 */ /* 0x000fe80000100800 */
[----:B------:R2:W-:Y:S02]  /*48790*/  STL [R1+0x44], R21 ;  /* 0x0000441501007387 */ /* 0x0005e40000100800 */
[----:B--2---:R-:W-:Y:S02]  /*487a0*/  HMMA.16816.F32 R20, R4, R20, R12 ;  /* 0x000000140414723c */ /* 0x004fe4000000180c */
[----:B------:R-:W2:Y:S04]  /*487b0*/  LDL.LU.64 R14, [R1+0x1298] ;  /* 0x00129800010e7983 */ /* 0x000ea80000300a00 */
[----:B------:R-:W2:-:S13]  /*487c0*/  LDL.LU.64 R12, [R1+0x1290] ;  /* 0x00129000010c7983 */ /* 0x000e9a0000300a00 */
[----:B------:R0:W-:Y:S04]  /*487d0*/  STL.64 [R1+0x1270], R22 ;  /* 0x0012701601007387 */ /* 0x0001e80000100a00 */
[----:B0-----:R-:W3:Y:S04]  /*487e0*/  LDL.LU R22, [R1+0x2e8] ;  /* 0x0002e80001167983 */ /* 0x001ee80000300800 */
[----:B------:R-:W4:Y:S04]  /*487f0*/  LDL.LU R23, [R1+0x2ec] ;  /* 0x0002ec0001177983 */ /* 0x000f280000300800 */
[----:B------:R0:W-:Y:S04]  /*48800*/  STL [R1+0x48], R8 ;  /* 0x0000480801007387 */ /* 0x0001e80000100800 */
[----:B------:R-:W-:Y:S04]  /*48810*/  STL [R1+0x4c], R9 ;  /* 0x00004c0901007387 */ /* 0x000fe80000100800 */
[----:B------:R-:W5:Y:S01]  /*48820*/  LDL R2, [R1+0x68] ;  /* 0x0000680001027983 */ /* 0x000f620000100800 */
[----:B------:R-:W-:Y:S01]  /*48830*/  F2FP.F16.E4M3.UNPACK_B R19, R29.H1 ;  /* 0x0000001dff13723e */ /* 0x000fe200030006ff */
[----:B------:R-:W-:Y:S01]  /*48840*/  IMAD.MOV.U32 R10, RZ, RZ, R26 ;  /* 0x000000ffff0a7224 */ /* 0x000fe200078e001a */
[----:B------:R-:W-:-:S02]  /*48850*/  F2FP.F16.E4M3.UNPACK_B R18, R27.H1 ;  /* 0x0000001bff12723e */ /* 0x000fc400030006ff */
[----:B------:R-:W-:Y:S01]  /*48860*/  LDS.64 R26, [R0+UR7+0x40800] ;  /* 0x04080007001a7984 */ /* 0x000fe20008000a00 */
[----:B--2---:R-:W-:Y:S03]  /*48870*/  HMMA.16816.F32 R4, R4, R8, R12 ;  /* 0x000000080404723c */ /* 0x004fe6000000180c */
[----:B------:R-:W2:Y:S04]  /*48880*/  LDL.LU.64 R14, [R1+0x1288] ;  /* 0x00128800010e7983 */ /* 0x000ea80000300a00 */
[----:B------:R-:W2:Y:S01]  /*48890*/  LDL.LU.64 R12, [R1+0x1280] ;  /* 0x00128000010c7983 */ /* 0x000ea20000300a00 */
[----:B0-----:R-:W-:-:S03]  /*488a0*/  MOV R8, R28 ;  /* 0x0000001c00087202 */ /* 0x001fc60000000f00 */
[----:B------:R-:W0:Y:S08]  /*488b0*/  LDS.64 R28, [R0+UR7+0x40c00] ;  /* 0x040c0007001c7984 */ /* 0x000e300008000a00 */
[----:B------:R1:W-:Y:S04]  /*488c0*/  STL.64 [R1+0x1268], R6 ;  /* 0x0012680601007387 */ /* 0x0003e80000100a00 */
[----:B------:R-:W-:Y:S04]  /*488d0*/  STL [R1+0x60], R18 ;  /* 0x0000601201007387 */ /* 0x000fe80000100800 */
[----:B-1----:R-:W4:Y:S04]  /*488e0*/  LDL.LU R6, [R1+0x308] ;  /* 0x0003080001067983 */ /* 0x002f280000300800 */
[----:B------:R-:W-:Y:S04]  /*488f0*/  STL [R1+0x64], R19 ;  /* 0x0000641301007387 */ /* 0x000fe80000100800 */
[----:B------:R-:W4:Y:S04]  /*48900*/  LDL.LU R7, [R1+0x30c] ;  /* 0x00030c0001077983 */ /* 0x000f280000300800 */
[----:B0-----:R0:W-:Y:S04]  /*48910*/  STL [R1+0x1264], R29 ;  /* 0x0012641d01007387 */ /* 0x0011e80000100800 */
[----:B------:R-:W-:Y:S04]  /*48920*/  STL.64 [R1+0x8], R26 ;  /* 0x0000081a01007387 */ /* 0x000fe80000100a00 */
[----:B-----5:R-:W1:Y:S01]  /*48930*/  LDS.64 R26, [R2+UR7+0x40800] ;  /* 0x04080007021a7984 */ /* 0x020e620008000a00 */
[----:B------:R-:W-:Y:S01]  /*48940*/  IMAD.MOV.U32 R9, RZ, RZ, R25 ;  /* 0x000000ffff097224 */ /* 0x000fe200078e0019 */
[----:B------:R-:W-:-:S02]  /*48950*/  MOV R11, R3 ;  /* 0x00000003000b7202 */ /* 0x000fc40000000f00 */
[----:B0-----:R-:W5:Y:S04]  /*48960*/  LDL.LU R29, [R1+0x4] ;  /* 0x00000400011d7983 */ /* 0x001f680000300800 */
[----:B------:R0:W-:Y:S04]  /*48970*/  STL [R1+0x1260], R0 ;  /* 0x0012600001007387 */ /* 0x0001e80000100800 */
[----:B0-----:R-:W5:Y:S04]  /*48980*/  LDL.LU R0, [R1+0x14] ;  /* 0x0000140001007983 */ /* 0x001f680000300800 */
[----:B-1----:R-:W-:Y:S01]  /*48990*/  STL.64 [R1+0x18], R26 ;  /* 0x0000181a01007387 */ /* 0x002fe20000100a00 */
[----:B--2---:R-:W-:Y:S03]  /*489a0*/  HMMA.16816.F32 R8, R8, R18, R12 ;  /* 0x000000120808723c */ /* 0x004fe6000000180c */
[----:B------:R-:W2:Y:S01]  /*489b0*/  LDL.LU.64 R18, [R1+0x1278] ;  /* 0x0012780001127983 */ /* 0x000ea20000300a00 */
[----:B---3--:R-:W-:-:S03]  /*489c0*/  F2FP.F16.E4M3.UNPACK_B R22, R22.H1 ;  /* 0x00000016ff16723e */ /* 0x008fc600030006ff */
[----:B------:R-:W3:Y:S01]  /*489d0*/  LDL.LU R12, [R1+0x318] ;  /* 0x00031800010c7983 */ /* 0x000ee20000300800 */
[----:B----4-:R-:W-:-:S03]  /*489e0*/  F2FP.F16.E4M3.UNPACK_B R23, R23.H1 ;  /* 0x00000017ff17723e */ /* 0x010fc600030006ff */
[----:B------:R-:W-:Y:S08]  /*489f0*/  STL [R1+0x58], R22 ;  /* 0x0000581601007387 */ /* 0x000ff00000100800 */
[----:B------:R0:W-:Y:S04]  /*48a00*/  STL.64 [R1+0x790], R8 ;  /* 0x0007900801007387 */ /* 0x0001e80000100a00 */
[----:B------:R1:W-:Y:S04]  /*48a10*/  STL.64 [R1+0x798], R10 ;  /* 0x0007980a01007387 */ /* 0x0003e80000100a00 */
[----:B------:R-:W4:Y:S01]  /*48a20*/  LDL.LU R13, [R1+0x31c] ;  /* 0x00031c00010d7983 */ /* 0x000f220000300800 */
[----:B0-----:R-:W-:Y:S01]  /*48a30*/  MOV R9, R25 ;  /* 0x0000001900097202 */ /* 0x001fe20000000f00 */
[----:B-1----:R-:W-:-:S02]  /*48a40*/  IMAD.MOV.U32 R11, RZ, RZ, R3 ;  /* 0x000000ffff0b7224 */ /* 0x002fc400078e0003 */
[----:B------:R0:W-:Y:S04]  /*48a50*/  STL [R1+0x5c], R23 ;  /* 0x00005c1701007387 */ /* 0x0001e80000100800 */
[----:B------:R-:W3:Y:S04]  /*48a60*/  LDL.LU R14, [R1+0x8] ;  /* 0x00000800010e7983 */ /* 0x000ee80000300800 */
[----:B------:R-:W4:Y:S01]  /*48a70*/  LDL.LU R15, [R1+0x18] ;  /* 0x00001800010f7983 */ /* 0x000f220000300800 */
[----:B-----5:R-:W-:Y:S02]  /*48a80*/  IMAD.MOV.U32 R8, RZ, RZ, R29 ;  /* 0x000000ffff087224 */ /* 0x020fe400078e001d */
[----:B------:R-:W-:-:S07]  /*48a90*/  IMAD.MOV.U32 R10, RZ, RZ, R0 ;  /* 0x000000ffff0a7224 */ /* 0x000fce00078e0000 */
[----:B--2---:R-:W-:Y:S01]  /*48aa0*/  HMMA.16816.F32 R8, R8, R22, R16 ;  /* 0x000000160808723c */ /* 0x004fe20000001810 */
[----:B0-----:R-:W2:Y:S01]  /*48ab0*/  LDL.LU.64 R22, [R1+0x1270] ;  /* 0x0012700001167983 */ /* 0x001ea20000300a00 */
[----:B------:R-:W-:-:S03]  /*48ac0*/  F2FP.F16.E4M3.UNPACK_B R6, R6.H1 ;  /* 0x00000006ff06723e */ /* 0x000fc600030006ff */
[----:B------:R-:W5:Y:S01]  /*48ad0*/  LDL R18, [R1+0x28] ;  /* 0x0000280001127983 */ /* 0x000f620000100800 */
[----:B------:R-:W-:-:S13]  /*48ae0*/  F2FP.F16.E4M3.UNPACK_B R7, R7.H1 ;  /* 0x00000007ff07723e */ /* 0x000fda00030006ff */
[----:B------:R0:W-:Y:S04]  /*48af0*/  STL.64 [R1+0x7b0], R8 ;  /* 0x0007b00801007387 */ /* 0x0001e80000100a00 */
[----:B------:R1:W-:Y:S01]  /*48b00*/  STL.64 [R1+0x7b8], R10 ;  /* 0x0007b80a01007387 */ /* 0x0003e20000100a00 */
[----:B0-----:R-:W-:Y:S01]  /*48b10*/  MOV R8, R29 ;  /* 0x0000001d00087202 */ /* 0x001fe20000000f00 */
[----:B------:R-:W-:Y:S02]  /*48b20*/  IMAD.MOV.U32 R9, RZ, RZ, R25 ;  /* 0x000000ffff097224 */ /* 0x000fe400078e0019 */
[----:B-1----:R-:W-:Y:S01]  /*48b30*/  IMAD.MOV.U32 R10, RZ, RZ, R0 ;  /* 0x000000ffff0a7224 */ /* 0x002fe200078e0000 */
[----:B------:R-:W-:Y:S01]  /*48b40*/  MOV R11, R3 ;  /* 0x00000003000b7202 */ /* 0x000fe20000000f00 */
[----:B------:R-:W-:Y:S01]  /*48b50*/  STL [R1+0x50], R6 ;  /* 0x0000500601007387 */ /* 0x000fe20000100800 */
[----:B---3--:R-:W-:-:S02]  /*48b60*/  F2FP.F16.E4M3.UNPACK_B R16, R12.H1 ;  /* 0x0000000cff10723e */ /* 0x008fc400030006ff */
[----:B----4-:R-:W-:Y:S01]  /*48b70*/  F2FP.F16.E4M3.UNPACK_B R17, R13.H1 ;  /* 0x0000000dff11723e */ /* 0x010fe200030006ff */
[----:B------:R-:W5:Y:S04]  /*48b80*/  LDL R19, [R1+0x2c] ;  /* 0x00002c0001137983 */ /* 0x000f680000100800 */
[----:B------:R0:W-:Y:S04]  /*48b90*/  STL [R1+0x54], R7 ;  /* 0x0000540701007387 */ /* 0x0001e80000100800 */
[----:B------:R-:W3:Y:S04]  /*48ba0*/  LDL R12, [R1+0x40] ;  /* 0x00004000010c7983 */ /* 0x000ee80000100800 */
[----:B------:R-:W3:Y:S04]  /*48bb0*/  LDL R13, [R1+0x44] ;  /* 0x00004400010d7983 */ /* 0x000ee80000100800 */
[----:B------:R-:W-:Y:S01]  /*48bc0*/  STL [R1+0x38], R16 ;  /* 0x0000381001007387 */ /* 0x000fe20000100800 */
[----:B--2---:R-:W-:Y:S03]  /*48bd0*/  HMMA.16816.F32 R8, R8, R6, R20 ;  /* 0x000000060808723c */ /* 0x004fe60000001814 */
[----:B0-----:R-:W2:Y:S04]  /*48be0*/  LDL.LU.64 R6, [R1+0x1268] ;  /* 0x0012680001067983 */ /* 0x001ea80000300a00 */
[----:B------:R-:W-:Y:S04]  /*48bf0*/  STL [R1+0x3c], R17 ;  /* 0x00003c1101007387 */ /* 0x000fe80000100800 */
[----:B------:R-:W4:Y:S08]  /*48c00*/  LDL R22, [R1+0x48] ;  /* 0x0000480001167983 */ /* 0x000f300000100800 */
[----:B------:R-:W-:Y:S04]  /*48c10*/  STL.64 [R1+0x7c0], R8 ;  /* 0x0007c00801007387 */ /* 0x000fe80000100a00 */
[----:B------:R-:W-:Y:S04]  /*48c20*/  STL.64 [R1+0x7c8], R10 ;  /* 0x0007c80a01007387 */ /* 0x000fe80000100a00 */
[----:B------:R-:W4:Y:S04]  /*48c30*/  LDL R23, [R1+0x4c] ;  /* 0x00004c0001177983 */ /* 0x000f280000100800 */
[----:B----4-:R0:W-:Y:S04]  /*48c40*/  STL.64 [R1+0x1238], R22 ;  /* 0x0012381601007387 */ /* 0x0101e80000100a00 */
[----:B------:R-:W4:Y:S04]  /*48c50*/  LDL.LU R20, [R1+0x350] ;  /* 0x0003500001147983 */ /* 0x000f280000300800 */
[----:B------:R-:W4:Y:S04]  /*48c60*/  LDL.LU R21, [R1+0x354] ;  /* 0x0003540001157983 */ /* 0x000f280000300800 */
[----:B0-----:R-:W2:Y:S04]  /*48c70*/  LDL.LU R22, [R1+0x358] ;  /* 0x0003580001167983 */ /* 0x001ea80000300800 */
[----:B------:R-:W2:Y:S04]  /*48c80*/  LDL.LU R23, [R1+0x35c] ;  /* 0x00035c0001177983 */ /* 0x000ea80000300800 */
[----:B--2---:R-:W-:Y:S04]  /*48c90*/  STL.64 [R1+0x1248], R22 ;  /* 0x0012481601007387 */ /* 0x004fe80000100a00 */
[----:B----4-:R0:W-:Y:S04]  /*48ca0*/  STL.64 [R1+0x1240], R20 ;  /* 0x0012401401007387 */ /* 0x0101e80000100a00 */
[----:B0-----:R-:W2:Y:S04]  /*48cb0*/  LDL.LU R20, [R1+0x360] ;  /* 0x0003600001147983 */ /* 0x001ea80000300800 */
[----:B------:R-:W2:Y:S04]  /*48cc0*/  LDL.LU R21, [R1+0x364] ;  /* 0x0003640001157983 */ /* 0x000ea80000300800 */
[----:B------:R-:W4:Y:S04]  /*48cd0*/  LDL.LU R22, [R1+0x368] ;  /* 0x0003680001167983 */ /* 0x000f280000300800 */
[----:B------:R-:W4:Y:S01]  /*48ce0*/  LDL.LU R23, [R1+0x36c] ;  /* 0x00036c0001177983 */ /* 0x000f220000300800 */
[----:B------:R-:W-:-:S03]  /*48cf0*/  IMAD.MOV.U32 R24, RZ, RZ, R27 ;  /* 0x000000ffff187224 */ /* 0x000fc600078e001b */
[----:B------:R-:W0:Y:S01]  /*48d00*/  LDS.64 R26, [R2+UR7+0x40c00] ;  /* 0x040c0007021a7984 */ /* 0x000e220008000a00 */
[----:B------:R-:W-:Y:S01]  /*48d10*/  IMAD.MOV.U32 R8, RZ, RZ, R29 ;  /* 0x000000ffff087224 */ /* 0x000fe200078e001d */
[----:B------:R-:W-:Y:S01]  /*48d20*/  MOV R10, R0 ;  /* 0x00000000000a7202 */ /* 0x000fe20000000f00 */
[----:B------:R-:W-:Y:S02]  /*48d30*/  IMAD.MOV.U32 R9, RZ, RZ, R25 ;  /* 0x000000ffff097224 */ /* 0x000fe400078e0019 */
[----:B------:R-:W-:-:S07]  /*48d40*/  IMAD.MOV.U32 R11, RZ, RZ, R3 ;  /* 0x000000ffff0b7224 */ /* 0x000fce00078e0003 */
[----:B------:R-:W-:Y:S01]  /*48d50*/  HMMA.16816.F32 R4, R8, R16, R4 ;  /* 0x000000100804723c */ /* 0x000fe20000001804 */
[----:B----4-:R-:W-:Y:S04]  /*48d60*/  STL.64 [R1+0x1258], R22 ;  /* 0x0012581601007387 */ /* 0x010fe80000100a00 */
[----:B--2---:R1:W-:Y:S04]  /*48d70*/  STL.64 [R1+0x1250], R20 ;  /* 0x0012501401007387 */ /* 0x0043e80000100a00 */
[----:B-1----:R-:W5:Y:S04]  /*48d80*/  LDL.LU R20, [R1+0x370] ;  /* 0x0003700001147983 */ /* 0x002f680000300800 */
[----:B------:R-:W5:Y:S04]  /*48d90*/  LDL.LU R21, [R1+0x374] ;  /* 0x0003740001157983 */ /* 0x000f680000300800 */
[----:B------:R-:W5:Y:S04]  /*48da0*/  LDL.LU R22, [R1+0x378] ;  /* 0x0003780001167983 */ /* 0x000f680000300800 */
[----:B------:R-:W5:Y:S04]  /*48db0*/  LDL.LU R23, [R1+0x37c] ;  /* 0x00037c0001177983 */ /* 0x000f680000300800 */
[----:B------:R-:W2:Y:S04]  /*48dc0*/  LDL.LU R29, [R1+0x1264] ;  /* 0x00126400011d7983 */ /* 0x000ea80000300800 */
[----:B------:R-:W4:Y:S04]  /*48dd0*/  LDL.LU R0, [R1+0x1260] ;  /* 0x0012600001007983 */ /* 0x000f280000300800 */
[----:B------:R-:W2:Y:S04]  /*48de0*/  LDL R10, [R1+0x30] ;  /* 0x00003000010a7983 */ /* 0x000ea80000100800 */
[----:B------:R1:W-:Y:S04]  /*48df0*/  STL.64 [R1+0x7a0], R4 ;  /* 0x0007a00401007387 */ /* 0x0003e80000100a00 */
[----:B------:R0:W-:Y:S04]  /*48e00*/  STL.64 [R1+0x7a8], R6 ;  /* 0x0007a80601007387 */ /* 0x0001e80000100a00 */
[----:B------:R-:W2:Y:S01]  /*48e10*/  LDL R11, [R1+0x34] ;  /* 0x00003400010b7983 */ /* 0x000ea20000100800 */
[----:B-1----:R-:W-:Y:S01]  /*48e20*/  IMAD.MOV.U32 R4, RZ, RZ, R14 ;  /* 0x000000ffff047224 */ /* 0x002fe200078e000e */
[----:B------:R-:W-:Y:S01]  /*48e30*/  MOV R5, R28 ;  /* 0x0000001c00057202 */ /* 0x000fe20000000f00 */
[----:B0-----:R-:W-:-:S02]  /*48e40*/  IMAD.MOV.U32 R6, RZ, RZ, R15 ;  /* 0x000000ffff067224 */ /* 0x001fc400078e000f */
[----:B------:R-:W-:-:S07]  /*48e50*/  IMAD.MOV.U32 R7, RZ, RZ, R26 ;  /* 0x000000ffff077224 */ /* 0x000fce00078e001a */
[----:B-----5:R-:W-:Y:S01]  /*48e60*/  HMMA.16816.F32 R16, R4, R18, R20 ;  /* 0x000000120410723c */ /* 0x020fe20000001814 */
[----:B------:R-:W2:Y:S04]  /*48e70*/  LDL.LU.64 R22, [R1+0x1258] ;  /* 0x0012580001167983 */ /* 0x000ea80000300a00 */
[----:B------:R-:W2:-:S14]  /*48e80*/  LDL.LU.64 R20, [R1+0x1250] ;  /* 0x0012500001147983 */ /* 0x000e9c0000300a00 */
[----:B------:R-:W-:Y:S04]  /*48e90*/  STL.64 [R1+0x1228], R18 ;  /* 0x0012281201007387 */ /* 0x000fe80000100a00 */
[----:B------:R0:W-:Y:S04]  /*48ea0*/  STL.64 [R1+0x1230], R16 ;  /* 0x0012301001007387 */ /* 0x0001e80000100a00 */
[----:B0-----:R-:W5:Y:S04]  /*48eb0*/  LDL.LU R16, [R1+0x340] ;  /* 0x0003400001107983 */ /* 0x001f680000300800 */
[----:B------:R-:W5:Y:S04]  /*48ec0*/  LDL.LU R17, [R1+0x344] ;  /* 0x0003440001117983 */ /* 0x000f680000300800 */
[----:B------:R-:W5:Y:S04]  /*48ed0*/  LDL.LU R18, [R1+0x348] ;  /* 0x0003480001127983 */ /* 0x000f680000300800 */
[----:B------:R-:W5:Y:S01]  /*48ee0*/  LDL.LU R19, [R1+0x34c] ;  /* 0x00034c0001137983 */ /* 0x000f620000300800 */
[----:B--2---:R-:W-:Y:S03]  /*48ef0*/  HMMA.16816.F32 R4, R4, R10, R20 ;  /* 0x0000000a0404723c */ /* 0x004fe60000001814 */
[----:B------:R-:W3:Y:S04]  /*48f00*/  LDL.LU.64 R22, [R1+0x1248] ;  /* 0x0012480001167983 */ /* 0x000ee80000300a00 */
[----:B------:R-:W3:Y:S01]  /*48f10*/  LDL.LU.64 R20, [R1+0x1240] ;  /* 0x0012400001147983 */ /* 0x000ee20000300a00 */
[----:B------:R-:W-:Y:S01]  /*48f20*/  MOV R8, R14 ;  /* 0x0000000e00087202 */ /* 0x000fe20000000f00 */
[----:B------:R-:W-:Y:S01]  /*48f30*/  IMAD.MOV.U32 R9, RZ, RZ, R28 ;  /* 0x000000ffff097224 */ /* 0x000fe200078e001c */
[----:B------:R-:W-:Y:S01]  /*48f40*/  MOV R11, R26 ;  /* 0x0000001a000b7202 */ /* 0x000fe20000000f00 */
[----:B------:R-:W-:-:S08]  /*48f50*/  IMAD.MOV.U32 R10, RZ, RZ, R15 ;  /* 0x000000ffff0a7224 */ /* 0x000fd000078e000f */
[----:B------:R0:W-:Y:S04]  /*48f60*/  STL.64 [R1+0x1220], R6 ;  /* 0x0012200601007387 */ /* 0x0001e80000100a00 */
[----:B0-----:R-:W2:Y:S01]  /*48f70*/  LDL.64 R6, [R1+0x60] ;  /* 0x0000600001067983 */ /* 0x001ea20000100a00 */
[----:B---3--:R-:W-:Y:S03]  /*48f80*/  HMMA.16816.F32 R8, R8, R12, R20 ;  /* 0x0000000c0808723c */ /* 0x008fe60000001814 */
[----:B------:R-:W5:Y:S01]  /*48f90*/  LDL.LU.64 R22, [R1+0x1238] ;  /* 0x0012380001167983 */ /* 0x000f620000300a00 */
[----:B------:R-:W-:Y:S01]  /*48fa0*/  IMAD.MOV.U32 R12, RZ, RZ, R14 ;  /* 0x000000ffff0c7224 */ /* 0x000fe200078e000e */
[----:B------:R-:W-:Y:S01]  /*48fb0*/  MOV R14, R15 ;  /* 0x0000000f000e7202 */ /* 0x000fe20000000f00 */
[----:B------:R-:W-:-:S02]  /*48fc0*/  IMAD.MOV.U32 R13, RZ, RZ, R28 ;  /* 0x000000ffff0d7224 */ /* 0x000fc400078e001c */
[----:B------:R-:W-:-:S07]  /*48fd0*/  IMAD.MOV.U32 R15, RZ, RZ, R26 ;  /* 0x000000ffff0f7224 */ /* 0x000fce00078e001a */
[----:B-----5:R-:W-:Y:S01]  /*48fe0*/  HMMA.16816.F32 R12, R12, R22, R16 ;  /* 0x000000160c0c723c */ /* 0x020fe20000001810 */
[----:B----4-:R-:W0:Y:S01]  /*48ff0*/  LDS.64 R18, [R0+UR7+0x41000] ;  /* 0x0410000700127984 */ /* 0x010e220008000a00 */
[----:B------:R-:W-:-:S03]  /*49000*/  MOV R22, R24 ;  /* 0x0000001800167202 */ /* 0x000fc60000000f00 */
[----:B------:R-:W3:Y:S04]  /*49010*/  LDL.LU.64 R16, [R1+0x1230] ;  /* 0x0012300001107983 */ /* 0x000ee80000300a00 */
[----:B------:R-:W1:Y:S04]  /*49020*/  LDS.64 R24, [R0+UR7+0x41400] ;  /* 0x0414000700187984 */ /* 0x000e680008000a00 */
[----:B------:R-:W3:Y:S04]  /*49030*/  LDL R20, [R1+0xc] ;  /* 0x00000c0001147983 */ /* 0x000ee80000100800 */
[----:B0-----:R-:W-:Y:S01]  /*49040*/  STL.64 [R1], R18 ;  /* 0x0000001201007387 */ /* 0x001fe20000100a00 */
[----:B------:R-:W-:-:S03]  /*49050*/  IMAD.MOV.U32 R28, RZ, RZ, R19 ;  /* 0x000000ffff1c7224 */ /* 0x000fc600078e0013 */
[----:B------:R-:W0:Y:S04]  /*49060*/  LDS.64 R18, [R2+UR7+0x41000] ;  /* 0x0410000702127984 */ /* 0x000e280008000a00 */
[----:B------:R-:W-:Y:S04]  /*49070*/  STL [R1+0x11f8], R28 ;  /* 0x0011f81c01007387 */ /* 0x000fe80000100800 */
[----:B-1----:R1:W-:Y:S04]  /*49080*/  STL.64 [R1+0x1210], R24 ;  /* 0x0012101801007387 */ /* 0x0023e80000100a00 */
[----:B------:R-:W4:Y:S04]  /*49090*/  LDS.64 R2, [R2+UR7+0x41400] ;  /* 0x0414000702027984 */ /* 0x000f280008000a00 */
[----:B-1----:R-:W5:Y:S04]  /*490a0*/  LDL R24, [R1+0x58] ;  /* 0x0000580001187983 */ /* 0x002f680000100800 */
[----:B------:R-:W5:Y:S04]  /*490b0*/  LDL R25, [R1+0x5c] ;  /* 0x00005c0001197983 */ /* 0x000f680000100800 */
[----:B------:R-:W-:Y:S04]  /*490c0*/  STL [R1+0x11fc], R0 ;  /* 0x0011fc0001007387 */ /* 0x000fe80000100800 */
[----:B0-----:R0:W-:Y:S01]  /*490d0*/  STL.64 [R1+0x10], R18 ;  /* 0x0000101201007387 */ /* 0x0011e20000100a00 */
[----:B------:R-:W-:-:S03]  /*490e0*/  MOV R26, R19 ;  /* 0x00000013001a7202 */ /* 0x000fc60000000f00 */
[----:B0-----:R-:W3:Y:S01]  /*490f0*/  LDL.LU.64 R18, [R1+0x1228] ;  /* 0x0012280001127983 */ /* 0x001ee20000300a00 */
[----:B------:R-:W-:Y:S02]  /*49100*/  IMAD.MOV.U32 R21, RZ, RZ, R29 ;  /* 0x000000ffff157224 */ /* 0x000fe400078e001d */
[----:B------:R-:W-:Y:S01]  /*49110*/  IMAD.MOV.U32 R23, RZ, RZ, R27 ;  /* 0x000000ffff177224 */ /* 0x000fe200078e001b */
[----:B------:R0:W-:Y:S01]  /*49120*/  STL [R1+0x1218], R26 ;  /* 0x0012181a01007387 */ /* 0x0001e20000100800 */
[----:B--2---:R-:W-:-:S03]  /*49130*/  IMAD.MOV.U32 R0, RZ, RZ, R6 ;  /* 0x000000ffff007224 */ /* 0x004fc600078e0006 */
[----:B0-----:R-:W2:Y:S04]  /*49140*/  LDL.LU R26, [R1+0x1c] ;  /* 0x00001c00011a7983 */ /* 0x001ea80000300800 */
[----:B----4-:R0:W-:Y:S01]  /*49150*/  STL [R1+0x121c], R3 ;  /* 0x00121c0301007387 */ /* 0x0101e20000100800 */
[----:B------:R-:W-:-:S03]  /*49160*/  IMAD.MOV.U32 R28, RZ, RZ, R7 ;  /* 0x000000ffff1c7224 */ /* 0x000fc600078e0007 */
[----:B0-----:R-:W4:Y:S01]  /*49170*/  LDL.LU R3, [R1+0xc] ;  /* 0x00000c0001037983 */ /* 0x001f220000300800 */
[----:B---3--:R-:W-:-:S15]  /*49180*/  HMMA.16816.F32 R16, R20, R6, R16 ;  /* 0x000000061410723c */ /* 0x008fde0000001810 */
[----:B------:R-:W-:-:S04]  /*49190*/  NOP ;  /* 0x0000000000007918 */ /* 0x000fc80000000000 */
[----:B------:R4:W-:Y:S04]  /*491a0*/  STL.64 [R1+0x7e0], R16 ;  /* 0x0007e01001007387 */ /* 0x0009e80000100a00 */
[----:B------:R2:W-:Y:S04]  /*491b0*/  STL.64 [R1+0x7e8], R18 ;  /* 0x0007e81201007387 */ /* 0x0005e80000100a00 */
[----:B------:R-:W5:Y:S04]  /*491c0*/  LDL.LU.64 R6, [R1+0x1220] ;  /* 0x0012200001067983 */ /* 0x000f680000300a00 */
[----:B------:R-:W3:Y:S01]  /*491d0*/  LDL.64 R22, [R1+0x50] ;  /* 0x0000500001167983 */ /* 0x000ee20000100a00 */
[----:B----4-:R-:W-:Y:S01]  /*491e0*/  MOV R16, R3 ;  /* 0x0000000300107202 */ /* 0x010fe20000000f00 */
[----:B------:R-:W-:-:S02]  /*491f0*/  IMAD.MOV.U32 R17, RZ, RZ, R29 ;  /* 0x000000ffff117224 */ /* 0x000fc400078e001d */
[----:B--2---:R-:W-:Y:S01]  /*49200*/  IMAD.MOV.U32 R18, RZ, RZ, R26 ;  /* 0x000000ffff127224 */ /* 0x004fe200078e001a */
[----:B------:R-:W-:-:S07]  /*49210*/  MOV R19, R27 ;  /* 0x0000001b00137202 */ /* 0x000fce0000000f00 */
[----:B-----5:R-:W-:Y:S01]  /*49220*/  HMMA.16816.F32 R4, R16, R24, R4 ;  /* 0x000000181004723c */ /* 0x020fe20000001804 */
[----:B------:R-:W2:-:S15]  /*49230*/  LDL R24, [R1+0x38] ;  /* 0x0000380001187983 */ /* 0x000e9e0000100800 */
[----:B------:R-:W-:-:S03]  /*49240*/  NOP ;  /* 0x0000000000007918 */ /* 0x000fc60000000000 */
[----:B------:R0:W-:Y:S04]  /*49250*/  STL.64 [R1+0x7f0], R4 ;  /* 0x0007f00401007387 */ /* 0x0001e80000100a00 */
[----:B------:R1:W-:Y:S04]  /*49260*/  STL.64 [R1+0x7f8], R6 ;  /* 0x0007f80601007387 */ /* 0x0003e80000100a00 */
[----:B------:R-:W2:Y:S01]  /*49270*/  LDL R25, [R1+0x3c] ;  /* 0x00003c0001197983 */ /* 0x000ea20000100800 */
[----:B0-----:R-:W-:Y:S02]  /*49280*/  IMAD.MOV.U32 R4, RZ, RZ, R3 ;  /* 0x000000ffff047224 */ /* 0x001fe400078e0003 */
[----:B------:R-:W-:Y:S01]  /*49290*/  IMAD.MOV.U32 R5, RZ, RZ, R29 ;  /* 0x000000ffff057224 */ /* 0x000fe200078e001d */
[----:B-1----:R-:W-:Y:S01]  /*492a0*/  MOV R6, R26 ;  /* 0x0000001a00067202 */ /* 0x002fe20000000f00 */
[----:B------:R-:W-:-:S07]  /*492b0*/  IMAD.MOV.U32 R7, RZ, RZ, R27 ;  /* 0x000000ffff077224 */ /* 0x000fce00078e001b */
[----:B---3--:R-:W-:Y:S01]  /*492c0*/  HMMA.16816.F32 R4, R4, R22, R8 ;  /* 0x000000160404723c */ /* 0x008fe20000001808 */
[----:B------:R-:W-:Y:S01]  /*492d0*/  IMAD.MOV.U32 R10, RZ, RZ, R22 ;  /* 0x000000ffff0a7224 */ /* 0x000fe200078e0016 */
[----:B------:R-:W-:-:S15]  /*492e0*/  MOV R9, R23 ;  /* 0x0000001700097202 */ /* 0x000fde0000000f00 */
[----:B------:R-:W-:Y:S02]  /*492f0*/  NOP ;  /* 0x0000000000007918 */ /* 0x000fe40000000000 */
[----:B------:R0:W-:Y:S04]  /*49300*/  STL.64 [R1+0x800], R4 ;  /* 0x0008000401007387 */ /* 0x0001e80000100a00 */
[----:B------:R1:W-:Y:S04]  /*49310*/  STL.64 [R1+0x808], R6 ;  /* 0x0008080601007387 */ /* 0x0003e80000100a00 */
[----:B------:R-:W3:Y:S04]  /*49320*/  LDL R22, [R1+0x40] ;  /* 0x0000400001167983 */ /* 0x000ee80000100800 */
[----:B------:R-:W3:Y:S04]  /*49330*/  LDL R23, [R1+0x44] ;  /* 0x0000440001177983 */ /* 0x000ee80000100800 */
[----:B------:R-:W4:Y:S04]  /*49340*/  LDL R20, [R1+0x30] ;  /* 0x0000300001147983 */ /* 0x000f280000100800 */
[----:B------:R-:W4:Y:S01]  /*49350*/  LDL R21, [R1+0x34] ;  /* 0x0000340001157983 */ /* 0x000f220000100800 */
[----:B0-----:R-:W-:Y:S01]  /*49360*/  IMAD.MOV.U32 R4, RZ, RZ, R3 ;  /* 0x000000ffff047224 */ /* 0x001fe200078e0003 */
[----:B-1----:R-:W-:Y:S01]  /*49370*/  MOV R6, R26 ;  /* 0x0000001a00067202 */ /* 0x002fe20000000f00 */
[----:B------:R-:W-:-:S02]  /*49380*/  IMAD.MOV.U32 R5, RZ, RZ, R29 ;  /* 0x000000ffff057224 */ /* 0x000fc400078e001d */
[----:B------:R-:W-:-:S07]  /*49390*/  IMAD.MOV.U32 R7, RZ, RZ, R27 ;  /* 0x000000ffff077224 */ /* 0x000fce00078e001b */
[----:B--2---:R-:W-:Y:S01]  /*493a0*/  HMMA.16816.F32 R4, R4, R24, R12 ;  /* 0x000000180404723c */ /* 0x004fe2000000180c */
[----:B---3--:R-:W-:Y:S04]  /*493b0*/  STL.64 [R1+0x1208], R22 ;  /* 0x0012081601007387 */ /* 0x008fe80000100a00 */
[----:B----4-:R0:W-:Y:S04]  /*493c0*/  STL.64 [R1+0x1200], R20 ;  /* 0x0012001401007387 */ /* 0x0101e80000100a00 */
        /* <DEDUP_REMOVED lines=9> */
[----:B------:R0:W-:Y:S04]  /*49460*/  STL [R1+0x11d0], R10 ;  /* 0x0011d00a01007387 */ /* 0x0001e80000100800 */
[----:B------:R-:W5:Y:S04]  /*49470*/  LDL R11, [R1+0x4c] ;  /* 0x00004c00010b7983 */ /* 0x000f680000100800 */
[----:B0-----:R-:W5:Y:S04]  /*49480*/  LDL R10, [R1+0x48] ;  /* 0x00004800010a7983 */ /* 0x001f680000100800 */
[----:B------:R-:W2:Y:S04]  /*49490*/  LDL.LU R3, [R1+0x121c] ;  /* 0x00121c0001037983 */ /* 0x000ea80000300800 */
[----:B------:R-:W2:Y:S04]  /*494a0*/  LDL.LU R29, [R1] ;  /* 0x00000000011d7983 */ /* 0x000ea80000300800 */
[----:B------:R-:W3:Y:S04]  /*494b0*/  LDL.LU R26, [R1+0x1218] ;  /* 0x00121800011a7983 */ /* 0x000ee80000300800 */
[----:B------:R-:W3:Y:S04]  /*494c0*/  LDL.LU.64 R24, [R1+0x1210] ;  /* 0x0012100001187983 */ /* 0x000ee80000300a00 */
[----:B------:R-:W5:Y:S04]  /*494d0*/  LDL R14, [R1+0x28] ;  /* 0x00002800010e7983 */ /* 0x000f680000100800 */
[----:B------:R-:W-:Y:S04]  /*494e0*/  STL.64 [R1+0x7d0], R4 ;  /* 0x0007d00401007387 */ /* 0x000fe80000100a00 */
[----:B------:R0:W-:Y:S04]  /*494f0*/  STL.64 [R1+0x7d8], R6 ;  /* 0x0007d80601007387 */ /* 0x0001e80000100a00 */
[----:B------:R-:W5:Y:S01]  /*49500*/  LDL R15, [R1+0x2c] ;  /* 0x00002c00010f7983 */ /* 0x000f620000100800 */
[----:B0-----:R-:W-:-:S02]  /*49510*/  IMAD.MOV.U32 R7, RZ, RZ, R2 ;  /* 0x000000ffff077224 */ /* 0x001fc400078e0002 */
[----:B----4-:R-:W-:Y:S02]  /*49520*/  IMAD.MOV.U32 R6, RZ, RZ, R8 ;  /* 0x000000ffff067224 */ /* 0x010fe400078e0008 */
[----:B--2---:R-:W-:Y:S01]  /*49530*/  IMAD.MOV.U32 R4, RZ, RZ, R29 ;  /* 0x000000ffff047224 */ /* 0x004fe200078e001d */
[----:B---3--:R-:W-:-:S07]  /*49540*/  MOV R5, R24 ;  /* 0x0000001800057202 */ /* 0x008fce0000000f00 */
[----:B-----5:R-:W-:Y:S01]  /*49550*/  HMMA.16816.F32 R12, R4, R14, R20 ;  /* 0x0000000e040c723c */ /* 0x020fe20000001814 */
        /* <DEDUP_REMOVED lines=14> */
[----:B---3--:R-:W-:-:S15]  /*49640*/  HMMA.16816.F32 R16, R4, R20, R16 ;  /* 0x000000140410723c */ /* 0x008fde0000001810 */
[----:B------:R-:W-:-:S04]  /*49650*/  NOP ;  /* 0x0000000000007918 */ /* 0x000fc80000000000 */
[----:B------:R0:W-:Y:S02]  /*49660*/  STL.64 [R1+0x11c8], R18 ;  /* 0x0011c81201007387 */ /* 0x0001e40000100a00 */
[----:B0-----:R-:W-:Y:S01]  /*49670*/  MOV R18, R0 ;  /* 0x0000000000127202 */ /* 0x001fe20000000f00 */
[----:B------:R-:W-:Y:S01]  /*49680*/  IMAD.MOV.U32 R19, RZ, RZ, R28 ;  /* 0x000000ffff137224 */ /* 0x000fe200078e001c */
[----:B------:R-:W3:Y:S04]  /*49690*/  LDL.LU R0, [R1+0x11fc] ;  /* 0x0011fc0001007983 */ /* 0x000ee80000300800 */
[----:B------:R-:W4:Y:S01]  /*496a0*/  LDL.LU R28, [R1+0x11f8] ;  /* 0x0011f800011c7983 */ /* 0x000f220000300800 */
[C---:B--2---:R-:W-:Y:S03]  /*496b0*/  HMMA.16816.F32 R20, R4.reuse, R22, R12 ;  /* 0x000000160414723c */ /* 0x044fe6000000180c */
[----:B------:R-:W2:Y:S04]  /*496c0*/  LDL.LU.64 R14, [R1+0x11f0] ;  /* 0x0011f000010e7983 */ /* 0x000ea80000300a00 */
[----:B------:R-:W2:Y:S04]  /*496d0*/  LDL.LU.64 R12, [R1+0x11e8] ;  /* 0x0011e800010c7983 */ /* 0x000ea80000300a00 */
[----:B------:R-:W5:Y:S01]  /*496e0*/  LDL R2, [R1+0x68] ;  /* 0x0000680001027983 */ /* 0x000f620000100800 */
[----:B--2---:R-:W-:Y:S03]  /*496f0*/  HMMA.16816.F32 R4, R4, R10, R12 ;  /* 0x0000000a0404723c */ /* 0x004fe6000000180c */
[----:B------:R-:W2:Y:S04]  /*49700*/  LDL.LU.64 R14, [R1+0x11e0] ;  /* 0x0011e000010e7983 */ /* 0x000ea80000300a00 */
[----:B------:R-:W2:Y:S04]  /*49710*/  LDL.LU.64 R12, [R1+0x11d8] ;  /* 0x0011d800010c7983 */ /* 0x000ea80000300a00 */
[----:B------:R-:W2:Y:S01]  /*49720*/  LDL.LU R10, [R1+0x11d0] ;  /* 0x0011d000010a7983 */ /* 0x000ea20000300800 */
[----:B----4-:R-:W-:-:S03]  /*49730*/  IMAD.MOV.U32 R8, RZ, RZ, R28 ;  /* 0x000000ffff087224 */ /* 0x010fc600078e001c */
[----:B---3--:R-:W0:Y:S04]  /*49740*/  LDS.64 R28, [R0+UR7+0x41c00] ;  /* 0x041c0007001c7984 */ /* 0x008e280008000a00 */
[----:B------:R1:W-:Y:S01]  /*49750*/  STL.64 [R1+0x11c0], R6 ;  /* 0x0011c00601007387 */ /* 0x0003e20000100a00 */
[----:B------:R-:W-:Y:S02]  /*49760*/  IMAD.MOV.U32 R11, RZ, RZ, R3 ;  /* 0x000000ffff0b7224 */ /* 0x000fe400078e0003 */
[----:B-1----:R-:W-:Y:S02]  /*49770*/  IMAD.MOV.U32 R7, RZ, RZ, R9 ;  /* 0x000000ffff077224 */ /* 0x002fe400078e0009 */
[----:B------:R-:W-:Y:S01]  /*49780*/  IMAD.MOV.U32 R9, RZ, RZ, R25 ;  /* 0x000000ffff097224 */ /* 0x000fe200078e0019 */
[----:B0-----:R-:W-:Y:S01]  /*49790*/  STL [R1+0x11bc], R29 ;  /* 0x0011bc1d01007387 */ /* 0x001fe20000100800 */
[----:B--2---:R-:W-:-:S02]  /*497a0*/  MOV R6, R10 ;  /* 0x0000000a00067202 */ /* 0x004fc40000000f00 */
[----:B------:R-:W-:Y:S02]  /*497b0*/  MOV R10, R26 ;  /* 0x0000001a000a7202 */ /* 0x000fe40000000f00 */
[----:B------:R-:W0:Y:S05]  /*497c0*/  LDS.64 R26, [R0+UR7+0x41800] ;  /* 0x04180007001a7984 */ /* 0x000e2a0008000a00 */
[----:B------:R-:W-:Y:S01]  /*497d0*/  HMMA.16816.F32 R8, R8, R18, R12 ;  /* 0x000000120808723c */ /* 0x000fe2000000180c */
[----:B0-----:R-:W-:Y:S04]  /*497e0*/  STL.64 [R1+0x8], R26 ;  /* 0x0000081a01007387 */ /* 0x001fe80000100a00 */
[----:B-----5:R-:W0:Y:S04]  /*497f0*/  LDS.64 R26, [R2+UR7+0x41800] ;  /* 0x04180007021a7984 */ /* 0x020e280008000a00 */
[----:B------:R-:W2:Y:S04]  /*49800*/  LDL.LU R29, [R1+0x4] ;  /* 0x00000400011d7983 */ /* 0x000ea80000300800 */
[----:B------:R1:W-:Y:S04]  /*49810*/  STL [R1+0x11b8], R0 ;  /* 0x0011b80001007387 */ /* 0x0003e80000100800 */
[----:B-1----:R-:W3:Y:S04]  /*49820*/  LDL.LU R0, [R1+0x14] ;  /* 0x0000140001007983 */ /* 0x002ee80000300800 */
[----:B0-----:R-:W-:Y:S04]  /*49830*/  STL.64 [R1+0x18], R26 ;  /* 0x0000181a01007387 */ /* 0x001fe80000100a00 */
[----:B------:R-:W4:Y:S04]  /*49840*/  LDL.LU.64 R18, [R1+0x11c8] ;  /* 0x0011c80001127983 */ /* 0x000f280000300a00 */
[----:B------:R-:W4:Y:S04]  /*49850*/  LDL R12, [R1+0x58] ;  /* 0x00005800010c7983 */ /* 0x000f280000100800 */
[----:B------:R0:W-:Y:S04]  /*49860*/  STL.64 [R1+0x820], R8 ;  /* 0x0008200801007387 */ /* 0x0001e80000100a00 */
[----:B------:R1:W-:Y:S04]  /*49870*/  STL.64 [R1+0x828], R10 ;  /* 0x0008280a01007387 */ /* 0x0003e80000100a00 */
[----:B------:R-:W4:Y:S01]  /*49880*/  LDL R13, [R1+0x5c] ;  /* 0x00005c00010d7983 */ /* 0x000f220000100800 */
[----:B0-----:R-:W-:-:S03]  /*49890*/  IMAD.MOV.U32 R9, RZ, RZ, R25 ;  /* 0x000000ffff097224 */ /* 0x001fc600078e0019 */
[----:B------:R-:W5:Y:S01]  /*498a0*/  LDL.LU R14, [R1+0x8] ;  /* 0x00000800010e7983 */ /* 0x000f620000300800 */
[----:B-1----:R-:W-:-:S03]  /*498b0*/  MOV R11, R3 ;  /* 0x00000003000b7202 */ /* 0x002fc60000000f00 */
[----:B------:R-:W5:Y:S01]  /*498c0*/  LDL.LU R15, [R1+0x18] ;  /* 0x00001800010f7983 */ /* 0x000f620000300800 */
[----:B--2---:R-:W-:Y:S01]  /*498d0*/  MOV R8, R29 ;  /* 0x0000001d00087202 */ /* 0x004fe20000000f00 */
[----:B---3--:R-:W-:-:S07]  /*498e0*/  IMAD.MOV.U32 R10, RZ, RZ, R0 ;  /* 0x000000ffff0a7224 */ /* 0x008fce00078e0000 */
[----:B----4-:R-:W-:Y:S01]  /*498f0*/  HMMA.16816.F32 R8, R8, R12, R16 ;  /* 0x0000000c0808723c */ /* 0x010fe20000001810 */
[----:B------:R-:W2:-:S15]  /*49900*/  LDL R18, [R1+0x28] ;  /* 0x0000280001127983 */ /* 0x000e9e0000100800 */
[----:B------:R-:W-:-:S03]  /*49910*/  NOP ;  /* 0x0000000000007918 */ /* 0x000fc60000000000 */
[----:B------:R0:W-:Y:S04]  /*49920*/  STL.64 [R1+0x830], R8 ;  /* 0x0008300801007387 */ /* 0x0001e80000100a00 */
[----:B------:R1:W-:Y:S04]  /*49930*/  STL.64 [R1+0x838], R10 ;  /* 0x0008380a01007387 */ /* 0x0003e80000100a00 */
[----:B------:R-:W2:Y:S01]  /*49940*/  LDL R19, [R1+0x2c] ;  /* 0x00002c0001137983 */ /* 0x000ea20000100800 */
[----:B0-----:R-:W-:-:S03]  /*49950*/  IMAD.MOV.U32 R8, RZ, RZ, R29 ;  /* 0x000000ffff087224 */ /* 0x001fc600078e001d */
[----:B------:R-:W3:Y:S01]  /*49960*/  LDL R16, [R1+0x38] ;  /* 0x0000380001107983 */ /* 0x000ee20000100800 */
[----:B------:R-:W-:Y:S01]  /*49970*/  IMAD.MOV.U32 R9, RZ, RZ, R25 ;  /* 0x000000ffff097224 */ /* 0x000fe200078e0019 */
[----:B-1----:R-:W-:Y:S01]  /*49980*/  MOV R10, R0 ;  /* 0x00000000000a7202 */ /* 0x002fe20000000f00 */
[----:B------:R-:W-:Y:S01]  /*49990*/  IMAD.MOV.U32 R11, RZ, RZ, R3 ;  /* 0x000000ffff0b7224 */ /* 0x000fe200078e0003 */
[----:B------:R-:W3:Y:S04]  /*499a0*/  LDL R17, [R1+0x3c] ;  /* 0x00003c0001117983 */ /* 0x000ee80000100800 */
[----:B------:R-:W4:Y:S02]  /*499b0*/  LDL R12, [R1+0x40] ;  /* 0x00004000010c7983 */ /* 0x000f240000100800 */
[----:B------:R-:W-:Y:S02]  /*499c0*/  HMMA.16816.F32 R8, R8, R6, R20 ;  /* 0x000000060808723c */ /* 0x000fe40000001814 */
[----:B------:R-:W4:Y:S04]  /*499d0*/  LDL R13, [R1+0x44] ;  /* 0x00004400010d7983 */ /* 0x000f280000100800 */
[----:B------:R-:W3:Y:S04]  /*499e0*/  LDL.LU.64 R6, [R1+0x11c0] ;  /* 0x0011c00001067983 */ /* 0x000ee80000300a00 */
[----:B------:R-:W2:Y:S09]  /*499f0*/  LDL R22, [R1+0x48] ;  /* 0x0000480001167983 */ /* 0x000eb20000100800 */
[----:B------:R-:W-:Y:S04]  /*49a00*/  STL.64 [R1+0x840], R8 ;  /* 0x0008400801007387 */ /* 0x000fe80000100a00 */
[----:B------:R-:W-:Y:S04]  /*49a10*/  STL.64 [R1+0x848], R10 ;  /* 0x0008480a01007387 */ /* 0x000fe80000100a00 */
[----:B------:R-:W2:Y:S04]  /*49a20*/  LDL R23, [R1+0x4c] ;  /* 0x00004c0001177983 */ /* 0x000ea80000100800 */
[----:B--2---:R0:W-:Y:S04]  /*49a30*/  STL.64 [R1+0x1190], R22 ;  /* 0x0011901601007387 */ /* 0x0041e80000100a00 */
[----:B------:R-:W2:Y:S04]  /*49a40*/  LDL.LU R20, [R1+0x2a0] ;  /* 0x0002a00001147983 */ /* 0x000ea80000300800 */
[----:B------:R-:W2:Y:S04]  /*49a50*/  LDL.LU R21, [R1+0x2a4] ;  /* 0x0002a40001157983 */ /* 0x000ea80000300800 */
[----:B0-----:R-:W2:Y:S04]  /*49a60*/  LDL.LU R22, [R1+0x2a8] ;  /* 0x0002a80001167983 */ /* 0x001ea80000300800 */
[----:B------:R-:W2:Y:S04]  /*49a70*/  LDL.LU R23, [R1+0x2ac] ;  /* 0x0002ac0001177983 */ /* 0x000ea80000300800 */
[----:B--2---:R-:W-:Y:S04]  /*49a80*/  STL.64 [R1+0x11a0], R22 ;  /* 0x0011a01601007387 */ /* 0x004fe80000100a00 */
[----:B------:R0:W-:Y:S04]  /*49a90*/  STL.64 [R1+0x1198], R20 ;  /* 0x0011981401007387 */ /* 0x0001e80000100a00 */
[----:B0-----:R-:W2:Y:S04]  /*49aa0*/  LDL.LU R20, [R1+0x2b0] ;  /* 0x0002b00001147983 */ /* 0x001ea80000300800 */
[----:B------:R-:W2:Y:S04]  /*49ab0*/  LDL.LU R21, [R1+0x2b4] ;  /* 0x0002b40001157983 */ /* 0x000ea80000300800 */
[----:B------:R-:W2:Y:S04]  /*49ac0*/  LDL.LU R22, [R1+0x2b8] ;  /* 0x0002b80001167983 */ /* 0x000ea80000300800 */
[----:B------:R-:W2:Y:S01]  /*49ad0*/  LDL.LU R23, [R1+0x2bc] ;  /* 0x0002bc0001177983 */ /* 0x000ea20000300800 */
[----:B------:R-:W-:-:S03]  /*49ae0*/  IMAD.MOV.U32 R24, RZ, RZ, R27 ;  /* 0x000000ffff187224 */ /* 0x000fc600078e001b */
[----:B------:R-:W0:Y:S01]  /*49af0*/  LDS.64 R26, [R2+UR7+0x41c00] ;  /* 0x041c0007021a7984 */ /* 0x000e220008000a00 */
[----:B------:R-:W-:Y:S01]  /*49b00*/  IMAD.MOV.U32 R8, RZ, RZ, R29 ;  /* 0x000000ffff087224 */ /* 0x000fe200078e001d */
[----:B------:R-:W-:Y:S01]  /*49b10*/  MOV R9, R25 ;  /* 0x0000001900097202 */ /* 0x000fe20000000f00 */
[----:B------:R-:W-:Y:S02]  /*49b20*/  IMAD.MOV.U32 R10, RZ, RZ, R0 ;  /* 0x000000ffff0a7224 */ /* 0x000fe400078e0000 */
        /* <DEDUP_REMOVED lines=8> */
[----:B------:R-:W3:Y:S04]  /*49bb0*/  LDL.LU R29, [R1+0x11bc] ;  /* 0x0011bc00011d7983 */ /* 0x000ee80000300800 */
[----:B------:R-:W3:Y:S04]  /*49bc0*/  LDL.LU R0, [R1+0x11b8] ;  /* 0x0011b80001007983 */ /* 0x000ee80000300800 */
[----:B------:R-:W3:Y:S04]  /*49bd0*/  LDL R10, [R1+0x30] ;  /* 0x00003000010a7983 */ /* 0x000ee80000100800 */
[----:B------:R5:W-:Y:S04]  /*49be0*/  STL.64 [R1+0x810], R4 ;  /* 0x0008100401007387 */ /* 0x000be80000100a00 */
[----:B------:R1:W-:Y:S04]  /*49bf0*/  STL.64 [R1+0x818], R6 ;  /* 0x0008180601007387 */ /* 0x0003e80000100a00 */
[----:B------:R-:W3:Y:S01]  /*49c00*/  LDL R11, [R1+0x34] ;  /* 0x00003400010b7983 */ /* 0x000ee20000100800 */
[----:B-----5:R-:W-:Y:S01]  /*49c10*/  MOV R4, R14 ;  /* 0x0000000e00047202 */ /* 0x020fe20000000f00 */
[----:B------:R-:W-:-:S02]  /*49c20*/  IMAD.MOV.U32 R5, RZ, RZ, R28 ;  /* 0x000000ffff057224 */ /* 0x000fc400078e001c */
[----:B-1----:R-:W-:Y:S01]  /*49c30*/  IMAD.MOV.U32 R6, RZ, RZ, R15 ;  /* 0x000000ffff067224 */ /* 0x002fe200078e000f */
[----:B0-----:R-:W-:-:S07]  /*49c40*/  MOV R7, R26 ;  /* 0x0000001a00077202 */ /* 0x001fce0000000f00 */
[----:B--2---:R-:W-:Y:S01]  /*49c50*/  HMMA.16816.F32 R16, R4, R18, R20 ;  /* 0x000000120410723c */ /* 0x004fe20000001814 */
[----:B------:R-:W3:Y:S04]  /*49c60*/  LDL.LU.64 R22, [R1+0x11b0] ;  /* 0x0011b00001167983 */ /* 0x000ee80000300a00 */
[----:B------:R-:W3:-:S14]  /*49c70*/  LDL.LU.64 R20, [R1+0x11a8] ;  /* 0x0011a80001147983 */ /* 0x000edc0000300a00 */
[----:B------:R-:W-:Y:S04]  /*49c80*/  STL.64 [R1+0x1180], R18 ;  /* 0x0011801201007387 */ /* 0x000fe80000100a00 */
[----:B------:R0:W-:Y:S04]  /*49c90*/  STL.64 [R1+0x1188], R16 ;  /* 0x0011881001007387 */ /* 0x0001e80000100a00 */
[----:B0-----:R-:W2:Y:S04]  /*49ca0*/  LDL.LU R16, [R1+0x130] ;  /* 0x0001300001107983 */ /* 0x001ea80000300800 */
[----:B------:R-:W2:Y:S04]  /*49cb0*/  LDL.LU R17, [R1+0x134] ;  /* 0x0001340001117983 */ /* 0x000ea80000300800 */
[----:B------:R-:W2:Y:S04]  /*49cc0*/  LDL.LU R18, [R1+0x138] ;  /* 0x0001380001127983 */ /* 0x000ea80000300800 */
[----:B------:R-:W2:Y:S01]  /*49cd0*/  LDL.LU R19, [R1+0x13c] ;  /* 0x00013c0001137983 */ /* 0x000ea20000300800 */
[----:B---3--:R-:W-:Y:S03]  /*49ce0*/  HMMA.16816.F32 R4, R4, R10, R20 ;  /* 0x0000000a0404723c */ /* 0x008fe60000001814 */
[----:B------:R-:W4:Y:S04]  /*49cf0*/  LDL.LU.64 R22, [R1+0x11a0] ;  /* 0x0011a00001167983 */ /* 0x000f280000300a00 */
[----:B------:R-:W4:Y:S01]  /*49d00*/  LDL.LU.64 R20, [R1+0x1198] ;  /* 0x0011980001147983 */ /* 0x000f220000300a00 */
[----:B------:R-:W-:Y:S01]  /*49d10*/  IMAD.MOV.U32 R8, RZ, RZ, R14 ;  /* 0x000000ffff087224 */ /* 0x000fe200078e000e */
[----:B------:R-:W-:Y:S01]  /*49d20*/  MOV R10, R15 ;  /* 0x0000000f000a7202 */ /* 0x000fe20000000f00 */
[----:B------:R-:W-:-:S02]  /*49d30*/  IMAD.MOV.U32 R9, RZ, RZ, R28 ;  /* 0x000000ffff097224 */ /* 0x000fc400078e001c */
[----:B------:R-:W-:-:S07]  /*49d40*/  IMAD.MOV.U32 R11, RZ, RZ, R26 ;  /* 0x000000ffff0b7224 */ /* 0x000fce00078e001a */
[----:B------:R0:W-:Y:S04]  /*49d50*/  STL.64 [R1+0x1178], R6 ;  /* 0x0011780601007387 */ /* 0x0001e80000100a00 */
[----:B0-----:R-:W3:Y:S01]  /*49d60*/  LDL.64 R6, [R1+0x60] ;  /* 0x0000600001067983 */ /* 0x001ee20000100a00 */
[----:B----4-:R-:W-:Y:S03]  /*49d70*/  HMMA.16816.F32 R8, R8, R12, R20 ;  /* 0x0000000c0808723c */ /* 0x010fe60000001814 */
[----:B------:R-:W2:Y:S01]  /*49d80*/  LDL.LU.64 R22, [R1+0x1190] ;  /* 0x0011900001167983 */ /* 0x000ea20000300a00 */
[----:B------:R-:W-:Y:S01]  /*49d90*/  IMAD.MOV.U32 R12, RZ, RZ, R14 ;  /* 0x000000ffff0c7224 */ /* 0x000fe200078e000e */
[----:B------:R-:W-:Y:S01]  /*49da0*/  MOV R13, R28 ;  /* 0x0000001c000d7202 */ /* 0x000fe20000000f00 */
[----:B------:R-:W-:-:S02]  /*49db0*/  IMAD.MOV.U32 R14, RZ, RZ, R15 ;  /* 0x000000ffff0e7224 */ /* 0x000fc400078e000f */
[----:B------:R-:W-:-:S07]  /*49dc0*/  IMAD.MOV.U32 R15, RZ, RZ, R26 ;  /* 0x000000ffff0f7224 */ /* 0x000fce00078e001a */
[----:B--2---:R-:W-:Y:S01]  /*49dd0*/  HMMA.16816.F32 R12, R12, R22, R16 ;  /* 0x000000160c0c723c */ /* 0x004fe20000001810 */
[----:B------:R-:W0:Y:S01]  /*49de0*/  LDS.64 R18, [R0+UR7+0x42000] ;  /* 0x0420000700127984 */ /* 0x000e220008000a00 */
[----:B------:R-:W-:-:S03]  /*49df0*/  IMAD.MOV.U32 R22, RZ, RZ, R24 ;  /* 0x000000ffff167224 */ /* 0x000fc600078e0018 */
[----:B------:R-:W2:Y:S04]  /*49e00*/  LDL.LU.64 R16, [R1+0x1188] ;  /* 0x0011880001107983 */ /* 0x000ea80000300a00 */
[----:B------:R-:W1:Y:S04]  /*49e10*/  LDS.64 R24, [R0+UR7+0x42400] ;  /* 0x0424000700187984 */ /* 0x000e680008000a00 */
[----:B------:R-:W2:Y:S04]  /*49e20*/  LDL R20, [R1+0xc] ;  /* 0x00000c0001147983 */ /* 0x000ea80000100800 */
[----:B0-----:R-:W-:Y:S01]  /*49e30*/  STL.64 [R1], R18 ;  /* 0x0000001201007387 */ /* 0x001fe20000100a00 */
[----:B------:R-:W-:-:S03]  /*49e40*/  MOV R28, R19 ;  /* 0x00000013001c7202 */ /* 0x000fc60000000f00 */
        /* <DEDUP_REMOVED lines=8> */
[----:B------:R-:W-:-:S03]  /*49ed0*/  IMAD.MOV.U32 R26, RZ, RZ, R19 ;  /* 0x000000ffff1a7224 */ /* 0x000fc600078e0013 */
[----:B0-----:R-:W2:Y:S01]  /*49ee0*/  LDL.LU.64 R18, [R1+0x1180] ;  /* 0x0011800001127983 */ /* 0x001ea20000300a00 */
[----:B------:R-:W-:Y:S01]  /*49ef0*/  MOV R21, R29 ;  /* 0x0000001d00157202 */ /* 0x000fe20000000f00 */
[----:B------:R-:W-:Y:S02]  /*49f00*/  IMAD.MOV.U32 R23, RZ, RZ, R27 ;  /* 0x000000ffff177224 */ /* 0x000fe400078e001b */
[----:B------:R0:W-:Y:S01]  /*49f10*/  STL [R1+0x1170], R26 ;  /* 0x0011701a01007387 */ /* 0x0001e20000100800 */
[----:B---3--:R-:W-:Y:S01]  /*49f20*/  IMAD.MOV.U32 R0, RZ, RZ, R6 ;  /* 0x000000ffff007224 */ /* 0x008fe200078e0006 */
[----:B------:R-:W-:Y:S02]  /*49f30*/  MOV R28, R7 ;  /* 0x00000007001c7202 */ /* 0x000fe40000000f00 */
[----:B0-----:R-:W3:Y:S04]  /*49f40*/  LDL.LU R26, [R1+0x1c] ;  /* 0x00001c00011a7983 */ /* 0x001ee80000300800 */
[----:B----4-:R0:W-:Y:S04]  /*49f50*/  STL [R1+0x1174], R3 ;  /* 0x0011740301007387 */ /* 0x0101e80000100800 */
[----:B0-----:R-:W4:Y:S01]  /*49f60*/  LDL.LU R3, [R1+0xc] ;  /* 0x00000c0001037983 */ /* 0x001f220000300800 */
[----:B--2---:R-:W-:-:S15]  /*49f70*/  HMMA.16816.F32 R16, R20, R6, R16 ;  /* 0x000000061410723c */ /* 0x004fde0000001810 */
[----:B------:R-:W-:-:S04]  /*49f80*/  NOP ;  /* 0x0000000000007918 */ /* 0x000fc80000000000 */
[----:B------:R4:W-:Y:S04]  /*49f90*/  STL.64 [R1+0x860], R16 ;  /* 0x0008601001007387 */ /* 0x0009e80000100a00 */
[----:B------:R3:W-:Y:S04]  /*49fa0*/  STL.64 [R1+0x868], R18 ;  /* 0x0008681201007387 */ /* 0x0007e80000100a00 */
[----:B------:R-:W5:Y:S04]  /*49fb0*/  LDL.LU.64 R6, [R1+0x1178] ;  /* 0x0011780001067983 */ /* 0x000f680000300a00 */
[----:B------:R-:W2:Y:S01]  /*49fc0*/  LDL.64 R22, [R1+0x50] ;  /* 0x0000500001167983 */ /* 0x000ea20000100a00 */
[----:B----4-:R-:W-:-:S02]  /*49fd0*/  IMAD.MOV.U32 R16, RZ, RZ, R3 ;  /* 0x000000ffff107224 */ /* 0x010fc400078e0003 */
[----:B------:R-:W-:Y:S01]  /*49fe0*/  IMAD.MOV.U32 R17, RZ, RZ, R29 ;  /* 0x000000ffff117224 */ /* 0x000fe200078e001d */
[----:B---3--:R-:W-:Y:S01]  /*49ff0*/  MOV R18, R26 ;  /* 0x0000001a00127202 */ /* 0x008fe20000000f00 */
[----:B------:R-:W-:-:S07]  /*4a000*/  IMAD.MOV.U32 R19, RZ, RZ, R27 ;  /* 0x000000ffff137224 */ /* 0x000fce00078e001b */
[----:B-----5:R-:W-:Y:S01]  /*4a010*/  HMMA.16816.F32 R4, R16, R24, R4 ;  /* 0x000000181004723c */ /* 0x020fe20000001804 */
[----:B------:R-:W3:-:S15]  /*4a020*/  LDL R24, [R1+0x38] ;  /* 0x0000380001187983 */ /* 0x000ede0000100800 */
[----:B------:R-:W-:-:S03]  /*4a030*/  NOP ;  /* 0x0000000000007918 */ /* 0x000fc60000000000 */
[----:B------:R0:W-:Y:S04]  /*4a040*/  STL.64 [R1+0x870], R4 ;  /* 0x0008700401007387 */ /* 0x0001e80000100a00 */
[----:B------:R1:W-:Y:S04]  /*4a050*/  STL.64 [R1+0x878], R6 ;  /* 0x0008780601007387 */ /* 0x0003e80000100a00 */
[----:B------:R-:W3:Y:S01]  /*4a060*/  LDL R25, [R1+0x3c] ;  /* 0x00003c0001197983 */ /* 0x000ee20000100800 */
[----:B0-----:R-:W-:Y:S01]  /*4a070*/  IMAD.MOV.U32 R4, RZ, RZ, R3 ;  /* 0x000000ffff047224 */ /* 0x001fe200078e0003 */
[----:B------:R-:W-:Y:S01]  /*4a080*/  MOV R5, R29 ;  /* 0x0000001d00057202 */ /* 0x000fe20000000f00 */
[----:B-1----:R-:W-:-:S02]  /*4a090*/  IMAD.MOV.U32 R6, RZ, RZ, R26 ;  /* 0x000000ffff067224 */ /* 0x002fc400078e001a */
[----:B------:R-:W-:-:S07]  /*4a0a0*/  IMAD.MOV.U32 R7, RZ, RZ, R27 ;  /* 0x000000ffff077224 */ /* 0x000fce00078e001b */
[----:B--2---:R-:W-:Y:S01]  /*4a0b0*/  HMMA.16816.F32 R4, R4, R22, R8 ;  /* 0x000000160404723c */ /* 0x004fe20000001808 */
[----:B------:R-:W-:Y:S01]  /*4a0c0*/  MOV R10, R22 ;  /* 0x00000016000a7202 */ /* 0x000fe20000000f00 */
[----:B------:R-:W-:-:S15]  /*4a0d0*/  IMAD.MOV.U32 R9, RZ, RZ, R23 ;  /* 0x000000ffff097224 */ /* 0x000fde00078e0017 */
[----:B------:R-:W-:Y:S02]  /*4a0e0*/  NOP ;  /* 0x0000000000007918 */ /* 0x000fe40000000000 */
[----:B------:R0:W-:Y:S04]  /*4a0f0*/  STL.64 [R1+0x880], R4 ;  /* 0x0008800401007387 */ /* 0x0001e80000100a00 */
[----:B------:R1:W-:Y:S04]  /*4a100*/  STL.64 [R1+0x888], R6 ;  /* 0x0008880601007387 */ /* 0x0003e80000100a00 */
[----:B------:R-:W2:Y:S04]  /*4a110*/  LDL R22, [R1+0x40] ;  /* 0x0000400001167983 */ /* 0x000ea80000100800 */
[----:B------:R-:W2:Y:S04]  /*4a120*/  LDL R23, [R1+0x44] ;  /* 0x0000440001177983 */ /* 0x000ea80000100800 */
[----:B------:R-:W4:Y:S04]  /*4a130*/  LDL R20, [R1+0x30] ;  /* 0x0000300001147983 */ /* 0x000f280000100800 */
[----:B------:R-:W4:Y:S01]  /*4a140*/  LDL R21, [R1+0x34] ;  /* 0x0000340001157983 */ /* 0x000f220000100800 */
[----:B0-----:R-:W-:Y:S01]  /*4a150*/  IMAD.MOV.U32 R4, RZ, RZ, R3 ;  /* 0x000000ffff047224 */ /* 0x001fe200078e0003 */
[----:B------:R-:W-:Y:S01]  /*4a160*/  MOV R5, R29 ;  /* 0x0000001d00057202 */ /* 0x000fe20000000f00 */
[----:B-1----:R-:W-:-:S02]  /*4a170*/  IMAD.MOV.U32 R6, RZ, RZ, R26 ;  /* 0x000000ffff067224 */ /* 0x002fc400078e001a */
[----:B------:R-:W-:-:S07]  /*4a180*/  IMAD.MOV.U32 R7, RZ, RZ, R27 ;  /* 0x000000ffff077224 */ /* 0x000fce00078e001b */
[----:B---3--:R-:W-:Y:S01]  /*4a190*/  HMMA.16816.F32 R4, R4, R24, R12 ;  /* 0x000000180404723c */ /* 0x008fe2000000180c */
[----:B--2---:R-:W-:Y:S04]  /*4a1a0*/  STL.64 [R1+0x1160], R22 ;  /* 0x0011601601007387 */ /* 0x004fe80000100a00 */
        /* <DEDUP_REMOVED lines=21> */
[----:B0-----:R-:W-:Y:S01]  /*4a300*/  MOV R7, R2 ;  /* 0x0000000200077202 */ /* 0x001fe20000000f00 */
[----:B----4-:R-:W-:Y:S01]  /*4a310*/  IMAD.MOV.U32 R6, RZ, RZ, R8 ;  /* 0x000000ffff067224 */ /* 0x010fe200078e0008 */
[----:B--2---:R-:W-:Y:S01]  /*4a320*/  MOV R4, R29 ;  /* 0x0000001d00047202 */ /* 0x004fe20000000f00 */
[----:B---3--:R-:W-:-:S07]  /*4a330*/  IMAD.MOV.U32 R5, RZ, RZ, R24 ;  /* 0x000000ffff057224 */ /* 0x008fce00078e0018 */
        /* <DEDUP_REMOVED lines=18> */
[----:B0-----:R-:W-:Y:S02]  /*4a460*/  IMAD.MOV.U32 R18, RZ, RZ, R0 ;  /* 0x000000ffff127224 */ /* 0x001fe400078e0000 */
[----:B------:R-:W3:Y:S01]  /*4a470*/  LDL.LU R0, [R1+0x1154] ;  /* 0x0011540001007983 */ /* 0x000ee20000300800 */
[----:B------:R-:W-:-:S03]  /*4a480*/  IMAD.MOV.U32 R19, RZ, RZ, R28 ;  /* 0x000000ffff137224 */ /* 0x000fc600078e001c */
        /* <DEDUP_REMOVED lines=9> */
[----:B----4-:R-:W-:-:S03]  /*4a520*/  MOV R8, R28 ;  /* 0x0000001c00087202 */ /* 0x010fc60000000f00 */
[----:B---3--:R-:W0:Y:S04]  /*4a530*/  LDS.64 R28, [R0+UR7+0x42c00] ;  /* 0x042c0007001c7984 */ /* 0x008e280008000a00 */
[----:B------:R1:W-:Y:S01]  /*4a540*/  STL.64 [R1+0x1118], R6 ;  /* 0x0011180601007387 */ /* 0x0003e20000100a00 */
[----:B------:R-:W-:Y:S02]  /*4a550*/  IMAD.MOV.U32 R11, RZ, RZ, R3 ;  /* 0x000000ffff0b7224 */ /* 0x000fe400078e0003 */
[----:B-1----:R-:W-:Y:S01]  /*4a560*/  IMAD.MOV.U32 R7, RZ, RZ, R9 ;  /* 0x000000ffff077224 */ /* 0x002fe200078e0009 */
[----:B------:R-:W-:Y:S01]  /*4a570*/  MOV R9, R25 ;  /* 0x0000001900097202 */ /* 0x000fe20000000f00 */
[----:B0-----:R-:W-:Y:S01]  /*4a580*/  STL [R1+0x1114], R29 ;  /* 0x0011141d01007387 */ /* 0x001fe20000100800 */
[----:B--2---:R-:W-:-:S02]  /*4a590*/  IMAD.MOV.U32 R6, RZ, RZ, R10 ;  /* 0x000000ffff067224 */ /* 0x004fc400078e000a */
[----:B------:R-:W-:Y:S02]  /*4a5a0*/  IMAD.MOV.U32 R10, RZ, RZ, R26 ;  /* 0x000000ffff0a7224 */ /* 0x000fe400078e001a */
        /* <DEDUP_REMOVED lines=15> */
[----:B-1----:R-:W-:-:S03]  /*4a6a0*/  IMAD.MOV.U32 R11, RZ, RZ, R3 ;  /* 0x000000ffff0b7224 */ /* 0x002fc600078e0003 */
[----:B------:R-:W5:Y:S01]  /*4a6b0*/  LDL.LU R15, [R1+0x18] ;  /* 0x00001800010f7983 */ /* 0x000f620000300800 */
[----:B--2---:R-:W-:Y:S01]  /*4a6c0*/  IMAD.MOV.U32 R8, RZ, RZ, R29 ;  /* 0x000000ffff087224 */ /* 0x004fe200078e001d */
[----:B---3--:R-:W-:-:S07]  /*4a6d0*/  MOV R10, R0 ;  /* 0x00000000000a7202 */ /* 0x008fce0000000f00 */
[----:B----4-:R-:W-:Y:S01]  /*4a6e0*/  HMMA.16816.F32 R8, R8, R12, R16 ;  /* 0x0000000c0808723c */ /* 0x010fe20000001810 */
[----:B------:R-:W2:-:S15]  /*4a6f0*/  LDL R18, [R1+0x28] ;  /* 0x0000280001127983 */ /* 0x000e9e0000100800 */
[----:B------:R-:W-:-:S03]  /*4a700*/  NOP ;  /* 0x0000000000007918 */ /* 0x000fc60000000000 */
[----:B------:R0:W-:Y:S04]  /*4a710*/  STL.64 [R1+0x770], R8 ;  /* 0x0007700801007387 */ /* 0x0001e80000100a00 */
[----:B------:R1:W-:Y:S04]  /*4a720*/  STL.64 [R1+0x778], R10 ;  /* 0x0007780a01007387 */ /* 0x0003e80000100a00 */
[----:B------:R-:W2:Y:S01]  /*4a730*/  LDL R19, [R1+0x2c] ;  /* 0x00002c0001137983 */ /* 0x000ea20000100800 */
[----:B0-----:R-:W-:Y:S01]  /*4a740*/  IMAD.MOV.U32 R8, RZ, RZ, R29 ;  /* 0x000000ffff087224 */ /* 0x001fe200078e001d */
[----:B------:R-:W-:-:S02]  /*4a750*/  MOV R9, R25 ;  /* 0x0000001900097202 */ /* 0x000fc40000000f00 */
[----:B------:R-:W3:Y:S01]  /*4a760*/  LDL R16, [R1+0x38] ;  /* 0x0000380001107983 */ /* 0x000ee20000100800 */
[----:B-1----:R-:W-:Y:S02]  /*4a770*/  IMAD.MOV.U32 R10, RZ, RZ, R0 ;  /* 0x000000ffff0a7224 */ /* 0x002fe400078e0000 */
        /* <DEDUP_REMOVED lines=21> */
[----:B------:R-:W-:-:S03]  /*4a8d0*/  MOV R24, R27 ;  /* 0x0000001b00187202 */ /* 0x000fc60000000f00 */
[----:B------:R-:W0:Y:S01]  /*4a8e0*/  LDS.64 R26, [R2+UR7+0x42c00] ;  /* 0x042c0007021a7984 */ /* 0x000e220008000a00 */
[----:B------:R-:W-:Y:S01]  /*4a8f0*/  MOV R8, R29 ;  /* 0x0000001d00087202 */ /* 0x000fe20000000f00 */
[----:B------:R-:W-:Y:S01]  /*4a900*/  IMAD.MOV.U32 R9, RZ, RZ, R25 ;  /* 0x000000ffff097224 */ /* 0x000fe200078e0019 */
[----:B------:R-:W-:Y:S01]  /*4a910*/  MOV R11, R3 ;  /* 0x00000003000b7202 */ /* 0x000fe20000000f00 */
        /* <DEDUP_REMOVED lines=14> */
[----:B-----5:R-:W-:-:S02]  /*4aa00*/  IMAD.MOV.U32 R4, RZ, RZ, R14 ;  /* 0x000000ffff047224 */ /* 0x020fc400078e000e */
[----:B------:R-:W-:Y:S01]  /*4aa10*/  IMAD.MOV.U32 R5, RZ, RZ, R28 ;  /* 0x000000ffff057224 */ /* 0x000fe200078e001c */
[----:B-1----:R-:W-:Y:S01]  /*4aa20*/  MOV R6, R15 ;  /* 0x0000000f00067202 */ /* 0x002fe20000000f00 */
[----:B0-----:R-:W-:-:S07]  /*4aa30*/  IMAD.MOV.U32 R7, RZ, RZ, R26 ;  /* 0x000000ffff077224 */ /* 0x001fce00078e001a */
        /* <DEDUP_REMOVED lines=20> */
[----:B------:R-:W-:Y:S01]  /*4ab80*/  MOV R12, R14 ;  /* 0x0000000e000c7202 */ /* 0x000fe20000000f00 */
[----:B------:R-:W-:Y:S01]  /*4ab90*/  IMAD.MOV.U32 R14, RZ, RZ, R15 ;  /* 0x000000ffff0e7224 */ /* 0x000fe200078e000f */
[----:B------:R-:W-:Y:S01]  /*4aba0*/  MOV R15, R26 ;  /* 0x0000001a000f7202 */ /* 0x000fe20000000f00 */
        /* <DEDUP_REMOVED lines=19> */
[----:B------:R-:W-:Y:S01]  /*4ace0*/  IMAD.MOV.U32 R21, RZ, RZ, R29 ;  /* 0x000000ffff157224 */ /* 0x000fe200078e001d */
[----:B------:R-:W-:Y:S02]  /*4acf0*/  MOV R23, R27 ;  /* 0x0000001b00177202 */ /* 0x000fe40000000f00 */
[----:B------:R0:W-:Y:S01]  /*4ad00*/  STL [R1+0x10c8], R26 ;  /* 0x0010c81a01007387 */ /* 0x0001e20000100800 */
[----:B---3--:R-:W-:Y:S01]  /*4ad10*/  MOV R0, R6 ;  /* 0x0000000600007202 */ /* 0x008fe20000000f00 */
[----:B------:R-:W-:Y:S02]  /*4ad20*/  IMAD.MOV.U32 R28, RZ, RZ, R7 ;  /* 0x000000ffff1c7224 */ /* 0x000fe400078e0007 */
        /* <DEDUP_REMOVED lines=9> */
[----:B----4-:R-:W-:Y:S01]  /*4adc0*/  IMAD.MOV.U32 R16, RZ, RZ, R3 ;  /* 0x000000ffff107224 */ /* 0x010fe200078e0003 */
[----:B------:R-:W-:Y:S01]  /*4add0*/  MOV R17, R29 ;  /* 0x0000001d00117202 */ /* 0x000fe20000000f00 */
[----:B---3--:R-:W-:-:S02]  /*4ade0*/  IMAD.MOV.U32 R18, RZ, RZ, R26 ;  /* 0x000000ffff127224 */ /* 0x008fc400078e001a */
[----:B------:R-:W-:-:S07]  /*4adf0*/  IMAD.MOV.U32 R19, RZ, RZ, R27 ;  /* 0x000000ffff137224 */ /* 0x000fce00078e001b */
[----:B-----5:R-:W-:Y:S01]  /*4ae00*/  HMMA.16816.F32 R4, R16, R24, R4 ;  /* 0x000000181004723c */ /* 0x020fe20000001804 */
[----:B------:R-:W3:-:S15]  /*4ae10*/  LDL R24, [R1+0x38] ;  /* 0x0000380001187983 */ /* 0x000ede0000100800 */
[----:B------:R-:W-:-:S03]  /*4ae20*/  NOP ;  /* 0x0000000000007918 */ /* 0x000fc60000000000 */
[----:B------:R0:W-:Y:S04]  /*4ae30*/  STL.64 [R1+0x730], R4 ;  /* 0x0007300401007387 */ /* 0x0001e80000100a00 */
[----:B------:R1:W-:Y:S04]  /*4ae40*/  STL.64 [R1+0x738], R6 ;  /* 0x0007380601007387 */ /* 0x0003e80000100a00 */
[----:B------:R-:W3:Y:S01]  /*4ae50*/  LDL R25, [R1+0x3c] ;  /* 0x00003c0001197983 */ /* 0x000ee20000100800 */
[----:B0-----:R-:W-:Y:S01]  /*4ae60*/  MOV R4, R3 ;  /* 0x0000000300047202 */ /* 0x001fe20000000f00 */
[----:B------:R-:W-:-:S02]  /*4ae70*/  IMAD.MOV.U32 R5, RZ, RZ, R29 ;  /* 0x000000ffff057224 */ /* 0x000fc400078e001d */
[----:B-1----:R-:W-:Y:S01]  /*4ae80*/  IMAD.MOV.U32 R6, RZ, RZ, R26 ;  /* 0x000000ffff067224 */ /* 0x002fe200078e001a */
[----:B------:R-:W-:-:S07]  /*4ae90*/  MOV R7, R27 ;  /* 0x0000001b00077202 */ /* 0x000fce0000000f00 */
[----:B--2---:R-:W-:Y:S01]  /*4aea0*/  HMMA.16816.F32 R4, R4, R22, R8 ;  /* 0x000000160404723c */ /* 0x004fe20000001808 */
[----:B------:R-:W-:Y:S02]  /*4aeb0*/  IMAD.MOV.U32 R10, RZ, RZ, R22 ;  /* 0x000000ffff0a7224 */ /* 0x000fe400078e0016 */
[----:B------:R-:W-:-:S15]  /*4aec0*/  IMAD.MOV.U32 R9, RZ, RZ, R23 ;  /* 0x000000ffff097224 */ /* 0x000fde00078e0017 */
[----:B------:R-:W-:Y:S01]  /*4aed0*/  NOP ;  /* 0x0000000000007918 */ /* 0x000fe20000000000 */
[----:B------:R0:W-:Y:S04]  /*4aee0*/  STL.64 [R1+0x720], R4 ;  /* 0x0007200401007387 */ /* 0x0001e80000100a00 */
[----:B------:R1:W-:Y:S04]  /*4aef0*/  STL.64 [R1+0x728], R6 ;  /* 0x0007280601007387 */ /* 0x0003e80000100a00 */
[----:B------:R-:W2:Y:S04]  /*4af00*/  LDL R22, [R1+0x40] ;  /* 0x0000400001167983 */ /* 0x000ea80000100800 */
[----:B------:R-:W2:Y:S04]  /*4af10*/  LDL R23, [R1+0x44] ;  /* 0x0000440001177983 */ /* 0x000ea80000100800 */
[----:B------:R-:W4:Y:S04]  /*4af20*/  LDL R20, [R1+0x30] ;  /* 0x0000300001147983 */ /* 0x000f280000100800 */
[----:B------:R-:W4:Y:S01]  /*4af30*/  LDL R21, [R1+0x34] ;  /* 0x0000340001157983 */ /* 0x000f220000100800 */
[----:B0-----:R-:W-:Y:S01]  /*4af40*/  MOV R4, R3 ;  /* 0x0000000300047202 */ /* 0x001fe20000000f00 */
[----:B------:R-:W-:Y:S01]  /*4af50*/  IMAD.MOV.U32 R5, RZ, RZ, R29 ;  /* 0x000000ffff057224 */ /* 0x000fe200078e001d */
[----:B-1----:R-:W-:Y:S01]  /*4af60*/  MOV R7, R27 ;  /* 0x0000001b00077202 */ /* 0x002fe20000000f00 */
        /* <DEDUP_REMOVED lines=24> */
[----:B0-----:R-:W-:Y:S01]  /*4b0f0*/  IMAD.MOV.U32 R7, RZ, RZ, R2 ;  /* 0x000000ffff077224 */ /* 0x001fe200078e0002 */
[----:B----4-:R-:W-:Y:S01]  /*4b100*/  MOV R6, R8 ;  /* 0x0000000800067202 */ /* 0x010fe20000000f00 */
[----:B--2---:R-:W-:-:S02]  /*4b110*/  IMAD.MOV.U32 R4, RZ, RZ, R29 ;  /* 0x000000ffff047224 */ /* 0x004fc400078e001d */
        /* <DEDUP_REMOVED lines=19> */
[----:B0-----:R-:W-:Y:S01]  /*4b250*/  IMAD.MOV.U32 R18, RZ, RZ, R0 ;  /* 0x000000ffff127224 */ /* 0x001fe200078e0000 */
[----:B------:R-:W-:Y:S01]  /*4b260*/  MOV R19, R28 ;  /* 0x0000001c00137202 */ /* 0x000fe20000000f00 */
        /* <DEDUP_REMOVED lines=13> */
[----:B------:R-:W-:Y:S02]  /*4b340*/  MOV R11, R3 ;  /* 0x00000003000b7202 */ /* 0x000fe40000000f00 */
[----:B-1----:R-:W-:Y:S01]  /*4b350*/  MOV R7, R9 ;  /* 0x0000000900077202 */ /* 0x002fe20000000f00 */
[----:B------:R-:W-:Y:S01]  /*4b360*/  IMAD.MOV.U32 R9, RZ, RZ, R25 ;  /* 0x000000ffff097224 */ /* 0x000fe200078e0019 */
        /* <DEDUP_REMOVED lines=16> */
[----:B0-----:R-:W-:-:S03]  /*4b470*/  MOV R9, R25 ;  /* 0x0000001900097202 */ /* 0x001fc60000000f00 */
[----:B------:R-:W5:Y:S01]  /*4b480*/  LDL.LU R14, [R1+0x8] ;  /* 0x00000800010e7983 */ /* 0x000f620000300800 */
[----:B-1----:R-:W-:-:S03]  /*4b490*/  IMAD.MOV.U32 R11, RZ, RZ, R3 ;  /* 0x000000ffff0b7224 */ /* 0x002fc600078e0003 */
[----:B------:R-:W5:Y:S01]  /*4b4a0*/  LDL.LU R15, [R1+0x18] ;  /* 0x00001800010f7983 */ /* 0x000f620000300800 */
[----:B--2---:R-:W-:Y:S02]  /*4b4b0*/  IMAD.MOV.U32 R8, RZ, RZ, R29 ;  /* 0x000000ffff087224 */ /* 0x004fe400078e001d */
[----:B---3--:R-:W-:-:S07]  /*4b4c0*/  IMAD.MOV.U32 R10, RZ, RZ, R0 ;  /* 0x000000ffff0a7224 */ /* 0x008fce00078e0000 */
[----:B----4-:R-:W-:Y:S01]  /*4b4d0*/  HMMA.16816.F32 R8, R8, R12, R16 ;  /* 0x0000000c0808723c */ /* 0x010fe20000001810 */
[----:B------:R-:W2:-:S15]  /*4b4e0*/  LDL R18, [R1+0x28] ;  /* 0x0000280001127983 */ /* 0x000e9e0000100800 */
[----:B------:R-:W-:-:S03]  /*4b4f0*/  NOP ;  /* 0x0000000000007918 */ /* 0x000fc60000000000 */
[----:B------:R0:W-:Y:S04]  /*4b500*/  STL.64 [R1+0x6f0], R8 ;  /* 0x0006f00801007387 */ /* 0x0001e80000100a00 */
[----:B------:R1:W-:Y:S04]  /*4b510*/  STL.64 [R1+0x6f8], R10 ;  /* 0x0006f80a01007387 */ /* 0x0003e80000100a00 */
[----:B------:R-:W2:Y:S01]  /*4b520*/  LDL R19, [R1+0x2c] ;  /* 0x00002c0001137983 */ /* 0x000ea20000100800 */
[----:B0-----:R-:W-:Y:S01]  /*4b530*/  MOV R8, R29 ;  /* 0x0000001d00087202 */ /* 0x001fe20000000f00 */
[----:B------:R-:W-:-:S02]  /*4b540*/  IMAD.MOV.U32 R9, RZ, RZ, R25 ;  /* 0x000000ffff097224 */ /* 0x000fc400078e0019 */
[----:B------:R-:W3:Y:S01]  /*4b550*/  LDL R16, [R1+0x38] ;  /* 0x0000380001107983 */ /* 0x000ee20000100800 */
[----:B-1----:R-:W-:Y:S01]  /*4b560*/  IMAD.MOV.U32 R10, RZ, RZ, R0 ;  /* 0x000000ffff0a7224 */ /* 0x002fe200078e0000 */
[----:B------:R-:W-:Y:S02]  /*4b570*/  MOV R11, R3 ;  /* 0x00000003000b7202 */ /* 0x000fe40000000f00 */
[----:B------:R-:W3:Y:S04]  /*4b580*/  LDL R17, [R1+0x3c] ;  /* 0x00003c0001117983 */ /* 0x000ee80000100800 */
[----:B------:R-:W4:Y:S01]  /*4b590*/  LDL R12, [R1+0x40] ;  /* 0x00004000010c7983 */ /* 0x000f220000100800 */
[----:B------:R-:W-:Y:S03]  /*4b5a0*/  HMMA.16816.F32 R8, R8, R6, R20 ;  /* 0x000000060808723c */ /* 0x000fe60000001814 */
[----:B------:R-:W4:Y:S04]  /*4b5b0*/  LDL R13, [R1+0x44] ;  /* 0x00004400010d7983 */ /* 0x000f280000100800 */
[----:B------:R-:W3:Y:S04]  /*4b5c0*/  LDL.LU.64 R6, [R1+0x1070] ;  /* 0x0010700001067983 */ /* 0x000ee80000300a00 */
[----:B------:R-:W2:Y:S08]  /*4b5d0*/  LDL R22, [R1+0x48] ;  /* 0x0000480001167983 */ /* 0x000eb00000100800 */
        /* <DEDUP_REMOVED lines=33> */
[----:B-----5:R-:W-:Y:S01]  /*4b7f0*/  IMAD.MOV.U32 R4, RZ, RZ, R14 ;  /* 0x000000ffff047224 */ /* 0x020fe200078e000e */
[----:B------:R-:W-:Y:S01]  /*4b800*/  MOV R5, R28 ;  /* 0x0000001c00057202 */ /* 0x000fe20000000f00 */
[----:B-1----:R-:W-:-:S02]  /*4b810*/  IMAD.MOV.U32 R6, RZ, RZ, R15 ;  /* 0x000000ffff067224 */ /* 0x002fc400078e000f */
        /* <DEDUP_REMOVED lines=13> */
[----:B------:R-:W-:Y:S01]  /*4b8f0*/  MOV R8, R14 ;  /* 0x0000000e00087202 */ /* 0x000fe20000000f00 */
[----:B------:R-:W-:Y:S01]  /*4b900*/  IMAD.MOV.U32 R9, RZ, RZ, R28 ;  /* 0x000000ffff097224 */ /* 0x000fe200078e001c */
[----:B------:R-:W-:Y:S01]  /*4b910*/  MOV R11, R26 ;  /* 0x0000001a000b7202 */ /* 0x000fe20000000f00 */
[----:B------:R-:W-:-:S08]  /*4b920*/  IMAD.MOV.U32 R10, RZ, RZ, R15 ;  /* 0x000000ffff0a7224 */ /* 0x000fd000078e000f */
        /* <DEDUP_REMOVED lines=10> */
[----:B------:R-:W-:-:S03]  /*4b9d0*/  MOV R22, R24 ;  /* 0x0000001800167202 */ /* 0x000fc60000000f00 */
        /* <DEDUP_REMOVED lines=14> */
[----:B0-----:R-:W2:Y:S01]  /*4bac0*/  LDL.LU.64 R18, [R1+0x1030] ;  /* 0x0010300001127983 */ /* 0x001ea20000300a00 */
[----:B------:R-:W-:Y:S02]  /*4bad0*/  IMAD.MOV.U32 R21, RZ, RZ, R29 ;  /* 0x000000ffff157224 */ /* 0x000fe400078e001d */
[----:B------:R-:W-:Y:S01]  /*4bae0*/  IMAD.MOV.U32 R23, RZ, RZ, R27 ;  /* 0x000000ffff177224 */ /* 0x000fe200078e001b */
[----:B------:R0:W-:Y:S01]  /*4baf0*/  STL [R1+0x1020], R26 ;  /* 0x0010201a01007387 */ /* 0x0001e20000100800 */
[----:B---3--:R-:W-:-:S03]  /*4bb00*/  IMAD.MOV.U32 R0, RZ, RZ, R6 ;  /* 0x000000ffff007224 */ /* 0x008fc600078e0006 */
[----:B0-----:R-:W3:Y:S04]  /*4bb10*/  LDL.LU R26, [R1+0x1c] ;  /* 0x00001c00011a7983 */ /* 0x001ee80000300800 */
[----:B----4-:R0:W-:Y:S01]  /*4bb20*/  STL [R1+0x1024], R3 ;  /* 0x0010240301007387 */ /* 0x0101e20000100800 */
[----:B------:R-:W-:-:S03]  /*4bb30*/  IMAD.MOV.U32 R28, RZ, RZ, R7 ;  /* 0x000000ffff1c7224 */ /* 0x000fc600078e0007 */
[----:B0-----:R-:W4:Y:S01]  /*4bb40*/  LDL.LU R3, [R1+0xc] ;  /* 0x00000c0001037983 */ /* 0x001f220000300800 */
[----:B--2---:R-:W-:-:S15]  /*4bb50*/  HMMA.16816.F32 R16, R20, R6, R16 ;  /* 0x000000061410723c */ /* 0x004fde0000001810 */
[----:B------:R-:W-:-:S04]  /*4bb60*/  NOP ;  /* 0x0000000000007918 */ /* 0x000fc80000000000 */
[----:B------:R4:W-:Y:S04]  /*4bb70*/  STL.64 [R1+0x6c0], R16 ;  /* 0x0006c01001007387 */ /* 0x0009e80000100a00 */
[----:B------:R3:W-:Y:S04]  /*4bb80*/  STL.64 [R1+0x6c8], R18 ;  /* 0x0006c81201007387 */ /* 0x0007e80000100a00 */
[----:B------:R-:W5:Y:S04]  /*4bb90*/  LDL.LU.64 R6, [R1+0x1028] ;  /* 0x0010280001067983 */ /* 0x000f680000300a00 */
[----:B------:R-:W2:Y:S01]  /*4bba0*/  LDL.64 R22, [R1+0x50] ;  /* 0x0000500001167983 */ /* 0x000ea20000100a00 */
[----:B----4-:R-:W-:Y:S01]  /*4bbb0*/  MOV R16, R3 ;  /* 0x0000000300107202 */ /* 0x010fe20000000f00 */
[----:B------:R-:W-:-:S02]  /*4bbc0*/  IMAD.MOV.U32 R17, RZ, RZ, R29 ;  /* 0x000000ffff117224 */ /* 0x000fc400078e001d */
[----:B---3--:R-:W-:Y:S01]  /*4bbd0*/  IMAD.MOV.U32 R18, RZ, RZ, R26 ;  /* 0x000000ffff127224 */ /* 0x008fe200078e001a */
[----:B------:R-:W-:-:S07]  /*4bbe0*/  MOV R19, R27 ;  /* 0x0000001b00137202 */ /* 0x000fce0000000f00 */
[----:B-----5:R-:W-:Y:S01]  /*4bbf0*/  HMMA.16816.F32 R4, R16, R24, R4 ;  /* 0x000000181004723c */ /* 0x020fe20000001804 */
[----:B------:R-:W3:-:S15]  /*4bc00*/  LDL R24, [R1+0x38] ;  /* 0x0000380001187983 */ /* 0x000ede0000100800 */
[----:B------:R-:W-:-:S03]  /*4bc10*/  NOP ;  /* 0x0000000000007918 */ /* 0x000fc60000000000 */
[----:B------:R0:W-:Y:S04]  /*4bc20*/  STL.64 [R1+0x6b0], R4 ;  /* 0x0006b00401007387 */ /* 0x0001e80000100a00 */
[----:B------:R1:W-:Y:S04]  /*4bc30*/  STL.64 [R1+0x6b8], R6 ;  /* 0x0006b80601007387 */ /* 0x0003e80000100a00 */
[----:B------:R-:W3:Y:S01]  /*4bc40*/  LDL R25, [R1+0x3c] ;  /* 0x00003c0001197983 */ /* 0x000ee20000100800 */
[----:B0-----:R-:W-:Y:S02]  /*4bc50*/  IMAD.MOV.U32 R4, RZ, RZ, R3 ;  /* 0x000000ffff047224 */ /* 0x001fe400078e0003 */
[----:B------:R-:W-:Y:S01]  /*4bc60*/  IMAD.MOV.U32 R5, RZ, RZ, R29 ;  /* 0x000000ffff057224 */ /* 0x000fe200078e001d */
[----:B-1----:R-:W-:Y:S01]  /*4bc70*/  MOV R6, R26 ;  /* 0x0000001a00067202 */ /* 0x002fe20000000f00 */
[----:B------:R-:W-:-:S07]  /*4bc80*/  IMAD.MOV.U32 R7, RZ, RZ, R27 ;  /* 0x000000ffff077224 */ /* 0x000fce00078e001b */
[----:B--2---:R-:W-:Y:S01]  /*4bc90*/  HMMA.16816.F32 R4, R4, R22, R8 ;  /* 0x000000160404723c */ /* 0x004fe20000001808 */
[----:B------:R-:W-:Y:S01]  /*4bca0*/  IMAD.MOV.U32 R10, RZ, RZ, R22 ;  /* 0x000000ffff0a7224 */ /* 0x000fe200078e0016 */
[----:B------:R-:W-:-:S15]  /*4bcb0*/  MOV R9, R23 ;  /* 0x0000001700097202 */ /* 0x000fde0000000f00 */
        /* <DEDUP_REMOVED lines=8> */
[----:B-1----:R-:W-:Y:S01]  /*4bd40*/  MOV R6, R26 ;  /* 0x0000001a00067202 */ /* 0x002fe20000000f00 */
[----:B------:R-:W-:-:S02]  /*4bd50*/  IMAD.MOV.U32 R5, RZ, RZ, R29 ;  /* 0x000000ffff057224 */ /* 0x000fc400078e001d */
        /* <DEDUP_REMOVED lines=284> */
[----:B------:R-:W-:-:S03]  /*4cf20*/  IMAD.MOV.U32 R11, RZ, RZ, R3 ;  /* 0x000000ffff0b7224 */ /* 0x000fc600078e0003 */
[----:B0-----:R-:W-:Y:S01]  /*4cf30*/  STL [R1+0xf1c], R29 ;  /* 0x000f1c1d01007387 */ /* 0x001fe20000100800 */
[----:B-1----:R-:W-:Y:S01]  /*4cf40*/  IMAD.MOV.U32 R7, RZ, RZ, R9 ;  /* 0x000000ffff077224 */ /* 0x002fe200078e0009 */
[----:B------:R-:W-:Y:S01]  /*4cf50*/  MOV R9, R25 ;  /* 0x0000001900097202 */ /* 0x000fe20000000f00 */
[----:B--2---:R-:W-:Y:S02]  /*4cf60*/  IMAD.MOV.U32 R6, RZ, RZ, R10 ;  /* 0x000000ffff067224 */ /* 0x004fe400078e000a */
        /* <DEDUP_REMOVED lines=13> */
[----:B------:R-:W4:Y:S04]  /*4d040*/  LDL R13, [R1+0x5c] ;  /* 0x00005c00010d7983 */ /* 0x000f280000100800 */
[----:B------:R-:W5:Y:S04]  /*4d050*/  LDL.LU R14, [R1+0x10] ;  /* 0x00001000010e7983 */ /* 0x000f680000300800 */
[----:B------:R-:W5:Y:S01]  /*4d060*/  LDL.LU R15, [R1+0x20] ;  /* 0x00002000010f7983 */ /* 0x000f620000300800 */
[----:B0-----:R-:W-:-:S02]  /*4d070*/  IMAD.MOV.U32 R9, RZ, RZ, R25 ;  /* 0x000000ffff097224 */ /* 0x001fc400078e0019 */
[----:B-1----:R-:W-:Y:S02]  /*4d080*/  IMAD.MOV.U32 R11, RZ, RZ, R3 ;  /* 0x000000ffff0b7224 */ /* 0x002fe400078e0003 */
[----:B--2---:R-:W-:Y:S01]  /*4d090*/  IMAD.MOV.U32 R8, RZ, RZ, R29 ;  /* 0x000000ffff087224 */ /* 0x004fe200078e001d */
[----:B---3--:R-:W-:-:S07]  /*4d0a0*/  MOV R10, R0 ;  /* 0x00000000000a7202 */ /* 0x008fce0000000f00 */
[----:B----4-:R-:W-:Y:S01]  /*4d0b0*/  HMMA.16816.F32 R8, R8, R12, R16 ;  /* 0x0000000c0808723c */ /* 0x010fe20000001810 */
[----:B------:R-:W2:-:S15]  /*4d0c0*/  LDL R18, [R1+0x28] ;  /* 0x0000280001127983 */ /* 0x000e9e0000100800 */
[----:B------:R-:W-:-:S03]  /*4d0d0*/  NOP ;  /* 0x0000000000007918 */ /* 0x000fc60000000000 */
[----:B------:R0:W-:Y:S04]  /*4d0e0*/  STL.64 [R1+0x350], R8 ;  /* 0x0003500801007387 */ /* 0x0001e80000100a00 */
[----:B------:R1:W-:Y:S04]  /*4d0f0*/  STL.64 [R1+0x358], R10 ;  /* 0x0003580a01007387 */ /* 0x0003e80000100a00 */
[----:B------:R-:W2:Y:S04]  /*4d100*/  LDL R19, [R1+0x2c] ;  /* 0x00002c0001137983 */ /* 0x000ea80000100800 */
[----:B------:R-:W3:Y:S04]  /*4d110*/  LDL R16, [R1+0x38] ;  /* 0x0000380001107983 */ /* 0x000ee80000100800 */
[----:B------:R-:W3:Y:S04]  /*4d120*/  LDL R17, [R1+0x3c] ;  /* 0x00003c0001117983 */ /* 0x000ee80000100800 */
[----:B------:R-:W4:Y:S04]  /*4d130*/  LDL R12, [R1+0x40] ;  /* 0x00004000010c7983 */ /* 0x000f280000100800 */
[----:B------:R-:W4:Y:S01]  /*4d140*/  LDL R13, [R1+0x44] ;  /* 0x00004400010d7983 */ /* 0x000f220000100800 */
[----:B0-----:R-:W-:Y:S01]  /*4d150*/  IMAD.MOV.U32 R8, RZ, RZ, R29 ;  /* 0x000000ffff087224 */ /* 0x001fe200078e001d */
[----:B------:R-:W-:Y:S01]  /*4d160*/  MOV R9, R25 ;  /* 0x0000001900097202 */ /* 0x000fe20000000f00 */
[----:B-1----:R-:W-:-:S02]  /*4d170*/  IMAD.MOV.U32 R10, RZ, RZ, R0 ;  /* 0x000000ffff0a7224 */ /* 0x002fc400078e0000 */
[----:B------:R-:W-:-:S07]  /*4d180*/  IMAD.MOV.U32 R11, RZ, RZ, R3 ;  /* 0x000000ffff0b7224 */ /* 0x000fce00078e0003 */
[----:B------:R-:W-:Y:S01]  /*4d190*/  HMMA.16816.F32 R8, R8, R6, R20 ;  /* 0x000000060808723c */ /* 0x000fe20000001814 */
[----:B------:R-:W3:Y:S04]  /*4d1a0*/  LDL.LU.64 R6, [R1+0xf20] ;  /* 0x000f200001067983 */ /* 0x000ee80000300a00 */
[----:B------:R-:W2:-:S14]  /*4d1b0*/  LDL R22, [R1+0x48] ;  /* 0x0000480001167983 */ /* 0x000e9c0000100800 */
        /* <DEDUP_REMOVED lines=17> */
[----:B------:R-:W-:Y:S02]  /*4d2d0*/  IMAD.MOV.U32 R9, RZ, RZ, R25 ;  /* 0x000000ffff097224 */ /* 0x000fe400078e0019 */
[----:B------:R-:W-:Y:S01]  /*4d2e0*/  IMAD.MOV.U32 R10, RZ, RZ, R0 ;  /* 0x000000ffff0a7224 */ /* 0x000fe200078e0000 */
[----:B------:R-:W-:-:S07]  /*4d2f0*/  MOV R11, R3 ;  /* 0x00000003000b7202 */ /* 0x000fce0000000f00 */
        /* <DEDUP_REMOVED lines=33> */
[----:B----4-:R-:W-:Y:S01]  /*4d510*/  HMMA.16816.F32 R8, R8, R12, R20 ;  /* 0x0000000c0808723c */ /* 0x010fe20000001814 */
[----:B------:R-:W2:Y:S01]  /*4d520*/  LDL.LU.64 R22, [R1+0xef0] ;  /* 0x000ef00001167983 */ /* 0x000ea20000300a00 */
[----:B------:R-:W-:Y:S01]  /*4d530*/  MOV R12, R14 ;  /* 0x0000000e000c7202 */ /* 0x000fe20000000f00 */
[----:B------:R-:W-:Y:S02]  /*4d540*/  IMAD.MOV.U32 R14, RZ, RZ, R15 ;  /* 0x000000ffff0e7224 */ /* 0x000fe400078e000f */
[----:B------:R-:W-:Y:S01]  /*4d550*/  IMAD.MOV.U32 R13, RZ, RZ, R28 ;  /* 0x000000ffff0d7224 */ /* 0x000fe200078e001c */
[----:B------:R-:W-:-:S07]  /*4d560*/  MOV R15, R26 ;  /* 0x0000001a000f7202 */ /* 0x000fce0000000f00 */
[----:B--2---:R-:W-:Y:S01]  /*4d570*/  HMMA.16816.F32 R12, R12, R22, R16 ;  /* 0x000000160c0c723c */ /* 0x004fe20000001810 */
[----:B------:R-:W-:Y:S01]  /*4d580*/  IMAD.MOV.U32 R22, RZ, RZ, R24 ;  /* 0x000000ffff167224 */ /* 0x000fe200078e0018 */
[----:B------:R-:W-:Y:S04]  /*4d590*/  LDS.64 R18, [R0+UR7+0x46000] ;  /* 0x0460000700127984 */ /* 0x000fe80008000a00 */
[----:B------:R-:W0:Y:S04]  /*4d5a0*/  LDS.64 R24, [R0+UR7+0x46400] ;  /* 0x0464000700187984 */ /* 0x000e280008000a00 */
[----:B------:R-:W2:Y:S04]  /*4d5b0*/  LDL.LU.64 R16, [R1+0xee8] ;  /* 0x000ee80001107983 */ /* 0x000ea80000300a00 */
[----:B------:R-:W2:Y:S04]  /*4d5c0*/  LDL R20, [R1+0x14] ;  /* 0x0000140001147983 */ /* 0x000ea80000100800 */
[----:B0-----:R0:W-:Y:S04]  /*4d5d0*/  STL [R1+0xed8], R24 ;  /* 0x000ed81801007387 */ /* 0x0011e80000100800 */
[----:B------:R-:W-:Y:S04]  /*4d5e0*/  STL.64 [R1+0x8], R18 ;  /* 0x0000081201007387 */ /* 0x000fe80000100a00 */
[----:B------:R-:W1:Y:S04]  /*4d5f0*/  LDS.64 R18, [R2+UR7+0x46000] ;  /* 0x0460000702127984 */ /* 0x000e680008000a00 */
[----:B------:R-:W3:Y:S04]  /*4d600*/  LDS.64 R2, [R2+UR7+0x46400] ;  /* 0x0464000702027984 */ /* 0x000ee80008000a00 */
[----:B0-----:R-:W4:Y:S04]  /*4d610*/  LDL.LU R24, [R1+0x24] ;  /* 0x0000240001187983 */ /* 0x001f280000300800 */
[----:B------:R-:W-:Y:S04]  /*4d620*/  STL [R1+0xebc], R25 ;  /* 0x000ebc1901007387 */ /* 0x000fe80000100800 */
[----:B------:R-:W-:Y:S01]  /*4d630*/  STL [R1+0xeb8], R0 ;  /* 0x000eb80001007387 */ /* 0x000fe20000100800 */
[----:B-1----:R-:W-:-:S02]  /*4d640*/  IMAD.MOV.U32 R28, RZ, RZ, R18 ;  /* 0x000000ffff1c7224 */ /* 0x002fc400078e0012 */
[----:B------:R-:W-:Y:S02]  /*4d650*/  IMAD.MOV.U32 R26, RZ, RZ, R19 ;  /* 0x000000ffff1a7224 */ /* 0x000fe400078e0013 */
[----:B------:R-:W2:Y:S04]  /*4d660*/  LDL.LU.64 R18, [R1+0xee0] ;  /* 0x000ee00001127983 */ /* 0x000ea80000300a00 */
[----:B------:R0:W-:Y:S04]  /*4d670*/  STL [R1+0xedc], R28 ;  /* 0x000edc1c01007387 */ /* 0x0001e80000100800 */
[----:B0-----:R-:W5:Y:S04]  /*4d680*/  LDL.LU R28, [R1+0x14] ;  /* 0x00001400011c7983 */ /* 0x001f680000300800 */
[----:B---3--:R0:W-:Y:S04]  /*4d690*/  STL.64 [R1+0xed0], R2 ;  /* 0x000ed00201007387 */ /* 0x0081e80000100a00 */
[----:B0-----:R-:W2:Y:S01]  /*4d6a0*/  LDL.64 R2, [R1+0x60] ;  /* 0x0000600001027983 */ /* 0x001ea20000100a00 */
[----:B------:R-:W-:Y:S01]  /*4d6b0*/  IMAD.MOV.U32 R21, RZ, RZ, R29 ;  /* 0x000000ffff157224 */ /* 0x000fe200078e001d */
[----:B------:R-:W-:-:S07]  /*4d6c0*/  MOV R23, R27 ;  /* 0x0000001b00177202 */ /* 0x000fce0000000f00 */
[----:B--2---:R-:W-:-:S15]  /*4d6d0*/  HMMA.16816.F32 R16, R20, R2, R16 ;  /* 0x000000021410723c */ /* 0x004fde0000001810 */
[----:B------:R-:W-:-:S04]  /*4d6e0*/  NOP ;  /* 0x0000000000007918 */ /* 0x000fc80000000000 */
[----:B------:R5:W-:Y:S04]  /*4d6f0*/  STL.64 [R1+0x380], R16 ;  /* 0x0003801001007387 */ /* 0x000be80000100a00 */
[----:B------:R4:W-:Y:S04]  /*4d700*/  STL.64 [R1+0x388], R18 ;  /* 0x0003881201007387 */ /* 0x0009e80000100a00 */
[----:B------:R-:W2:Y:S04]  /*4d710*/  LDL R20, [R1+0x58] ;  /* 0x0000580001147983 */ /* 0x000ea80000100800 */
[----:B------:R-:W2:Y:S04]  /*4d720*/  LDL R21, [R1+0x5c] ;  /* 0x00005c0001157983 */ /* 0x000ea80000100800 */
[----:B------:R-:W3:Y:S04]  /*4d730*/  LDL R22, [R1+0x50] ;  /* 0x0000500001167983 */ /* 0x000ee80000100800 */
[----:B------:R-:W3:Y:S01]  /*4d740*/  LDL R23, [R1+0x54] ;  /* 0x0000540001177983 */ /* 0x000ee20000100800 */
[----:B-----5:R-:W-:Y:S01]  /*4d750*/  IMAD.MOV.U32 R16, RZ, RZ, R28 ;  /* 0x000000ffff107224 */ /* 0x020fe200078e001c */
[----:B------:R-:W-:Y:S01]  /*4d760*/  MOV R17, R29 ;  /* 0x0000001d00117202 */ /* 0x000fe20000000f00 */
[----:B----4-:R-:W-:-:S02]  /*4d770*/  IMAD.MOV.U32 R18, RZ, RZ, R24 ;  /* 0x000000ffff127224 */ /* 0x010fc400078e0018 */
[----:B------:R-:W-:Y:S01]  /*4d780*/  IMAD.MOV.U32 R19, RZ, RZ, R27 ;  /* 0x000000ffff137224 */ /* 0x000fe200078e001b */
[----:B------:R-:W-:Y:S01]  /*4d790*/  MOV R25, R2 ;  /* 0x0000000200197202 */ /* 0x000fe20000000f00 */
[----:B------:R-:W-:Y:S01]  /*4d7a0*/  IMAD.MOV.U32 R0, RZ, RZ, R3 ;  /* 0x000000ffff007224 */ /* 0x000fe200078e0003 */
[----:B------:R-:W4:Y:S04]  /*4d7b0*/  LDL R2, [R1+0x38] ;  /* 0x0000380001027983 */ /* 0x000f280000100800 */
[----:B------:R-:W4:Y:S01]  /*4d7c0*/  LDL R3, [R1+0x3c] ;  /* 0x00003c0001037983 */ /* 0x000f220000100800 */
[----:B--2---:R-:W-:Y:S01]  /*4d7d0*/  HMMA.16816.F32 R16, R16, R20, R4 ;  /* 0x000000141010723c */ /* 0x004fe20000001804 */
[----:B------:R-:W-:Y:S01]  /*4d7e0*/  MOV R4, R28 ;  /* 0x0000001c00047202 */ /* 0x000fe20000000f00 */
[----:B------:R-:W-:-:S02]  /*4d7f0*/  IMAD.MOV.U32 R5, RZ, RZ, R29 ;  /* 0x000000ffff057224 */ /* 0x000fc400078e001d */
[----:B------:R-:W-:Y:S01]  /*4d800*/  IMAD.MOV.U32 R6, RZ, RZ, R24 ;  /* 0x000000ffff067224 */ /* 0x000fe200078e0018 */
[----:B------:R-:W-:-:S07]  /*4d810*/  MOV R7, R27 ;  /* 0x0000001b00077202 */ /* 0x000fce0000000f00 */
[----:B---3--:R-:W-:Y:S07]  /*4d820*/  HMMA.16816.F32 R4, R4, R22, R8 ;  /* 0x000000160404723c */ /* 0x008fee0000001808 */
[----:B------:R0:W-:Y:S04]  /*4d830*/  STL.64 [R1+0x390], R16 ;  /* 0x0003901001007387 */ /* 0x0001e80000100a00 */
[----:B------:R1:W-:Y:S04]  /*4d840*/  STL.64 [R1+0x398], R18 ;  /* 0x0003981201007387 */ /* 0x0003e80000100a00 */
[----:B------:R-:W2:Y:S04]  /*4d850*/  LDL R20, [R1+0x30] ;  /* 0x0000300001147983 */ /* 0x000ea80000100800 */
[----:B------:R3:W-:Y:S04]  /*4d860*/  STL.64 [R1+0x3b0], R4 ;  /* 0x0003b00401007387 */ /* 0x0007e80000100a00 */
[----:B------:R5:W-:Y:S04]  /*4d870*/  STL.64 [R1+0x3b8], R6 ;  /* 0x0003b80601007387 */ /* 0x000be80000100a00 */
[----:B------:R-:W2:Y:S04]  /*4d880*/  LDL R21, [R1+0x34] ;  /* 0x0000340001157983 */ /* 0x000ea80000100800 */
[----:B0-----:R-:W2:Y:S04]  /*4d890*/  LDL.LU R16, [R1+0x5a0] ;  /* 0x0005a00001107983 */ /* 0x001ea80000300800 */
[----:B------:R-:W2:Y:S04]  /*4d8a0*/  LDL.LU R17, [R1+0x5a4] ;  /* 0x0005a40001117983 */ /* 0x000ea80000300800 */
[----:B-1----:R-:W2:Y:S04]  /*4d8b0*/  LDL.LU R18, [R1+0x5a8] ;  /* 0x0005a80001127983 */ /* 0x002ea80000300800 */
[----:B------:R-:W2:Y:S01]  /*4d8c0*/  LDL.LU R19, [R1+0x5ac] ;  /* 0x0005ac0001137983 */ /* 0x000ea20000300800 */
[----:B---3--:R-:W-:-:S02]  /*4d8d0*/  IMAD.MOV.U32 R4, RZ, RZ, R28 ;  /* 0x000000ffff047224 */ /* 0x008fc400078e001c */
[----:B------:R-:W-:Y:S01]  /*4d8e0*/  IMAD.MOV.U32 R5, RZ, RZ, R29 ;  /* 0x000000ffff057224 */ /* 0x000fe200078e001d */
[----:B-----5:R-:W-:Y:S01]  /*4d8f0*/  MOV R6, R24 ;  /* 0x0000001800067202 */ /* 0x020fe20000000f00 */
[----:B------:R-:W-:-:S07]  /*4d900*/  IMAD.MOV.U32 R7, RZ, RZ, R27 ;  /* 0x000000ffff077224 */ /* 0x000fce00078e001b */
[----:B----4-:R-:W-:Y:S01]  /*4d910*/  HMMA.16816.F32 R4, R4, R2, R12 ;  /* 0x000000020404723c */ /* 0x010fe2000000180c */
[----:B--2---:R-:W-:Y:S04]  /*4d920*/  STL.64 [R1+0xec8], R18 ;  /* 0x000ec81201007387 */ /* 0x004fe80000100a00 */
        /* <DEDUP_REMOVED lines=8> */
[----:B------:R-:W5:Y:S04]  /*4d9b0*/  LDL.64 R10, [R1+0x48] ;  /* 0x00004800010a7983 */ /* 0x000f680000100a00 */
[----:B------:R-:W2:Y:S04]  /*4d9c0*/  LDL.LU R28, [R1+0xedc] ;  /* 0x000edc00011c7983 */ /* 0x000ea80000300800 */
[----:B------:R-:W3:Y:S04]  /*4d9d0*/  LDL.LU R24, [R1+0xed8] ;  /* 0x000ed80001187983 */ /* 0x000ee80000300800 */
[----:B------:R-:W5:Y:S04]  /*4d9e0*/  LDL.LU R27, [R1+0xc] ;  /* 0x00000c00011b7983 */ /* 0x000f680000300800 */
[----:B------:R-:W5:Y:S04]  /*4d9f0*/  LDL.LU.64 R2, [R1+0xed0] ;  /* 0x000ed00001027983 */ /* 0x000f680000300a00 */
[----:B------:R-:W5:Y:S04]  /*4da00*/  LDL R14, [R1+0x28] ;  /* 0x00002800010e7983 */ /* 0x000f680000100800 */
[----:B------:R4:W-:Y:S04]  /*4da10*/  STL.64 [R1+0x3a0], R4 ;  /* 0x0003a00401007387 */ /* 0x0009e80000100a00 */
[----:B------:R2:W-:Y:S04]  /*4da20*/  STL.64 [R1+0x3a8], R6 ;  /* 0x0003a80601007387 */ /* 0x0005e80000100a00 */
[----:B------:R-:W5:Y:S01]  /*4da30*/  LDL R15, [R1+0x2c] ;  /* 0x00002c00010f7983 */ /* 0x000f620000100800 */
[----:B----4-:R-:W-:-:S02]  /*4da40*/  IMAD.MOV.U32 R4, RZ, RZ, R9 ;  /* 0x000000ffff047224 */ /* 0x010fc400078e0009 */
[----:B--2---:R-:W-:Y:S01]  /*4da50*/  IMAD.MOV.U32 R6, RZ, RZ, R28 ;  /* 0x000000ffff067224 */ /* 0x004fe200078e001c */
[----:B---3--:R-:W-:Y:S01]  /*4da60*/  MOV R5, R24 ;  /* 0x0000001800057202 */ /* 0x008fe20000000f00 */
[----:B-----5:R-:W-:-:S07]  /*4da70*/  IMAD.MOV.U32 R7, RZ, RZ, R2 ;  /* 0x000000ffff077224 */ /* 0x020fce00078e0002 */
        /* <DEDUP_REMOVED lines=11> */
[----:B0-----:R-:W3:Y:S04]  /*4db30*/  LDL.LU R12, [R1+0x590] ;  /* 0x00059000010c7983 */ /* 0x001ee80000300800 */
[----:B------:R-:W3:Y:S04]  /*4db40*/  LDL.LU R13, [R1+0x594] ;  /* 0x00059400010d7983 */ /* 0x000ee80000300800 */
[----:B------:R-:W3:Y:S04]  /*4db50*/  LDL.LU R14, [R1+0x598] ;  /* 0x00059800010e7983 */ /* 0x000ee80000300800 */
[----:B------:R-:W3:Y:S01]  /*4db60*/  LDL.LU R15, [R1+0x59c] ;  /* 0x00059c00010f7983 */ /* 0x000ee20000300800 */
[----:B--2---:R-:W-:-:S15]  /*4db70*/  HMMA.16816.F32 R16, R4, R20, R16 ;  /* 0x000000140410723c */ /* 0x004fde0000001810 */
[----:B------:R-:W-:-:S04]  /*4db80*/  NOP ;  /* 0x0000000000007918 */ /* 0x000fc80000000000 */
[----:B------:R0:W-:Y:S02]  /*4db90*/  STL.64 [R1+0xe90], R18 ;  /* 0x000e901201007387 */ /* 0x0001e40000100a00 */
[----:B0-----:R-:W-:Y:S01]  /*4dba0*/  MOV R18, R25 ;  /* 0x0000001900127202 */ /* 0x001fe20000000f00 */
[----:B------:R-:W-:Y:S01]  /*4dbb0*/  IMAD.MOV.U32 R19, RZ, RZ, R0 ;  /* 0x000000ffff137224 */ /* 0x000fe200078e0000 */
[----:B------:R-:W2:Y:S04]  /*4dbc0*/  LDL.LU R25, [R1+0xebc] ;  /* 0x000ebc0001197983 */ /* 0x000ea80000300800 */
[----:B------:R-:W4:Y:S01]  /*4dbd0*/  LDL.LU R0, [R1+0xeb8] ;  /* 0x000eb80001007983 */ /* 0x000f220000300800 */
[C---:B---3--:R-:W-:Y:S03]  /*4dbe0*/  HMMA.16816.F32 R20, R4.reuse, R22, R12 ;  /* 0x000000160414723c */ /* 0x048fe6000000180c */
[----:B------:R-:W3:Y:S04]  /*4dbf0*/  LDL.LU.64 R14, [R1+0xeb0] ;  /* 0x000eb000010e7983 */ /* 0x000ee80000300a00 */
[----:B------:R-:W3:Y:S04]  /*4dc00*/  LDL.LU.64 R12, [R1+0xea8] ;  /* 0x000ea800010c7983 */ /* 0x000ee80000300a00 */
[----:B------:R-:W5:Y:S04]  /*4dc10*/  LDL.LU R2, [R1+0x68] ;  /* 0x0000680001027983 */ /* 0x000f680000300800 */
[----:B----4-:R-:W0:Y:S01]  /*4dc20*/  LDS.64 R28, [R0+UR7+0x46800] ;  /* 0x04680007001c7984 */ /* 0x010e220008000a00 */
[----:B---3--:R-:W-:Y:S03]  /*4dc30*/  HMMA.16816.F32 R4, R4, R10, R12 ;  /* 0x0000000a0404723c */ /* 0x008fe6000000180c */
[----:B------:R-:W3:Y:S04]  /*4dc40*/  LDL.LU.64 R14, [R1+0xea0] ;  /* 0x000ea000010e7983 */ /* 0x000ee80000300a00 */
[----:B------:R-:W3:Y:S04]  /*4dc50*/  LDL.LU.64 R12, [R1+0xe98] ;  /* 0x000e9800010c7983 */ /* 0x000ee80000300a00 */
[----:B0-----:R-:W-:Y:S04]  /*4dc60*/  STL.64 [R1+0x10], R28 ;  /* 0x0000101c01007387 */ /* 0x001fe80000100a00 */
[----:B------:R-:W0:Y:S04]  /*4dc70*/  LDS.64 R28, [R0+UR7+0x46c00] ;  /* 0x046c0007001c7984 */ /* 0x000e280008000a00 */
[----:B------:R1:W-:Y:S04]  /*4dc80*/  STL [R1+0xe58], R0 ;  /* 0x000e580001007387 */ /* 0x0003e80000100800 */
[----:B-1----:R-:W4:Y:S04]  /*4dc90*/  LDL.LU R0, [R1+0x10] ;  /* 0x0000100001007983 */ /* 0x002f280000300800 */
[----:B0-----:R-:W-:Y:S04]  /*4dca0*/  STL.64 [R1], R28 ;  /* 0x0000001c01007387 */ /* 0x001fe80000100a00 */
[----:B-----5:R-:W0:Y:S01]  /*4dcb0*/  LDS.64 R28, [R2+UR7+0x46800] ;  /* 0x04680007021c7984 */ /* 0x020e220008000a00 */
[----:B------:R-:W-:Y:S01]  /*4dcc0*/  IMAD.MOV.U32 R24, RZ, RZ, R11 ;  /* 0x000000ffff187224 */ /* 0x000fe200078e000b */
[----:B------:R-:W-:Y:S01]  /*4dcd0*/  MOV R8, R27 ;  /* 0x0000001b00087202 */ /* 0x000fe20000000f00 */
[----:B--2---:R-:W-:-:S02]  /*4dce0*/  IMAD.MOV.U32 R9, RZ, RZ, R25 ;  /* 0x000000ffff097224 */ /* 0x004fc400078e0019 */
[----:B------:R-:W-:Y:S01]  /*4dcf0*/  IMAD.MOV.U32 R10, RZ, RZ, R26 ;  /* 0x000000ffff0a7224 */ /* 0x000fe200078e001a */
[----:B------:R-:W-:Y:S01]  /*4dd00*/  MOV R11, R3 ;  /* 0x00000003000b7202 */ /* 0x000fe20000000f00 */
[----:B0-----:R-:W-:Y:S04]  /*4dd10*/  STL.64 [R1+0x20], R28 ;  /* 0x0000201c01007387 */ /* 0x001fe80000100a00 */
[----:B------:R-:W0:Y:S04]  /*4dd20*/  LDS.64 R28, [R2+UR7+0x46c00] ;  /* 0x046c0007021c7984 */ /* 0x000e280008000a00 */
[----:B0-----:R-:W-:Y:S04]  /*4dd30*/  STL [R1+0xe60], R29 ;  /* 0x000e601d01007387 */ /* 0x001fe80000100800 */
[----:B------:R-:W-:Y:S01]  /*4dd40*/  STL [R1+0xe5c], R2 ;  /* 0x000e5c0201007387 */ /* 0x000fe20000100800 */
[----:B---3--:R-:W-:Y:S03]  /*4dd50*/  HMMA.16816.F32 R8, R8, R18, R12 ;  /* 0x000000120808723c */ /* 0x008fe6000000180c */
[----:B------:R-:W2:Y:S04]  /*4dd60*/  LDL.LU.64 R18, [R1+0xe90] ;  /* 0x000e900001127983 */ /* 0x000ea80000300a00 */
[----:B------:R-:W2:Y:S04]  /*4dd70*/  LDL.64 R12, [R1+0x58] ;  /* 0x00005800010c7983 */ /* 0x000ea80000100a00 */
[----:B------:R-:W3:Y:S08]  /*4dd80*/  LDL R14, [R1+0x50] ;  /* 0x00005000010e7983 */ /* 0x000ef00000100800 */
[----:B------:R0:W-:Y:S04]  /*4dd90*/  STL.64 [R1+0x580], R8 ;  /* 0x0005800801007387 */ /* 0x0001e80000100a00 */
[----:B------:R1:W-:Y:S04]  /*4dda0*/  STL.64 [R1+0x588], R10 ;  /* 0x0005880a01007387 */ /* 0x0003e80000100a00 */
[----:B------:R-:W3:Y:S01]  /*4ddb0*/  LDL R15, [R1+0x54] ;  /* 0x00005400010f7983 */ /* 0x000ee20000100800 */
[----:B0-----:R-:W-:-:S02]  /*4ddc0*/  IMAD.MOV.U32 R8, RZ, RZ, R27 ;  /* 0x000000ffff087224 */ /* 0x001fc400078e001b */
[----:B------:R-:W-:Y:S01]  /*4ddd0*/  IMAD.MOV.U32 R9, RZ, RZ, R25 ;  /* 0x000000ffff097224 */ /* 0x000fe200078e0019 */
[----:B-1----:R-:W-:Y:S01]  /*4dde0*/  MOV R10, R26 ;  /* 0x0000001a000a7202 */ /* 0x002fe20000000f00 */
[----:B------:R-:W-:-:S07]  /*4ddf0*/  IMAD.MOV.U32 R11, RZ, RZ, R3 ;  /* 0x000000ffff0b7224 */ /* 0x000fce00078e0003 */
[----:B--2---:R-:W-:-:S15]  /*4de00*/  HMMA.16816.F32 R8, R8, R12, R16 ;  /* 0x0000000c0808723c */ /* 0x004fde0000001810 */
[----:B------:R-:W-:-:S04]  /*4de10*/  NOP ;  /* 0x0000000000007918 */ /* 0x000fc80000000000 */
[----:B------:R0:W-:Y:S04]  /*4de20*/  STL.64 [R1+0x590], R8 ;  /* 0x0005900801007387 */ /* 0x0001e80000100a00 */
[----:B------:R1:W-:Y:S04]  /*4de30*/  STL.64 [R1+0x598], R10 ;  /* 0x0005980a01007387 */ /* 0x0003e80000100a00 */
[----:B------:R-:W2:Y:S01]  /*4de40*/  LDL.LU R16, [R1] ;  /* 0x0000000001107983 */ /* 0x000ea20000300800 */
[----:B------:R-:W-:Y:S01]  /*4de50*/  IMAD.MOV.U32 R29, RZ, RZ, R12 ;  /* 0x000000ffff1d7224 */ /* 0x000fe200078e000c */
[----:B------:R-:W-:-:S02]  /*4de60*/  MOV R2, R13 ;  /* 0x0000000d00027202 */ /* 0x000fc40000000f00 */
[----:B------:R-:W5:Y:S04]  /*4de70*/  LDL.LU R17, [R1+0x20] ;  /* 0x0000200001117983 */ /* 0x000f680000300800 */
[----:B------:R-:W2:Y:S01]  /*4de80*/  LDL.64 R12, [R1+0x38] ;  /* 0x00003800010c7983 */ /* 0x000ea20000100a00 */
[----:B0-----:R-:W-:Y:S02]  /*4de90*/  IMAD.MOV.U32 R8, RZ, RZ, R27 ;  /* 0x000000ffff087224 */ /* 0x001fe400078e001b */
[----:B------:R-:W-:Y:S01]  /*4dea0*/  IMAD.MOV.U32 R9, RZ, RZ, R25 ;  /* 0x000000ffff097224 */ /* 0x000fe200078e0019 */
[----:B-1----:R-:W-:Y:S01]  /*4deb0*/  MOV R10, R26 ;  /* 0x0000001a000a7202 */ /* 0x002fe20000000f00 */
[----:B------:R-:W-:-:S07]  /*4dec0*/  IMAD.MOV.U32 R11, RZ, RZ, R3 ;  /* 0x000000ffff0b7224 */ /* 0x000fce00078e0003 */
[----:B---3--:R-:W-:Y:S01]  /*4ded0*/  HMMA.16816.F32 R8, R8, R14, R20 ;  /* 0x0000000e0808723c */ /* 0x008fe20000001814 */
[----:B------:R-:W3:-:S15]  /*4dee0*/  LDL R22, [R1+0x30] ;  /* 0x0000300001167983 */ /* 0x000ede0000100800 */
[----:B------:R-:W-:-:S03]  /*4def0*/  NOP ;  /* 0x0000000000007918 */ /* 0x000fc60000000000 */
[----:B------:R-:W-:Y:S04]  /*4df00*/  STL.64 [R1+0x5b0], R8 ;  /* 0x0005b00801007387 */ /* 0x000fe80000100a00 */
[----:B------:R-:W-:Y:S04]  /*4df10*/  STL.64 [R1+0x5b8], R10 ;  /* 0x0005b80a01007387 */ /* 0x000fe80000100a00 */
[----:B------:R-:W3:Y:S04]  /*4df20*/  LDL R23, [R1+0x34] ;  /* 0x0000340001177983 */ /* 0x000ee80000100800 */
[----:B---3--:R0:W-:Y:S04]  /*4df30*/  STL.64 [R1+0xe88], R22 ;  /* 0x000e881601007387 */ /* 0x0081e80000100a00 */
[----:B------:R-:W3:Y:S04]  /*4df40*/  LDL R14, [R1+0x28] ;  /* 0x00002800010e7983 */ /* 0x000ee80000100800 */
[----:B------:R-:W3:Y:S04]  /*4df50*/  LDL R15, [R1+0x2c] ;  /* 0x00002c00010f7983 */ /* 0x000ee80000100800 */
[----:B------:R-:W3:Y:S04]  /*4df60*/  LDL.LU R20, [R1+0x570] ;  /* 0x0005700001147983 */ /* 0x000ee80000300800 */
[----:B------:R-:W3:Y:S04]  /*4df70*/  LDL.LU R21, [R1+0x574] ;  /* 0x0005740001157983 */ /* 0x000ee80000300800 */
[----:B0-----:R-:W3:Y:S04]  /*4df80*/  LDL.LU R22, [R1+0x578] ;  /* 0x0005780001167983 */ /* 0x001ee80000300800 */
[----:B------:R-:W3:Y:S04]  /*4df90*/  LDL.LU R23, [R1+0x57c] ;  /* 0x00057c0001177983 */ /* 0x000ee80000300800 */
[----:B------:R-:W2:Y:S04]  /*4dfa0*/  LDL R18, [R1+0x48] ;  /* 0x0000480001127983 */ /* 0x000ea80000100800 */
[----:B------:R-:W2:Y:S04]  /*4dfb0*/  LDL.LU R8, [R1+0x540] ;  /* 0x0005400001087983 */ /* 0x000ea80000300800 */
[----:B------:R-:W2:Y:S04]  /*4dfc0*/  LDL.LU R9, [R1+0x544] ;  /* 0x0005440001097983 */ /* 0x000ea80000300800 */
[----:B------:R-:W2:Y:S04]  /*4dfd0*/  LDL.LU R10, [R1+0x548] ;  /* 0x00054800010a7983 */ /* 0x000ea80000300800 */
[----:B------:R-:W2:Y:S01]  /*4dfe0*/  LDL.LU R11, [R1+0x54c] ;  /* 0x00054c00010b7983 */ /* 0x000ea20000300800 */
[----:B------:R-:W-:Y:S01]  /*4dff0*/  IMAD.MOV.U32 R19, RZ, RZ, R24 ;  /* 0x000000ffff137224 */ /* 0x000fe200078e0018 */
[----:B------:R-:W-:Y:S01]  /*4e000*/  MOV R24, R27 ;  /* 0x0000001b00187202 */ /* 0x000fe20000000f00 */
[----:B------:R-:W-:Y:S01]  /*4e010*/  IMAD.MOV.U32 R27, RZ, RZ, R3 ;  /* 0x000000ffff1b7224 */ /* 0x000fe200078e0003 */
[----:B--2---:R-:W-:Y:S04]  /*4e020*/  STL.64 [R1+0xe70], R10 ;  /* 0x000e700a01007387 */ /* 0x004fe80000100a00 */
[----:B------:R0:W-:Y:S04]  /*4e030*/  STL.64 [R1+0xe68], R8 ;  /* 0x000e680801007387 */ /* 0x0001e80000100a00 */
[----:B0-----:R-:W2:Y:S04]  /*4e040*/  LDL.LU R8, [R1+0x550] ;  /* 0x0005500001087983 */ /* 0x001ea80000300800 */
[----:B------:R-:W2:Y:S04]  /*4e050*/  LDL.LU R9, [R1+0x554] ;  /* 0x0005540001097983 */ /* 0x000ea80000300800 */
[----:B------:R-:W2:Y:S04]  /*4e060*/  LDL.LU R10, [R1+0x558] ;  /* 0x00055800010a7983 */ /* 0x000ea80000300800 */
[----:B------:R-:W2:Y:S01]  /*4e070*/  LDL.LU R11, [R1+0x55c] ;  /* 0x00055c00010b7983 */ /* 0x000ea20000300800 */
[----:B------:R-:W-:Y:S01]  /*4e080*/  HMMA.16816.F32 R4, R24, R12, R4 ;  /* 0x0000000c1804723c */ /* 0x000fe20000001804 */
[----:B------:R-:W-:-:S02]  /*4e090*/  IMAD.MOV.U32 R3, RZ, RZ, R13 ;  /* 0x000000ffff037224 */ /* 0x000fc400078e000d */
[----:B--2---:R-:W-:Y:S04]  /*4e0a0*/  STL.64 [R1+0xe80], R10 ;  /* 0x000e800a01007387 */ /* 0x004fe80000100a00 */
[----:B------:R0:W-:Y:S04]  /*4e0b0*/  STL.64 [R1+0xe78], R8 ;  /* 0x000e780801007387 */ /* 0x0001e80000100a00 */
[----:B0-----:R-:W2:Y:S04]  /*4e0c0*/  LDL.LU R8, [R1+0x560] ;  /* 0x0005600001087983 */ /* 0x001ea80000300800 */
[----:B------:R-:W2:Y:S04]  /*4e0d0*/  LDL.LU R9, [R1+0x564] ;  /* 0x0005640001097983 */ /* 0x000ea80000300800 */
[----:B------:R-:W2:Y:S04]  /*4e0e0*/  LDL.LU R10, [R1+0x568] ;  /* 0x00056800010a7983 */ /* 0x000ea80000300800 */
[----:B------:R-:W2:Y:S04]  /*4e0f0*/  LDL.LU R11, [R1+0x56c] ;  /* 0x00056c00010b7983 */ /* 0x000ea80000300800 */
[----:B------:R-:W2:Y:S04]  /*4e100*/  LDL R26, [R1+0x40] ;  /* 0x00004000011a7983 */ /* 0x000ea80000100800 */
[----:B------:R4:W-:Y:S04]  /*4e110*/  STL.64 [R1+0x5a0], R4 ;  /* 0x0005a00401007387 */ /* 0x0009e80000100a00 */
[----:B------:R5:W-:Y:S04]  /*4e120*/  STL.64 [R1+0x5a8], R6 ;  /* 0x0005a80601007387 */ /* 0x000be80000100a00 */
[----:B------:R-:W2:Y:S01]  /*4e130*/  LDL R27, [R1+0x44] ;  /* 0x00004400011b7983 */ /* 0x000ea20000100800 */
[----:B----4-:R-:W-:Y:S01]  /*4e140*/  MOV R4, R0 ;  /* 0x0000000000047202 */ /* 0x010fe20000000f00 */
[----:B------:R-:W-:-:S02]  /*4e150*/  IMAD.MOV.U32 R5, RZ, RZ, R16 ;  /* 0x000000ffff057224 */ /* 0x000fc400078e0010 */
[----:B-----5:R-:W-:Y:S01]  /*4e160*/  IMAD.MOV.U32 R6, RZ, RZ, R17 ;  /* 0x000000ffff067224 */ /* 0x020fe200078e0011 */
[----:B------:R-:W-:-:S07]  /*4e170*/  MOV R7, R28 ;  /* 0x0000001c00077202 */ /* 0x000fce0000000f00 */
[C---:B---3--:R-:W-:Y:S01]  /*4e180*/  HMMA.16816.F32 R12, R4.reuse, R14, R20 ;  /* 0x0000000e040c723c */ /* 0x048fe20000001814 */
[----:B------:R-:W2:Y:S07]  /*4e190*/  LDL.LU.64 R22, [R1+0xe88] ;  /* 0x000e880001167983 */ /* 0x000eae0000300a00 */
[----:B--2---:R-:W-:Y:S01]  /*4e1a0*/  HMMA.16816.F32 R20, R4, R22, R8 ;  /* 0x000000160414723c */ /* 0x004fe20000001808 */
[----:B------:R-:W2:Y:S04]  /*4e1b0*/  LDL.LU.64 R10, [R1+0xe80] ;  /* 0x000e8000010a7983 */ /* 0x000ea80000300a00 */
[----:B------:R-:W2:-:S14]  /*4e1c0*/  LDL.LU.64 R8, [R1+0xe78] ;  /* 0x000e780001087983 */ /* 0x000e9c0000300a00 */
[----:B------:R0:W-:Y:S04]  /*4e1d0*/  STL.64 [R1+0xe50], R22 ;  /* 0x000e501601007387 */ /* 0x0001e80000100a00 */
[----:B0-----:R-:W3:Y:S01]  /*4e1e0*/  LDL.64 R22, [R1+0x60] ;  /* 0x0000600001167983 */ /* 0x001ee20000100a00 */
[----:B--2---:R-:W-:Y:S03]  /*4e1f0*/  HMMA.16816.F32 R24, R4, R26, R8 ;  /* 0x0000001a0418723c */ /* 0x004fe60000001808 */
[----:B------:R-:W2:Y:S04]  /*4e200*/  LDL.LU.64 R10, [R1+0xe70] ;  /* 0x000e7000010a7983 */ /* 0x000ea80000300a00 */
[----:B------:R-:W2:-:S12]  /*4e210*/  LDL.LU.64 R8, [R1+0xe68] ;  /* 0x000e680001087983 */ /* 0x000e980000300a00 */
[----:B------:R0:W-:Y:S02]  /*4e220*/  STL.64 [R1+0xe48], R26 ;  /* 0x000e481a01007387 */ /* 0x0001e40000100a00 */
[----:B0-----:R-:W-:Y:S02]  /*4e230*/  IMAD.MOV.U32 R26, RZ, RZ, R29 ;  /* 0x000000ffff1a7224 */ /* 0x001fe400078e001d */
[----:B------:R-:W-:Y:S01]  /*4e240*/  IMAD.MOV.U32 R27, RZ, RZ, R2 ;  /* 0x000000ffff1b7224 */ /* 0x000fe200078e0002 */
[----:B------:R-:W4:Y:S04]  /*4e250*/  LDL.LU R29, [R1+0xe60] ;  /* 0x000e6000011d7983 */ /* 0x000f280000300800 */
[----:B------:R-:W5:Y:S04]  /*4e260*/  LDL.LU R2, [R1+0xe5c] ;  /* 0x000e5c0001027983 */ /* 0x000f680000300800 */
[----:B------:R-:W3:Y:S01]  /*4e270*/  LDL.LU R0, [R1+0xe58] ;  /* 0x000e580001007983 */ /* 0x000ee20000300800 */
[----:B--2---:R-:W-:Y:S03]  /*4e280*/  HMMA.16816.F32 R4, R4, R18, R8 ;  /* 0x000000120404723c */ /* 0x004fe60000001808 */
[----:B------:R-:W2:Y:S04]  /*4e290*/  LDL R8, [R1+0x14] ;  /* 0x0000140001087983 */ /* 0x000ea80000100800 */
[----:B------:R-:W2:Y:S04]  /*4e2a0*/  LDL R9, [R1+0x4] ;  /* 0x0000040001097983 */ /* 0x000ea80000100800 */
[----:B------:R-:W2:Y:S04]  /*4e2b0*/  LDL R10, [R1+0x24] ;  /* 0x00002400010a7983 */ /* 0x000ea80000100800 */
[----:B---3--:R-:W0:Y:S04]  /*4e2c0*/  LDS.64 R16, [R0+UR7+0x47400] ;  /* 0x0474000700107984 */ /* 0x008e280008000a00 */
[----:B------:R-:W1:Y:S01]  /*4e2d0*/  LDS.64 R18, [R0+UR7+0x47000] ;  /* 0x0470000700127984 */ /* 0x000e620008000a00 */
[----:B----4-:R-:W-:-:S03]  /*4e2e0*/  MOV R11, R29 ;  /* 0x0000001d000b7202 */ /* 0x010fc60000000f00 */
[----:B0-----:R0:W-:Y:S04]  /*4e2f0*/  STL [R1+0xe3c], R16 ;  /* 0x000e3c1001007387 */ /* 0x0011e80000100800 */
[----:B-1----:R-:W-:Y:S04]  /*4e300*/  STL.64 [R1+0x8], R18 ;  /* 0x0000081201007387 */ /* 0x002fe80000100a00 */
[----:B-----5:R-:W1:Y:S04]  /*4e310*/  LDS.64 R18, [R2+UR7+0x47000] ;  /* 0x0470000702127984 */ /* 0x020e680008000a00 */
[----:B0-----:R-:W3:Y:S04]  /*4e320*/  LDL.LU R16, [R1+0x4] ;  /* 0x0000040001107983 */ /* 0x001ee80000300800 */
[----:B------:R0:W-:Y:S04]  /*4e330*/  STL [R1+0xe14], R17 ;  /* 0x000e141101007387 */ /* 0x0001e80000100800 */
[----:B------:R4:W-:Y:S01]  /*4e340*/  STL [R1+0xe10], R0 ;  /* 0x000e100001007387 */ /* 0x0009e20000100800 */
[----:B0-----:R-:W-:Y:S01]  /*4e350*/  IMAD.MOV.U32 R17, RZ, RZ, R22 ;  /* 0x000000ffff117224 */ /* 0x001fe200078e0016 */
[----:B----4-:R-:W-:Y:S01]  /*4e360*/  MOV R0, R23 ;  /* 0x0000001700007202 */ /* 0x010fe20000000f00 */
[----:B-1----:R-:W-:Y:S01]  /*4e370*/  IMAD.MOV.U32 R28, RZ, RZ, R19 ;  /* 0x000000ffff1c7224 */ /* 0x002fe200078e0013 */
[----:B------:R-:W-:Y:S04]  /*4e380*/  STL.64 [R1+0x18], R18 ;  /* 0x0000181201007387 */ /* 0x000fe80000100a00 */
[----:B------:R-:W0:Y:S04]  /*4e390*/  LDS.64 R18, [R2+UR7+0x47400] ;  /* 0x0474000702127984 */ /* 0x000e280008000a00 */
[----:B------:R1:W-:Y:S04]  /*4e3a0*/  STL [R1+0xe38], R28 ;  /* 0x000e381c01007387 */ /* 0x0003e80000100800 */
[----:B-1----:R-:W4:Y:S04]  /*4e3b0*/  LDL.LU R28, [R1+0x24] ;  /* 0x00002400011c7983 */ /* 0x002f280000300800 */
[----:B------:R1:W-:Y:S04]  /*4e3c0*/  STL [R1+0xe40], R2 ;  /* 0x000e400201007387 */ /* 0x0003e80000100800 */
[----:B-1----:R-:W5:Y:S01]  /*4e3d0*/  LDL.LU R2, [R1+0x14] ;  /* 0x0000140001027983 */ /* 0x002f620000300800 */
[----:B--2---:R-:W-:-:S15]  /*4e3e0*/  HMMA.16816.F32 R8, R8, R22, R12 ;  /* 0x000000160808723c */ /* 0x004fde000000180c */
[----:B------:R-:W-:-:S04]  /*4e3f0*/  NOP ;  /* 0x0000000000007918 */ /* 0x000fc80000000000 */
[----:B------:R-:W-:Y:S04]  /*4e400*/  STL.64 [R1+0x540], R8 ;  /* 0x0005400801007387 */ /* 0x000fe80000100a00 */
[----:B------:R1:W-:Y:S04]  /*4e410*/  STL.64 [R1+0x548], R10 ;  /* 0x0005480a01007387 */ /* 0x0003e80000100a00 */
[----:B------:R-:W2:Y:S04]  /*4e420*/  LDL.LU.64 R22, [R1+0xe50] ;  /* 0x000e500001167983 */ /* 0x000ea80000300a00 */
[----:B------:R-:W2:Y:S04]  /*4e430*/  LDL.64 R12, [R1+0x50] ;  /* 0x00005000010c7983 */ /* 0x000ea80000100a00 */
[----:B------:R-:W2:Y:S04]  /*4e440*/  LDL.LU R14, [R1+0x8] ;  /* 0x00000800010e7983 */ /* 0x000ea80000300800 */
[----:B------:R-:W2:Y:S01]  /*4e450*/  LDL.LU R15, [R1+0x18] ;  /* 0x00001800010f7983 */ /* 0x000ea20000300800 */
[----:B-1----:R-:W-:-:S02]  /*4e460*/  IMAD.MOV.U32 R11, RZ, RZ, R29 ;  /* 0x000000ffff0b7224 */ /* 0x002fc400078e001d */
[----:B---3--:R-:W-:Y:S01]  /*4e470*/  IMAD.MOV.U32 R9, RZ, RZ, R16 ;  /* 0x000000ffff097224 */ /* 0x008fe200078e0010 */
[----:B----4-:R-:W-:Y:S01]  /*4e480*/  MOV R10, R28 ;  /* 0x0000001c000a7202 */ /* 0x010fe20000000f00 */
[----:B-----5:R-:W-:-:S07]  /*4e490*/  IMAD.MOV.U32 R8, RZ, RZ, R2 ;  /* 0x000000ffff087224 */ /* 0x020fce00078e0002 */
[----:B--2---:R-:W-:Y:S01]  /*4e4a0*/  HMMA.16816.F32 R8, R8, R26, R20 ;  /* 0x0000001a0808723c */ /* 0x004fe20000001814 */
[----:B------:R-:W2:Y:S04]  /*4e4b0*/  LDL.LU.64 R26, [R1+0xe48] ;  /* 0x000e4800011a7983 */ /* 0x000ea80000300a00 */
[----:B------:R-:W3:-:S14]  /*4e4c0*/  LDL R22, [R1+0x28] ;  /* 0x0000280001167983 */ /* 0x000edc0000100800 */
[----:B------:R1:W-:Y:S04]  /*4e4d0*/  STL.64 [R1+0x570], R8 ;  /* 0x0005700801007387 */ /* 0x0003e80000100a00 */
[----:B------:R4:W-:Y:S04]  /*4e4e0*/  STL.64 [R1+0x578], R10 ;  /* 0x0005780a01007387 */ /* 0x0009e80000100a00 */
[----:B------:R-:W3:Y:S04]  /*4e4f0*/  LDL R23, [R1+0x2c] ;  /* 0x00002c0001177983 */ /* 0x000ee80000100800 */
[----:B------:R-:W5:Y:S01]  /*4e500*/  LDL R20, [R1+0x38] ;  /* 0x0000380001147983 */ /* 0x000f620000100800 */
[----:B-1----:R-:W-:Y:S01]  /*4e510*/  MOV R8, R2 ;  /* 0x0000000200087202 */ /* 0x002fe20000000f00 */
[----:B------:R-:W-:-:S02]  /*4e520*/  IMAD.MOV.U32 R9, RZ, RZ, R16 ;  /* 0x000000ffff097224 */ /* 0x000fc400078e0010 */
[----:B----4-:R-:W-:Y:S01]  /*4e530*/  IMAD.MOV.U32 R10, RZ, RZ, R28 ;  /* 0x000000ffff0a7224 */ /* 0x010fe200078e001c */
[----:B------:R-:W-:-:S07]  /*4e540*/  MOV R11, R29 ;  /* 0x0000001d000b7202 */ /* 0x000fce0000000f00 */
[----:B--2---:R-:W-:-:S15]  /*4e550*/  HMMA.16816.F32 R8, R8, R12, R24 ;  /* 0x0000000c0808723c */ /* 0x004fde0000001818 */
[----:B------:R-:W-:-:S04]  /*4e560*/  NOP ;  /* 0x0000000000007918 */ /* 0x000fc80000000000 */
[----:B------:R-:W-:Y:S04]  /*4e570*/  STL.64 [R1+0x5f0], R8 ;  /* 0x0005f00801007387 */ /* 0x000fe80000100a00 */
[----:B------:R-:W-:Y:S04]  /*4e580*/  STL.64 [R1+0x5f8], R10 ;  /* 0x0005f80a01007387 */ /* 0x000fe80000100a00 */
[----:B------:R-:W2:Y:S04]  /*4e590*/  LDL R26, [R1+0x48] ;  /* 0x00004800011a7983 */ /* 0x000ea80000100800 */
[----:B------:R-:W2:Y:S01]  /*4e5a0*/  LDL R27, [R1+0x4c] ;  /* 0x00004c00011b7983 */ /* 0x000ea20000100800 */
[----:B------:R-:W-:-:S02]  /*4e5b0*/  IMAD.MOV.U32 R24, RZ, RZ, R12 ;  /* 0x000000ffff187224 */ /* 0x000fc400078e000c */
[----:B------:R-:W-:Y:S02]  /*4e5c0*/  IMAD.MOV.U32 R21, RZ, RZ, R3 ;  /* 0x000000ffff157224 */ /* 0x000fe400078e0003 */
[----:B------:R-:W-:Y:S01]  /*4e5d0*/  IMAD.MOV.U32 R3, RZ, RZ, R13 ;  /* 0x000000ffff037224 */ /* 0x000fe200078e000d */
[----:B------:R-:W4:Y:S04]  /*4e5e0*/  LDL R12, [R1+0x40] ;  /* 0x00004000010c7983 */ /* 0x000f280000100800 */
[----:B------:R-:W4:Y:S04]  /*4e5f0*/  LDL R13, [R1+0x44] ;  /* 0x00004400010d7983 */ /* 0x000f280000100800 */
[----:B--2---:R-:W-:Y:S04]  /*4e600*/  STL.64 [R1+0xe08], R26 ;  /* 0x000e081a01007387 */ /* 0x004fe80000100a00 */
[----:B------:R1:W-:Y:S04]  /*4e610*/  STL [R1+0xe00], R24 ;  /* 0x000e001801007387 */ /* 0x0003e80000100800 */
[----:B-1----:R-:W2:Y:S04]  /*4e620*/  LDL.LU R24, [R1+0x510] ;  /* 0x0005100001187983 */ /* 0x002ea80000300800 */
[----:B------:R-:W2:Y:S04]  /*4e630*/  LDL.LU R25, [R1+0x514] ;  /* 0x0005140001197983 */ /* 0x000ea80000300800 */
[----:B------:R-:W2:Y:S04]  /*4e640*/  LDL.LU R26, [R1+0x518] ;  /* 0x00051800011a7983 */ /* 0x000ea80000300800 */
[----:B------:R-:W2:Y:S04]  /*4e650*/  LDL.LU R27, [R1+0x51c] ;  /* 0x00051c00011b7983 */ /* 0x000ea80000300800 */
[----:B--2---:R-:W-:Y:S04]  /*4e660*/  STL.64 [R1+0xe20], R26 ;  /* 0x000e201a01007387 */ /* 0x004fe80000100a00 */
[----:B------:R1:W-:Y:S04]  /*4e670*/  STL.64 [R1+0xe18], R24 ;  /* 0x000e181801007387 */ /* 0x0003e80000100a00 */
[----:B-1----:R-:W2:Y:S04]  /*4e680*/  LDL.LU R24, [R1+0x520] ;  /* 0x0005200001187983 */ /* 0x002ea80000300800 */
[----:B------:R-:W2:Y:S04]  /*4e690*/  LDL.LU R25, [R1+0x524] ;  /* 0x0005240001197983 */ /* 0x000ea80000300800 */
[----:B------:R-:W2:Y:S04]  /*4e6a0*/  LDL.LU R26, [R1+0x528] ;  /* 0x00052800011a7983 */ /* 0x000ea80000300800 */
[----:B------:R-:W2:Y:S01]  /*4e6b0*/  LDL.LU R27, [R1+0x52c] ;  /* 0x00052c00011b7983 */ /* 0x000ea20000300800 */
[----:B------:R-:W-:Y:S01]  /*4e6c0*/  MOV R8, R2 ;  /* 0x0000000200087202 */ /* 0x000fe20000000f00 */
[----:B------:R-:W-:-:S02]  /*4e6d0*/  IMAD.MOV.U32 R9, RZ, RZ, R16 ;  /* 0x000000ffff097224 */ /* 0x000fc400078e0010 */
[----:B------:R-:W-:Y:S01]  /*4e6e0*/  IMAD.MOV.U32 R10, RZ, RZ, R28 ;  /* 0x000000ffff0a7224 */ /* 0x000fe200078e001c */
[----:B------:R-:W-:-:S07]  /*4e6f0*/  MOV R11, R29 ;  /* 0x0000001d000b7202 */ /* 0x000fce0000000f00 */
[----:B-----5:R-:W-:Y:S01]  /*4e700*/  HMMA.16816.F32 R4, R8, R20, R4 ;  /* 0x000000140804723c */ /* 0x020fe20000001804 */
[----:B--2---:R-:W-:Y:S04]  /*4e710*/  STL.64 [R1+0xe30], R26 ;  /* 0x000e301a01007387 */ /* 0x004fe80000100a00 */
[----:B------:R1:W-:Y:S04]  /*4e720*/  STL.64 [R1+0xe28], R24 ;  /* 0x000e281801007387 */ /* 0x0003e80000100a00 */
[----:B-1----:R-:W3:Y:S04]  /*4e730*/  LDL.LU R24, [R1+0x530] ;  /* 0x0005300001187983 */ /* 0x002ee80000300800 */
[----:B------:R-:W3:Y:S04]  /*4e740*/  LDL.LU R25, [R1+0x534] ;  /* 0x0005340001197983 */ /* 0x000ee80000300800 */
[----:B------:R-:W3:Y:S04]  /*4e750*/  LDL.LU R26, [R1+0x538] ;  /* 0x00053800011a7983 */ /* 0x000ee80000300800 */
[----:B------:R-:W3:Y:S04]  /*4e760*/  LDL.LU R27, [R1+0x53c] ;  /* 0x00053c00011b7983 */ /* 0x000ee80000300800 */
[----:B------:R-:W2:Y:S04]  /*4e770*/  LDL.LU R2, [R1+0xe40] ;  /* 0x000e400001027983 */ /* 0x000ea80000300800 */
[----:B------:R-:W5:Y:S04]  /*4e780*/  LDL.LU R16, [R1+0xe3c] ;  /* 0x000e3c0001107983 */ /* 0x000f680000300800 */
[----:B------:R-:W2:Y:S04]  /*4e790*/  LDL.LU R28, [R1+0xe38] ;  /* 0x000e3800011c7983 */ /* 0x000ea80000300800 */
[----:B------:R-:W2:Y:S04]  /*4e7a0*/  LDL R10, [R1+0x30] ;  /* 0x00003000010a7983 */ /* 0x000ea80000100800 */
[----:B------:R1:W-:Y:S04]  /*4e7b0*/  STL.64 [R1+0x5d0], R4 ;  /* 0x0005d00401007387 */ /* 0x0003e80000100a00 */
[----:B------:R0:W-:Y:S04]  /*4e7c0*/  STL.64 [R1+0x5d8], R6 ;  /* 0x0005d80601007387 */ /* 0x0001e80000100a00 */
[----:B------:R-:W2:Y:S01]  /*4e7d0*/  LDL R11, [R1+0x34] ;  /* 0x00003400010b7983 */ /* 0x000ea20000100800 */
[----:B-1----:R-:W-:Y:S01]  /*4e7e0*/  IMAD.MOV.U32 R4, RZ, RZ, R14 ;  /* 0x000000ffff047224 */ /* 0x002fe200078e000e */
[----:B0-----:R-:W-:Y:S01]  /*4e7f0*/  MOV R6, R15 ;  /* 0x0000000f00067202 */ /* 0x001fe20000000f00 */
[----:B------:R-:W-:-:S02]  /*4e800*/  IMAD.MOV.U32 R7, RZ, RZ, R18 ;  /* 0x000000ffff077224 */ /* 0x000fc400078e0012 */
        /* <DEDUP_REMOVED lines=8> */
[----:B------:R-:W3:Y:S04]  /*4e890*/  LDL.LU R22, [R1+0x508] ;  /* 0x0005080001167983 */ /* 0x000ee80000300800 */
[----:B------:R-:W3:Y:S01]  /*4e8a0*/  LDL.LU R23, [R1+0x50c] ;  /* 0x00050c0001177983 */ /* 0x000ee20000300800 */
[----:B--2---:R-:W-:Y:S03]  /*4e8b0*/  HMMA.16816.F32 R4, R4, R10, R24 ;  /* 0x0000000a0404723c */ /* 0x004fe60000001818 */
[----:B------:R-:W4:Y:S04]  /*4e8c0*/  LDL.LU.64 R26, [R1+0xe20] ;  /* 0x000e2000011a7983 */ /* 0x000f280000300a00 */
[----:B------:R-:W4:Y:S01]  /*4e8d0*/  LDL.LU.64 R24, [R1+0xe18] ;  /* 0x000e180001187983 */ /* 0x000f220000300a00 */
[----:B------:R-:W-:-:S02]  /*4e8e0*/  IMAD.MOV.U32 R8, RZ, RZ, R14 ;  /* 0x000000ffff087224 */ /* 0x000fc400078e000e */
[----:B------:R-:W-:Y:S01]  /*4e8f0*/  IMAD.MOV.U32 R9, RZ, RZ, R16 ;  /* 0x000000ffff097224 */ /* 0x000fe200078e0010 */
[----:B------:R-:W-:Y:S01]  /*4e900*/  MOV R10, R15 ;  /* 0x0000000f000a7202 */ /* 0x000fe20000000f00 */
[----:B------:R-:W-:-:S07]  /*4e910*/  IMAD.MOV.U32 R11, RZ, RZ, R18 ;  /* 0x000000ffff0b7224 */ /* 0x000fce00078e0012 */
[----:B------:R0:W-:Y:S02]  /*4e920*/  STL.64 [R1+0xde8], R6 ;  /* 0x000de80601007387 */ /* 0x0001e40000100a00 */
[----:B0-----:R-:W-:Y:S01]  /*4e930*/  IMAD.MOV.U32 R6, RZ, RZ, R17 ;  /* 0x000000ffff067224 */ /* 0x001fe200078e0011 */
[----:B------:R-:W-:Y:S01]  /*4e940*/  MOV R7, R0 ;  /* 0x0000000000077202 */ /* 0x000fe20000000f00 */
[----:B------:R-:W2:Y:S04]  /*4e950*/  LDL.LU R17, [R1+0xe14] ;  /* 0x000e140001117983 */ /* 0x000ea80000300800 */
[----:B------:R-:W5:Y:S01]  /*4e960*/  LDL.LU R0, [R1+0xe10] ;  /* 0x000e100001007983 */ /* 0x000f620000300800 */
[----:B----4-:R-:W-:Y:S03]  /*4e970*/  HMMA.16816.F32 R8, R8, R12, R24 ;  /* 0x0000000c0808723c */ /* 0x010fe60000001818 */
[----:B------:R-:W3:Y:S01]  /*4e980*/  LDL.LU.64 R26, [R1+0xe08] ;  /* 0x000e0800011a7983 */ /* 0x000ee20000300a00 */
[----:B------:R-:W-:-:S02]  /*4e990*/  IMAD.MOV.U32 R12, RZ, RZ, R14 ;  /* 0x000000ffff0c7224 */ /* 0x000fc400078e000e */
[----:B------:R-:W-:Y:S01]  /*4e9a0*/  IMAD.MOV.U32 R14, RZ, RZ, R15 ;  /* 0x000000ffff0e7224 */ /* 0x000fe200078e000f */
[----:B------:R-:W-:Y:S01]  /*4e9b0*/  MOV R13, R16 ;  /* 0x00000010000d7202 */ /* 0x000fe20000000f00 */
[----:B------:R-:W-:Y:S01]  /*4e9c0*/  IMAD.MOV.U32 R15, RZ, RZ, R18 ;  /* 0x000000ffff0f7224 */ /* 0x000fe200078e0012 */
[----:B------:R-:W4:Y:S01]  /*4e9d0*/  LDL.LU R24, [R1+0xe00] ;  /* 0x000e000001187983 */ /* 0x000f220000300800 */
[----:B------:R-:W-:-:S03]  /*4e9e0*/  MOV R18, R28 ;  /* 0x0000001c00127202 */ /* 0x000fc60000000f00 */
[----:B-----5:R-:W0:Y:S02]  /*4e9f0*/  LDS.64 R28, [R0+UR7+0x47800] ;  /* 0x04780007001c7984 */ /* 0x020e240008000a00 */
[----:B---3--:R-:W-:Y:S02]  /*4ea00*/  HMMA.16816.F32 R12, R12, R26, R20 ;  /* 0x0000001a0c0c723c */ /* 0x008fe40000001814 */
[----:B------:R-:W2:Y:S04]  /*4ea10*/  LDL.LU.64 R22, [R1+0xdf8] ;  /* 0x000df80001167983 */ /* 0x000ea80000300a00 */
[----:B------:R-:W2:Y:S04]  /*4ea20*/  LDL.LU.64 R20, [R1+0xdf0] ;  /* 0x000df00001147983 */ /* 0x000ea80000300a00 */
[----:B------:R-:W-:Y:S09]  /*4ea30*/  LDS.64 R26, [R2+UR7+0x47800] ;  /* 0x04780007021a7984 */ /* 0x000ff20008000a00 */
[----:B------:R-:W-:Y:S04]  /*4ea40*/  STL.64 [R1+0xde0], R14 ;  /* 0x000de00e01007387 */ /* 0x000fe80000100a00 */
[----:B------:R-:W2:Y:S04]  /*4ea50*/  LDL R16, [R1+0xc] ;  /* 0x00000c0001107983 */ /* 0x000ea80000100800 */
[----:B0-----:R0:W-:Y:S04]  /*4ea60*/  STL [R1+0xddc], R28 ;  /* 0x000ddc1c01007387 */ /* 0x0011e80000100800 */
[----:B0-----:R-:W3:Y:S04]  /*4ea70*/  LDL.LU R28, [R1+0xc] ;  /* 0x00000c00011c7983 */ /* 0x001ee80000300800 */
[----:B------:R0:W-:Y:S04]  /*4ea80*/  STL [R1+0xdd8], R29 ;  /* 0x000dd81d01007387 */ /* 0x0001e80000100800 */
[----:B0-----:R-:W5:Y:S01]  /*4ea90*/  LDL.LU R29, [R1+0x1c] ;  /* 0x00001c00011d7983 */ /* 0x001f620000300800 */
[----:B--2---:R-:W-:Y:S03]  /*4eaa0*/  HMMA.16816.F32 R20, R16, R6, R20 ;  /* 0x000000061014723c */ /* 0x004fe60000001814 */
[----:B------:R-:W2:-:S15]  /*4eab0*/  LDL.LU.64 R6, [R1+0xde8] ;  /* 0x000de80001067983 */ /* 0x000e9e0000300a00 */
[----:B------:R-:W-:Y:S01]  /*4eac0*/  NOP ;  /* 0x0000000000007918 */ /* 0x000fe20000000000 */
[----:B------:R-:W-:Y:S04]  /*4ead0*/  STL.64 [R1+0x530], R20 ;  /* 0x0005301401007387 */ /* 0x000fe80000100a00 */
[----:B------:R0:W-:Y:S04]  /*4eae0*/  STL.64 [R1+0x538], R22 ;  /* 0x0005381601007387 */ /* 0x0001e80000100a00 */
[----:B0-----:R-:W2:Y:S01]  /*4eaf0*/  LDL.64 R22, [R1+0x58] ;  /* 0x0000580001167983 */ /* 0x001ea20000100a00 */
[----:B---3--:R-:W-:Y:S01]  /*4eb00*/  MOV R16, R28 ;  /* 0x0000001c00107202 */ /* 0x008fe20000000f00 */
[----:B-----5:R-:W-:-:S02]  /*4eb10*/  IMAD.MOV.U32 R18, RZ, RZ, R29 ;  /* 0x000000ffff127224 */ /* 0x020fc400078e001d */
[----:B----4-:R-:W-:Y:S02]  /*4eb20*/  IMAD.MOV.U32 R14, RZ, RZ, R24 ;  /* 0x000000ffff0e7224 */ /* 0x010fe400078e0018 */
[----:B------:R0:W1:Y:S03]  /*4eb30*/  LDS.64 R24, [R0+UR7+0x47c00] ;  /* 0x047c000700187984 */ /* 0x0000660008000a00 */
[----:B--2---:R-:W-:Y:S01]  /*4eb40*/  HMMA.16816.F32 R4, R16, R22, R4 ;  /* 0x000000161004723c */ /* 0x004fe20000001804 */
[----:B------:R-:W2:Y:S01]  /*4eb50*/  LDL.LU R22, [R1+0x40] ;  /* 0x0000400001167983 */ /* 0x000ea20000300800 */
[----:B0-----:R-:W-:-:S15]  /*4eb60*/  IMAD.MOV.U32 R0, RZ, RZ, R23 ;  /* 0x000000ffff007224 */ /* 0x001fde00078e0017 */
[----:B------:R-:W-:Y:S02]  /*4eb70*/  NOP ;  /* 0x0000000000007918 */ /* 0x000fe40000000000 */
[----:B------:R0:W-:Y:S04]  /*4eb80*/  STL.64 [R1+0x560], R4 ;  /* 0x0005600401007387 */ /* 0x0001e80000100a00 */
[----:B------:R3:W-:Y:S04]  /*4eb90*/  STL.64 [R1+0x568], R6 ;  /* 0x0005680601007387 */ /* 0x0007e80000100a00 */
[----:B------:R-:W2:Y:S04]  /*4eba0*/  LDL.LU R23, [R1+0x44] ;  /* 0x0000440001177983 */ /* 0x000ea80000300800 */
[----:B------:R-:W4:Y:S04]  /*4ebb0*/  LDL.LU R20, [R1+0x30] ;  /* 0x0000300001147983 */ /* 0x000f280000300800 */
[----:B------:R-:W4:Y:S01]  /*4ebc0*/  LDL.LU R21, [R1+0x34] ;  /* 0x0000340001157983 */ /* 0x000f220000300800 */
[----:B------:R-:W-:-:S03]  /*4ebd0*/  IMAD.MOV.U32 R15, RZ, RZ, R3 ;  /* 0x000000ffff0f7224 */ /* 0x000fc600078e0003 */
[----:B------:R-:W5:Y:S01]  /*4ebe0*/  LDS.64 R2, [R2+UR7+0x47c00] ;  /* 0x047c000702027984 */ /* 0x000f620008000a00 */
[----:B0-----:R-:W-:Y:S01]  /*4ebf0*/  MOV R4, R28 ;  /* 0x0000001c00047202 */ /* 0x001fe20000000f00 */
[----:B------:R-:W-:Y:S02]  /*4ec00*/  IMAD.MOV.U32 R5, RZ, RZ, R17 ;  /* 0x000000ffff057224 */ /* 0x000fe400078e0011 */
[----:B---3--:R-:W-:Y:S01]  /*4ec10*/  IMAD.MOV.U32 R6, RZ, RZ, R29 ;  /* 0x000000ffff067224 */ /* 0x008fe200078e001d */
[----:B------:R-:W-:-:S07]  /*4ec20*/  MOV R7, R19 ;  /* 0x0000001300077202 */ /* 0x000fce0000000f00 */
[----:B------:R-:W-:Y:S01]  /*4ec30*/  HMMA.16816.F32 R8, R4, R14, R8 ;  /* 0x0000000e0408723c */ /* 0x000fe20000001808 */
[----:B--2---:R-:W-:Y:S04]  /*4ec40*/  STL.64 [R1+0xdd0], R22 ;  /* 0x000dd01601007387 */ /* 0x004fe80000100a00 */
[----:B----4-:R0:W-:Y:S04]  /*4ec50*/  STL.64 [R1+0xdc8], R20 ;  /* 0x000dc81401007387 */ /* 0x0101e80000100a00 */
[----:B0-----:R-:W2:Y:S04]  /*4ec60*/  LDL.LU R20, [R1+0x110] ;  /* 0x0001100001147983 */ /* 0x001ea80000300800 */
[----:B------:R-:W2:Y:S04]  /*4ec70*/  LDL.LU R21, [R1+0x114] ;  /* 0x0001140001157983 */ /* 0x000ea80000300800 */
[----:B------:R-:W2:Y:S04]  /*4ec80*/  LDL.LU R22, [R1+0x118] ;  /* 0x0001180001167983 */ /* 0x000ea80000300800 */
[----:B------:R-:W2:Y:S04]  /*4ec90*/  LDL.LU R23, [R1+0x11c] ;  /* 0x00011c0001177983 */ /* 0x000ea80000300800 */
[----:B------:R-:W3:Y:S04]  /*4eca0*/  LDL.LU.64 R14, [R1+0xde0] ;  /* 0x000de000010e7983 */ /* 0x000ee80000300a00 */
[----:B------:R-:W3:Y:S04]  /*4ecb0*/  LDL R6, [R1+0x38] ;  /* 0x0000380001067983 */ /* 0x000ee80000100800 */
[----:B------:R-:W-:Y:S04]  /*4ecc0*/  STL.64 [R1+0x5e0], R8 ;  /* 0x0005e00801007387 */ /* 0x000fe80000100a00 */
[----:B------:R0:W-:Y:S04]  /*4ecd0*/  STL.64 [R1+0x5e8], R10 ;  /* 0x0005e80a01007387 */ /* 0x0001e80000100a00 */
[----:B------:R-:W3:Y:S04]  /*4ece0*/  LDL R7, [R1+0x3c] ;  /* 0x00003c0001077983 */ /* 0x000ee80000100800 */
[----:B0-----:R-:W4:Y:S04]  /*4ecf0*/  LDL.LU R10, [R1+0x48] ;  /* 0x00004800010a7983 */ /* 0x001f280000300800 */
[----:B------:R-:W4:Y:S01]  /*4ed00*/  LDL.LU R11, [R1+0x4c] ;  /* 0x00004c00010b7983 */ /* 0x000f220000300800 */
[----:B---3--:R-:W-:Y:S03]  /*4ed10*/  HMMA.16816.F32 R4, R16, R6, R12 ;  /* 0x000000061004723c */ /* 0x008fe6000000180c */
[----:B----4-:R0:W-:Y:S04]  /*4ed20*/  STL.64 [R1+0xdc0], R10 ;  /* 0x000dc00a01007387 */ /* 0x0101e80000100a00 */
[----:B------:R-:W3:Y:S04]  /*4ed30*/  LDL.LU R8, [R1+0x80] ;  /* 0x0000800001087983 */ /* 0x000ee80000300800 */
[----:B------:R-:W3:Y:S04]  /*4ed40*/  LDL.LU R9, [R1+0x84] ;  /* 0x0000840001097983 */ /* 0x000ee80000300800 */
[----:B0-----:R-:W3:Y:S04]  /*4ed50*/  LDL.LU R10, [R1+0x88] ;  /* 0x00008800010a7983 */ /* 0x001ee80000300800 */
[----:B------:R-:W3:Y:S04]  /*4ed60*/  LDL.LU R11, [R1+0x8c] ;  /* 0x00008c00010b7983 */ /* 0x000ee80000300800 */
[----:B------:R-:W4:Y:S04]  /*4ed70*/  LDL.LU R28, [R1+0xddc] ;  /* 0x000ddc00011c7983 */ /* 0x000f280000300800 */
[----:B------:R-:W2:Y:S04]  /*4ed80*/  LDL.LU R29, [R1+0xdd8] ;  /* 0x000dd800011d7983 */ /* 0x000ea80000300800 */
[----:B------:R-:W2:Y:S04]  /*4ed90*/  LDL.LU R14, [R1+0x28] ;  /* 0x00002800010e7983 */ /* 0x000ea80000300800 */
[----:B------:R1:W-:Y:S04]  /*4eda0*/  STL.64 [R1+0x5c0], R4 ;  /* 0x0005c00401007387 */ /* 0x0003e80000100a00 */
[----:B------:R0:W-:Y:S04]  /*4edb0*/  STL.64 [R1+0x5c8], R6 ;  /* 0x0005c80601007387 */ /* 0x0001e80000100a00 */
[----:B------:R-:W2:Y:S04]  /*4edc0*/  LDL.LU R15, [R1+0x2c] ;  /* 0x00002c00010f7983 */ /* 0x000ea80000300800 */
[----:B------:R-:W3:Y:S04]  /*4edd0*/  LDL.LU R16, [R1+0x90] ;  /* 0x0000900001107983 */ /* 0x000ee80000300800 */
[----:B------:R-:W3:Y:S04]  /*4ede0*/  LDL.LU R17, [R1+0x94] ;  /* 0x0000940001117983 */ /* 0x000ee80000300800 */
[----:B------:R-:W3:Y:S04]  /*4edf0*/  LDL.LU R18, [R1+0x98] ;  /* 0x0000980001127983 */ /* 0x000ee80000300800 */
[----:B------:R-:W3:Y:S01]  /*4ee00*/  LDL.LU R19, [R1+0x9c] ;  /* 0x00009c0001137983 */ /* 0x000ee20000300800 */
[----:B-1----:R-:W-:Y:S01]  /*4ee10*/  IMAD.MOV.U32 R5, RZ, RZ, R24 ;  /* 0x000000ffff057224 */ /* 0x002fe200078e0018 */
[----:B0-----:R-:W-:Y:S01]  /*4ee20*/  MOV R6, R26 ;  /* 0x0000001a00067202 */ /* 0x001fe20000000f00 */
[----:B-----5:R-:W-:-:S02]  /*4ee30*/  IMAD.MOV.U32 R7, RZ, RZ, R2 ;  /* 0x000000ffff077224 */ /* 0x020fc400078e0002 */
[----:B----4-:R-:W-:-:S07]  /*4ee40*/  IMAD.MOV.U32 R4, RZ, RZ, R28 ;  /* 0x000000ffff047224 */ /* 0x010fce00078e001c */
        /* <DEDUP_REMOVED lines=10> */
[C---:B--2---:R-:W-:Y:S01]  /*4eef0*/  HMMA.16816.F32 R20, R4.reuse, R22, R8 ;  /* 0x000000160414723c */ /* 0x044fe20000001808 */
[----:B------:R-:W4:Y:S07]  /*4ef00*/  LDL.LU.64 R10, [R1+0xdc0] ;  /* 0x000dc000010a7983 */ /* 0x000f2e0000300a00 */
[----:B----4-:R-:W-:Y:S01]  /*4ef10*/  HMMA.16816.F32 R4, R4, R10, R12 ;  /* 0x0000000a0404723c */ /* 0x010fe2000000180c */
[----:B------:R-:W2:Y:S04]  /*4ef20*/  LDL.LU.64 R14, [R1+0xdb8] ;  /* 0x000db800010e7983 */ /* 0x000ea80000300a00 */
[----:B------:R-:W2:-:S14]  /*4ef30*/  LDL.LU.64 R12, [R1+0xdb0] ;  /* 0x000db000010c7983 */ /* 0x000e9c0000300a00 */
[----:B------:R0:W-:Y:S04]  /*4ef40*/  STL.64 [R1+0xd80], R4 ;  /* 0x000d800401007387 */ /* 0x0001e80000100a00 */
[----:B0-----:R-:W2:Y:S04]  /*4ef50*/  LDL.LU R4, [R1+0x60] ;  /* 0x0000600001047983 */ /* 0x001ea80000300800 */
[----:B------:R-:W2:Y:S01]  /*4ef60*/  LDL.LU R5, [R1+0x64] ;  /* 0x0000640001057983 */ /* 0x000ea20000300800 */
[----:B------:R-:W-:Y:S01]  /*4ef70*/  IMAD.MOV.U32 R8, RZ, RZ, R29 ;  /* 0x000000ffff087224 */ /* 0x000fe200078e001d */
[----:B------:R-:W-:Y:S01]  /*4ef80*/  MOV R9, R25 ;  /* 0x0000001900097202 */ /* 0x000fe20000000f00 */
[----:B------:R-:W-:-:S02]  /*4ef90*/  IMAD.MOV.U32 R10, RZ, RZ, R27 ;  /* 0x000000ffff0a7224 */ /* 0x000fc400078e001b */
[----:B------:R-:W-:Y:S01]  /*4efa0*/  IMAD.MOV.U32 R11, RZ, RZ, R3 ;  /* 0x000000ffff0b7224 */ /* 0x000fe200078e0003 */
[----:B------:R0:W-:Y:S04]  /*4efb0*/  STL.64 [R1+0xd78], R6 ;  /* 0x000d780601007387 */ /* 0x0001e80000100a00 */
[----:B0-----:R-:W3:Y:S02]  /*4efc0*/  LDL.LU R6, [R1+0x300] ;  /* 0x0003000001067983 */ /* 0x001ee40000300800 */
[----:B--2---:R-:W-:-:S15]  /*4efd0*/  HMMA.16816.F32 R8, R8, R4, R12 ;  /* 0x000000040808723c */ /* 0x004fde000000180c */
[----:B------:R-:W-:-:S04]  /*4efe0*/  NOP ;  /* 0x0000000000007918 */ /* 0x000fc80000000000 */
[----:B------:R-:W-:Y:S04]  /*4eff0*/  STL.64 [R1+0x510], R8 ;  /* 0x0005100801007387 */ /* 0x000fe80000100a00 */
[----:B------:R-:W-:Y:S04]  /*4f000*/  STL.64 [R1+0x518], R10 ;  /* 0x0005180a01007387 */ /* 0x000fe80000100a00 */
[----:B------:R-:W3:Y:S04]  /*4f010*/  LDL.LU R7, [R1+0x304] ;  /* 0x0003040001077983 */ /* 0x000ee80000300800 */
[----:B---3--:R0:W-:Y:S04]  /*4f020*/  STL.64 [R1+0xd88], R6 ;  /* 0x000d880601007387 */ /* 0x0081e80000100a00 */
[----:B------:R-:W2:Y:S04]  /*4f030*/  LDL.LU R4, [R1+0x618] ;  /* 0x0006180001047983 */ /* 0x000ea80000300800 */
[----:B------:R-:W2:Y:S04]  /*4f040*/  LDL.LU R5, [R1+0x61c] ;  /* 0x00061c0001057983 */ /* 0x000ea80000300800 */
[----:B--2---:R1:W-:Y:S04]  /*4f050*/  STL.64 [R1+0xd90], R4 ;  /* 0x000d900401007387 */ /* 0x0043e80000100a00 */
[----:B0-----:R-:W2:Y:S04]  /*4f060*/  LDL.LU R6, [R1+0x608] ;  /* 0x0006080001067983 */ /* 0x001ea80000300800 */
[----:B------:R-:W2:Y:S04]  /*4f070*/  LDL.LU R7, [R1+0x60c] ;  /* 0x00060c0001077983 */ /* 0x000ea80000300800 */
[----:B--2---:R0:W-:Y:S04]  /*4f080*/  STL.64 [R1+0xd98], R6 ;  /* 0x000d980601007387 */ /* 0x0041e80000100a00 */
[----:B-1----:R-:W2:Y:S04]  /*4f090*/  LDL.LU R4, [R1+0x620] ;  /* 0x0006200001047983 */ /* 0x002ea80000300800 */
[----:B------:R-:W2:Y:S04]  /*4f0a0*/  LDL.LU R5, [R1+0x624] ;  /* 0x0006240001057983 */ /* 0x000ea80000300800 */
[----:B--2---:R-:W-:Y:S04]  /*4f0b0*/  STL.64 [R1+0xda0], R4 ;  /* 0x000da00401007387 */ /* 0x004fe80000100a00 */
[----:B0-----:R-:W2:Y:S04]  /*4f0c0*/  LDL.LU R6, [R1+0x2e0] ;  /* 0x0002e00001067983 */ /* 0x001ea80000300800 */
[----:B------:R-:W2:Y:S04]  /*4f0d0*/  LDL.LU R7, [R1+0x2e4] ;  /* 0x0002e40001077983 */ /* 0x000ea80000300800 */
[----:B--2---:R0:W-:Y:S04]  /*4f0e0*/  STL.64 [R1+0xda8], R6 ;  /* 0x000da80601007387 */ /* 0x0041e80000100a00 */
[----:B0-----:R-:W2:Y:S04]  /*4f0f0*/  LDL.LU R6, [R1+0x50] ;  /* 0x0000500001067983 */ /* 0x001ea80000300800 */
[----:B------:R-:W2:Y:S04]  /*4f100*/  LDL.LU R7, [R1+0x54] ;  /* 0x0000540001077983 */ /* 0x000ea80000300800 */
[----:B------:R-:W3:Y:S04]  /*4f110*/  LDL.LU R4, [R1+0x610] ;  /* 0x0006100001047983 */ /* 0x000ee80000300800 */
[----:B------:R-:W3:Y:S04]  /*4f120*/  LDL.LU R5, [R1+0x614] ;  /* 0x0006140001057983 */ /* 0x000ee80000300800 */
[----:B------:R-:W4:Y:S04]  /*4f130*/  LDL.LU R12, [R1+0x64c] ;  /* 0x00064c00010c7983 */ /* 0x000f280000300800 */
[----:B------:R-:W4:Y:S04]  /*4f140*/  LDL.LU R13, [R1+0x648] ;  /* 0x00064800010d7983 */ /* 0x000f280000300800 */
[----:B----4-:R0:W-:Y:S04]  /*4f150*/  STL.64 [R1+0xd60], R12 ;  /* 0x000d600c01007387 */ /* 0x0101e80000100a00 */
[----:B0-----:R-:W4:Y:S04]  /*4f160*/  LDL.LU R12, [R1+0x58] ;  /* 0x00005800010c7983 */ /* 0x001f280000300800 */
[----:B------:R-:W5:Y:S04]  /*4f170*/  LDL.LU R14, [R1+0x644] ;  /* 0x00064400010e7983 */ /* 0x000f680000300800 */
[----:B------:R-:W5:Y:S01]  /*4f180*/  LDL.LU R15, [R1+0x640] ;  /* 0x00064000010f7983 */ /* 0x000f620000300800 */
[----:B------:R-:W-:Y:S01]  /*4f190*/  MOV R13, R0 ;  /* 0x00000000000d7202 */ /* 0x000fe20000000f00 */
[----:B------:R-:W-:-:S02]  /*4f1a0*/  IMAD.MOV.U32 R8, RZ, RZ, R29 ;  /* 0x000000ffff087224 */ /* 0x000fc400078e001d */
[----:B------:R-:W-:Y:S01]  /*4f1b0*/  IMAD.MOV.U32 R9, RZ, RZ, R25 ;  /* 0x000000ffff097224 */ /* 0x000fe200078e0019 */
[----:B------:R-:W-:Y:S01]  /*4f1c0*/  MOV R10, R27 ;  /* 0x0000001b000a7202 */ /* 0x000fe20000000f00 */
[----:B------:R-:W-:Y:S01]  /*4f1d0*/  IMAD.MOV.U32 R11, RZ, RZ, R3 ;  /* 0x000000ffff0b7224 */ /* 0x000fe200078e0003 */
[----:B-----5:R0:W-:Y:S04]  /*4f1e0*/  STL.64 [R1+0xd68], R14 ;  /* 0x000d680e01007387 */ /* 0x0201e80000100a00 */
[----:B------:R-:W5:Y:S04]  /*4f1f0*/  LDL.LU R28, [R1+0x284] ;  /* 0x00028400011c7983 */ /* 0x000f680000300800 */
[----:B------:R-:W3:Y:S04]  /*4f200*/  LDL.LU R0, [R1+0x280] ;  /* 0x0002800001007983 */ /* 0x000ee80000300800 */
[----:B0-----:R-:W3:Y:S04]  /*4f210*/  LDL.LU R14, [R1+0x65c] ;  /* 0x00065c00010e7983 */ /* 0x001ee80000300800 */
[----:B------:R-:W3:Y:S01]  /*4f220*/  LDL.LU R15, [R1+0x658] ;  /* 0x00065800010f7983 */ /* 0x000ee20000300800 */
[----:B----4-:R-:W-:-:S15]  /*4f230*/  HMMA.16816.F32 R8, R8, R12, R16 ;  /* 0x0000000c0808723c */ /* 0x010fde0000001810 */
[----:B------:R-:W-:-:S04]  /*4f240*/  NOP ;  /* 0x0000000000007918 */ /* 0x000fc80000000000 */
[----:B------:R0:W-:Y:S04]  /*4f250*/  STL.64 [R1+0x520], R8 ;  /* 0x0005200801007387 */ /* 0x0001e80000100a00 */
[----:B------:R1:W-:Y:S01]  /*4f260*/  STL.64 [R1+0x528], R10 ;  /* 0x0005280a01007387 */ /* 0x0003e20000100a00 */
[----:B0-----:R-:W-:Y:S01]  /*4f270*/  IMAD.MOV.U32 R8, RZ, RZ, R29 ;  /* 0x000000ffff087224 */ /* 0x001fe200078e001d */
[----:B------:R-:W-:Y:S01]  /*4f280*/  MOV R9, R25 ;  /* 0x0000001900097202 */ /* 0x000fe20000000f00 */
[----:B-1----:R-:W-:Y:S02]  /*4f290*/  IMAD.MOV.U32 R10, RZ, RZ, R27 ;  /* 0x000000ffff0a7224 */ /* 0x002fe400078e001b */
[----:B------:R-:W-:-:S07]  /*4f2a0*/  IMAD.MOV.U32 R11, RZ, RZ, R3 ;  /* 0x000000ffff0b7224 */ /* 0x000fce00078e0003 */
[----:B--2---:R-:W-:Y:S01]  /*4f2b0*/  HMMA.16816.F32 R20, R8, R6, R20 ;  /* 0x000000060814723c */ /* 0x004fe20000001814 */
[----:B------:R-:W-:Y:S01]  /*4f2c0*/  MOV R24, R29 ;  /* 0x0000001d00187202 */ /* 0x000fe20000000f00 */
[----:B------:R-:W-:Y:S02]  /*4f2d0*/  IMAD.MOV.U32 R26, RZ, RZ, R27 ;  /* 0x000000ffff1a7224 */ /* 0x000fe400078e001b */
[----:B------:R-:W-:Y:S01]  /*4f2e0*/  IMAD.MOV.U32 R27, RZ, RZ, R3 ;  /* 0x000000ffff1b7224 */ /* 0x000fe200078e0003 */
[----:B---3--:R0:W-:Y:S04]  /*4f2f0*/  STL.64 [R1+0xd70], R14 ;  /* 0x000d700e01007387 */ /* 0x0081e80000100a00 */
[----:B0-----:R-:W2:Y:S04]  /*4f300*/  LDL.LU R14, [R1+0x38] ;  /* 0x00003800010e7983 */ /* 0x001ea80000300800 */
[----:B------:R-:W2:Y:S04]  /*4f310*/  LDL.LU R15, [R1+0x3c] ;  /* 0x00003c00010f7983 */ /* 0x000ea80000300800 */
[----:B------:R-:W3:Y:S04]  /*4f320*/  LDL.LU R12, [R1+0x63c] ;  /* 0x00063c00010c7983 */ /* 0x000ee80000300800 */
[----:B------:R-:W3:Y:S04]  /*4f330*/  LDL.LU R13, [R1+0x638] ;  /* 0x00063800010d7983 */ /* 0x000ee80000300800 */
[----:B------:R-:W4:Y:S04]  /*4f340*/  LDL.LU R16, [R1+0x664] ;  /* 0x0006640001107983 */ /* 0x000f280000300800 */
[----:B------:R-:W4:Y:S04]  /*4f350*/  LDL.LU R17, [R1+0x660] ;  /* 0x0006600001117983 */ /* 0x000f280000300800 */
[----:B------:R-:W2:Y:S04]  /*4f360*/  LDL.LU R18, [R1+0x654] ;  /* 0x0006540001127983 */ /* 0x000ea80000300800 */
[----:B------:R-:W2:Y:S04]  /*4f370*/  LDL.LU R19, [R1+0x650] ;  /* 0x0006500001137983 */ /* 0x000ea80000300800 */
[----:B------:R-:W2:Y:S04]  /*4f380*/  LDL.LU.64 R6, [R1+0xda8] ;  /* 0x000da80001067983 */ /* 0x000ea80000300a00 */
[----:B------:R-:W2:Y:S04]  /*4f390*/  LDL.LU.64 R8, [R1+0x920] ;  /* 0x0009200001087983 */ /* 0x000ea80000300a00 */
[----:B------:R-:W2:Y:S04]  /*4f3a0*/  LDL.LU.64 R10, [R1+0x928] ;  /* 0x00092800010a7983 */ /* 0x000ea80000300a00 */
[----:B------:R0:W-:Y:S04]  /*4f3b0*/  STL.64 [R1+0x550], R20 ;  /* 0x0005501401007387 */ /* 0x0001e80000100a00 */
[----:B------:R1:W-:Y:S04]  /*4f3c0*/  STL.64 [R1+0x558], R22 ;  /* 0x0005581601007387 */ /* 0x0003e80000100a00 */
[----:B0-----:R-:W2:Y:S04]  /*4f3d0*/  LDL.LU R20, [R1+0x674] ;  /* 0x0006740001147983 */ /* 0x001ea80000300800 */
[----:B------:R-:W2:Y:S04]  /*4f3e0*/  LDL.LU R21, [R1+0x670] ;  /* 0x0006700001157983 */ /* 0x000ea80000300800 */
[----:B-1----:R-:W2:Y:S04]  /*4f3f0*/  LDL.LU R22, [R1+0x66c] ;  /* 0x00066c0001167983 */ /* 0x002ea80000300800 */
[----:B------:R-:W2:Y:S04]  /*4f400*/  LDL.LU R23, [R1+0x668] ;  /* 0x0006680001177983 */ /* 0x000ea80000300800 */
[----:B------:R-:W2:Y:S04]  /*4f410*/  LDL.LU R29, [R1+0x678] ;  /* 0x00067800011d7983 */ /* 0x000ea80000300800 */
[----:B------:R-:W2:Y:S02]  /*4f420*/  LDL.LU.64 R2, [R1+0x930] ;  /* 0x0009300001027983 */ /* 0x000ea40000300a00 */
[----:B--2---:R-:W-:-:S02]  /*4f430*/  FFMA2 R2, R2.F32x2.HI_LO, R6.F32x2.HI_LO, R4.F32x2.HI_LO ;  /* 0x0000000602027249 */ /* 0x004fc40000000004 */
[----:B------:R-:W2:Y:S04]  /*4f440*/  LDL.LU.64 R4, [R1+0xda0] ;  /* 0x000da00001047983 */ /* 0x000ea80000300a00 */
[----:B------:R-:W2:Y:S02]  /*4f450*/  LDL.LU.64 R6, [R1+0xd98] ;  /* 0x000d980001067983 */ /* 0x000ea40000300a00 */
[----:B--2---:R-:W-:Y:S02]  /*4f460*/  FFMA2 R8, R8.F32x2.HI_LO, R6.F32x2.HI_LO, R4.F32x2.HI_LO ;  /* 0x0000000608087249 */ /* 0x004fe40000000004 */
[----:B------:R-:W2:Y:S04]  /*4f470*/  LDL.LU.64 R4, [R1+0xd90] ;  /* 0x000d900001047983 */ /* 0x000ea80000300a00 */
[----:B------:R-:W2:Y:S02]  /*4f480*/  LDL.LU.64 R6, [R1+0xd88] ;  /* 0x000d880001067983 */ /* 0x000ea40000300a00 */
[----:B--2---:R-:W-:-:S02]  /*4f490*/  FFMA2 R10, R10.F32x2.HI_LO, R6.F32x2.HI_LO, R4.F32x2.HI_LO ;  /* 0x000000060a0a7249 */ /* 0x004fc40000000004 */
[----:B------:R-:W2:Y:S04]  /*4f4a0*/  LDL.LU.64 R4, [R1+0xd80] ;  /* 0x000d800001047983 */ /* 0x000ea80000300a00 */
[----:B------:R-:W2:Y:S02]  /*4f4b0*/  LDL.LU.64 R6, [R1+0xd78] ;  /* 0x000d780001067983 */ /* 0x000ea40000300a00 */
[----:B--2---:R-:W-:Y:S02]  /*4f4c0*/  HMMA.16816.F32 R4, R24, R14, R4 ;  /* 0x0000000e1804723c */ /* 0x004fe40000001804 */
[----:B------:R-:W2:Y:S04]  /*4f4d0*/  LDL.LU.64 R14, [R1+0xd70] ;  /* 0x000d7000010e7983 */ /* 0x000ea80000300a00 */
[----:B------:R-:W4:Y:S04]  /*4f4e0*/  LDL.LU R25, [R1+0x634] ;  /* 0x0006340001197983 */ /* 0x000f280000300800 */
[----:B------:R-:W4:Y:S01]  /*4f4f0*/  LDL.LU R26, [R1+0x630] ;  /* 0x00063000011a7983 */ /* 0x000f220000300800 */
[----:B---3--:R-:W-:-:S04]  /*4f500*/  LOP3.LUT R13, R13, R12, RZ, 0x3c, !PT ;  /* 0x0000000c0d0d7212 */ /* 0x008fc800078e3cff */
[----:B------:R-:W-:-:S04]  /*4f510*/  LOP3.LUT R12, R13, R12, RZ, 0x3c, !PT ;  /* 0x0000000c0d0c7212 */ /* 0x000fc800078e3cff */
[----:B------:R0:W-:Y:S04]  /*4f520*/  STL.64 [R1+0x500], R4 ;  /* 0x0005000401007387 */ /* 0x0001e80000100a00 */
[----:B------:R1:W-:Y:S04]  /*4f530*/  STL.64 [R1+0x508], R6 ;  /* 0x0005080601007387 */ /* 0x0003e80000100a00 */
[----:B------:R-:W3:Y:S01]  /*4f540*/  LDL.LU R27, [R1+0x62c] ;  /* 0x00062c00011b7983 */ /* 0x000ee20000300800 */
[----:B------:R-:W-:-:S03]  /*4f550*/  LOP3.LUT R13, R13, R12, RZ, 0x3c, !PT ;  /* 0x0000000c0d0d7212 */ /* 0x000fc600078e3cff */
[----:B0-----:R-:W3:Y:S04]  /*4f560*/  LDL.LU R4, [R1+0x628] ;  /* 0x0006280001047983 */ /* 0x001ee80000300800 */
[----:B------:R-:W3:Y:S04]  /*4f570*/  LDL.LU R5, [R1+0x684] ;  /* 0x0006840001057983 */ /* 0x000ee80000300800 */
[----:B-1----:R-:W3:Y:S04]  /*4f580*/  LDL.LU R6, [R1+0x680] ;  /* 0x0006800001067983 */ /* 0x002ee80000300800 */
[----:B------:R-:W3:Y:S01]  /*4f590*/  LDL.LU R7, [R1+0x67c] ;  /* 0x00067c0001077983 */ /* 0x000ee20000300800 */
[----:B--2---:R-:W-:-:S04]  /*4f5a0*/  LOP3.LUT R15, R15, R14, RZ, 0x3c, !PT ;  /* 0x0000000e0f0f7212 */ /* 0x004fc800078e3cff */
[----:B------:R-:W-:-:S04]  /*4f5b0*/  LOP3.LUT R14, R15, R14, RZ, 0x3c, !PT ;  /* 0x0000000e0f0e7212 */ /* 0x000fc800078e3cff */
[----:B------:R-:W-:-:S05]  /*4f5c0*/  LOP3.LUT R15, R15, R14, RZ, 0x3c, !PT ;  /* 0x0000000e0f0f7212 */ /* 0x000fca00078e3cff */
[----:B------:R0:W-:Y:S04]  /*4f5d0*/  STL.64 [R1+0x620], R14 ;  /* 0x0006200e01007387 */ /* 0x0001e80000100a00 */
[----:B0-----:R-:W2:Y:S04]  /*4f5e0*/  LDL.LU.64 R14, [R1+0xd68] ;  /* 0x000d6800010e7983 */ /* 0x001ea80000300a00 */
[----:B------:R0:W-:Y:S04]  /*4f5f0*/  STL.64 [R1+0x638], R12 ;  /* 0x0006380c01007387 */ /* 0x0001e80000100a00 */
[----:B0-----:R-:W5:Y:S01]  /*4f600*/  LDL.LU.64 R12, [R1+0xd60] ;  /* 0x000d6000010c7983 */ /* 0x001f620000300a00 */
[----:B----4-:R-:W-:-:S05]  /*4f610*/  MOV R24, R26 ;  /* 0x0000001a00187202 */ /* 0x010fca0000000f00 */
[----:B------:R0:W-:Y:S01]  /*4f620*/  STL.64 [R1+0x630], R24 ;  /* 0x0006301801007387 */ /* 0x0001e20000100a00 */
[----:B------:R-:W-:Y:S02]  /*4f630*/  LOP3.LUT R17, R17, R16, RZ, 0x3c, !PT ;  /* 0x0000001011117212 */ /* 0x000fe400078e3cff */
[----:B---3--:R-:W-:Y:S02]  /*4f640*/  MOV R26, R6 ;  /* 0x00000006001a7202 */ /* 0x008fe40000000f00 */
[----:B------:R-:W-:Y:S01]  /*4f650*/  MOV R6, R23 ;  /* 0x0000001700067202 */ /* 0x000fe20000000f00 */
[----:B0-----:R-:W-:Y:S02]  /*4f660*/  IMAD.MOV.U32 R24, RZ, RZ, R4 ;  /* 0x000000ffff187224 */ /* 0x001fe400078e0004 */
[----:B------:R-:W-:Y:S02]  /*4f670*/  IMAD.MOV.U32 R25, RZ, RZ, R27 ;  /* 0x000000ffff197224 */ /* 0x000fe400078e001b */
[----:B------:R-:W-:-:S02]  /*4f680*/  IMAD.MOV.U32 R27, RZ, RZ, R5 ;  /* 0x000000ffff1b7224 */ /* 0x000fc400078e0005 */
[----:B------:R-:W-:Y:S02]  /*4f690*/  IMAD.MOV.U32 R4, RZ, RZ, R21 ;  /* 0x000000ffff047224 */ /* 0x000fe400078e0015 */
[----:B------:R-:W-:Y:S01]  /*4f6a0*/  IMAD.MOV.U32 R5, RZ, RZ, R20 ;  /* 0x000000ffff057224 */ /* 0x000fe200078e0014 */
[----:B------:R0:W-:Y:S01]  /*4f6b0*/  STL.64 [R1+0x910], R24 ;  /* 0x0009101801007387 */ /* 0x0001e20000100a00 */
[----:B------:R-:W-:-:S03]  /*4f6c0*/  LOP3.LUT R16, R17, R16, RZ, 0x3c, !PT ;  /* 0x0000001011107212 */ /* 0x000fc600078e3cff */
[----:B------:R-:W-:Y:S01]  /*4f6d0*/  STL.64 [R1+0x338], R26 ;  /* 0x0003381a01007387 */ /* 0x000fe20000100a00 */
[----:B------:R-:W-:Y:S01]  /*4f6e0*/  LOP3.LUT R17, R17, R16, RZ, 0x3c, !PT ;  /* 0x0000001011117212 */ /* 0x000fe200078e3cff */
[----:B0-----:R-:W-:Y:S01]  /*4f6f0*/  IMAD.MOV.U32 R24, RZ, RZ, R29 ;  /* 0x000000ffff187224 */ /* 0x001fe200078e001d */
[----:B------:R-:W-:Y:S01]  /*4f700*/  MOV R25, R7 ;  /* 0x0000000700197202 */ /* 0x000fe20000000f00 */
[----:B------:R-:W-:-:S04]  /*4f710*/  IMAD.MOV.U32 R7, RZ, RZ, R22 ;  /* 0x000000ffff077224 */ /* 0x000fc800078e0016 */
[----:B------:R-:W-:Y:S04]  /*4f720*/  STL.64 [R1+0x440], R24 ;  /* 0x0004401801007387 */ /* 0x000fe80000100a00 */
[----:B------:R0:W-:Y:S04]  /*4f730*/  STL.64 [R1+0x448], R4 ;  /* 0x0004480401007387 */ /* 0x0001e80000100a00 */
[----:B------:R-:W-:Y:S04]  /*4f740*/  STL.64 [R1+0x600], R6 ;  /* 0x0006000601007387 */ /* 0x000fe80000100a00 */
[----:B------:R-:W-:Y:S01]  /*4f750*/  STL.64 [R1+0x608], R16 ;  /* 0x0006081001007387 */ /* 0x000fe20000100a00 */
[----:B0-----:R-:W-:Y:S01]  /*4f760*/  IMAD.MOV.U32 R4, RZ, RZ, R19 ;  /* 0x000000ffff047224 */ /* 0x001fe200078e0013 */
[----:B------:R-:W-:-:S05]  /*4f770*/  MOV R5, R18 ;  /* 0x0000001200057202 */ /* 0x000fca0000000f00 */
[----:B------:R2:W-:Y:S02]  /*4f780*/  STL.64 [R1+0x610], R4 ;  /* 0x0006100401007387 */ /* 0x0005e40000100a00 */
[----:B--2---:R-:W-:Y:S01]  /*4f790*/  MOV R4, R15 ;  /* 0x0000000f00047202 */ /* 0x004fe20000000f00 */
[----:B------:R-:W-:Y:S02]  /*4f7a0*/  IMAD.MOV.U32 R5, RZ, RZ, R14 ;  /* 0x000000ffff057224 */ /* 0x000fe400078e000e */
[----:B-----5:R-:W-:Y:S02]  /*4f7b0*/  IMAD.MOV.U32 R6, RZ, RZ, R13 ;  /* 0x000000ffff067224 */ /* 0x020fe400078e000d */
[----:B------:R-:W-:-:S05]  /*4f7c0*/  IMAD.MOV.U32 R7, RZ, RZ, R12 ;  /* 0x000000ffff077224 */ /* 0x000fca00078e000c */
[----:B------:R0:W-:Y:S04]  /*4f7d0*/  STL.64 [R1+0x618], R6 ;  /* 0x0006180601007387 */ /* 0x0001e80000100a00 */
[----:B------:R1:W-:Y:S01]  /*4f7e0*/  STL.64 [R1+0x628], R4 ;  /* 0x0006280401007387 */ /* 0x0003e20000100a00 */
[----:B0-----:R-:W-:Y:S01]  /*4f7f0*/  IMAD.MOV.U32 R6, RZ, RZ, R0 ;  /* 0x000000ffff067224 */ /* 0x001fe200078e0000 */
[----:B------:R-:W-:Y:S01]  /*4f800*/  MOV R7, R28 ;  /* 0x0000001c00077202 */ /* 0x000fe20000000f00 */
[----:B-1----:R-:W-:Y:S02]  /*4f810*/  IMAD.MOV.U32 R4, RZ, RZ, R2 ;  /* 0x000000ffff047224 */ /* 0x002fe400078e0002 */
[----:B------:R-:W-:Y:S02]  /*4f820*/  IMAD.MOV.U32 R5, RZ, RZ, R3 ;  /* 0x000000ffff057224 */ /* 0x000fe400078e0003 */
[----:B------:R-:W-:Y:S04]  /*4f830*/  STL.64 [R1+0x918], R6 ;  /* 0x0009180601007387 */ /* 0x000fe80000100a00 */
[----:B------:R-:W2:Y:S04]  /*4f840*/  LDL R2, [R1+0x904] ;  /* 0x0009040001027983 */ /* 0x000ea80000100800 */
[----:B------:R-:W-:Y:S04]  /*4f850*/  STL.64 [R1+0x930], R4 ;  /* 0x0009300401007387 */ /* 0x000fe80000100a00 */
[----:B------:R-:W3:Y:S04]  /*4f860*/  LDL R0, [R1+0x900] ;  /* 0x0009000001007983 */ /* 0x000ee80000100800 */
[----:B--2---:R0:W-:Y:S04]  /*4f870*/  STL [R1+0x950], R2 ;  /* 0x0009500201007387 */ /* 0x0041e80000100800 */
[----:B0-----:R-:W2:Y:S04]  /*4f880*/  LDL R2, [R1+0x8fc] ;  /* 0x0008fc0001027983 */ /* 0x001ea80000100800 */
[----:B---3--:R0:W-:Y:S04]  /*4f890*/  STL [R1+0x954], R0 ;  /* 0x0009540001007387 */ /* 0x0081e80000100800 */
[----:B0-----:R-:W3:Y:S04]  /*4f8a0*/  LDL R0, [R1+0x8f8] ;  /* 0x0008f80001007983 */ /* 0x001ee80000100800 */
        /* <DEDUP_REMOVED lines=55> */
[----:B0-----:R-:W3:Y:S01]  /*4fc20*/  LDL R0, [R1+0x688] ;  /* 0x0006880001007983 */ /* 0x001ee20000100800 */
[----:B------:R-:W-:-:S02]  /*4fc30*/  MOV R3, R11 ;  /* 0x0000000b00037202 */ /* 0x000fc40000000f00 */
[----:B------:R-:W-:Y:S01]  /*4fc40*/  MOV R4, R8 ;  /* 0x0000000800047202 */ /* 0x000fe20000000f00 */
[----:B------:R-:W-:Y:S01]  /*4fc50*/  IMAD.MOV.U32 R5, RZ, RZ, R9 ;  /* 0x000000ffff057224 */ /* 0x000fe200078e0009 */
[----:B------:R-:W-:-:S04]  /*4fc60*/  UIADD3 UR6, UPT, UPT, UR6, 0x40, URZ ;  /* 0x0000004006067890 */ /* 0x000fc8000fffe0ff */
[----:B------:R-:W-:Y:S02]  /*4fc70*/  UISETP.GE.AND UP0, UPT, UR6, UR15, UPT ;  /* 0x0000000f0600728c */ /* 0x000fe4000bf06270 */
[----:B------:R-:W-:Y:S02]  /*4fc80*/  ULEA UR5, UR13, UR5, 0x6 ;  /* 0x000000050d057291 */ /* 0x000fe4000f8e30ff */
[----:B------:R-:W-:Y:S01]  /*4fc90*/  ULEA UR4, UR14, UR4, 0x6 ;  /* 0x000000040e047291 */ /* 0x000fe2000f8e30ff */
[----:B--2---:R0:W-:Y:S02]  /*4fca0*/  STL [R1+0x644], R2 ;  /* 0x0006440201007387 */ /* 0x0041e40000100800 */
[----:B0-----:R-:W-:Y:S02]  /*4fcb0*/  IMAD.MOV.U32 R2, RZ, RZ, R10 ;  /* 0x000000ffff027224 */ /* 0x001fe400078e000a */
[----:B---3--:R0:W-:Y:S04]  /*4fcc0*/  STL [R1+0x648], R0 ;  /* 0x0006480001007387 */ /* 0x0081e80000100800 */
[----:B------:R0:W-:Y:S04]  /*4fcd0*/  STL.64 [R1+0x928], R2 ;  /* 0x0009280201007387 */ /* 0x0001e80000100a00 */
[----:B------:R0:W-:Y:S01]  /*4fce0*/  STL.64 [R1+0x920], R4 ;  /* 0x0009200401007387 */ /* 0x0001e20000100a00 */
[----:B------:R-:W-:Y:S05]  /*4fcf0*/  BRA.U !UP0, `(.L_x_1) ;  /* 0xfffffc11089c7547 */ /* 0x000fea000b83ffff */
.L_x_0:
[----:B------:R-:W2:Y:S04]  /*4fd00*/  LDL.LU.64 R14, [R1+0x920] ;  /* 0x00092000010e7983 */ /* 0x000ea80000300a00 */
[----:B0---4-:R-:W3:Y:S04]  /*4fd10*/  LDL.LU.64 R2, [R1+0x928] ;  /* 0x0009280001027983 */ /* 0x011ee80000300a00 */
[----:B------:R-:W4:Y:S04]  /*4fd20*/  LDL.LU.64 R4, [R1+0x930] ;  /* 0x0009300001047983 */ /* 0x000f280000300a00 */
[----:B------:R-:W5:Y:S04]  /*4fd30*/  LDL.64 R6, [R1+0x918] ;  /* 0x0009180001067983 */ /* 0x000f680000100a00 */
[----:B------:R-:W5:Y:S04]  /*4fd40*/  LDL.LU.64 R8, [R1+0x628] ;  /* 0x0006280001087983 */ /* 0x000f680000300a00 */
[----:B------:R-:W5:Y:S04]  /*4fd50*/  LDL.LU.64 R10, [R1+0x618] ;  /* 0x00061800010a7983 */ /* 0x000f680000300a00 */
[----:B------:R-:W5:Y:S01]  /*4fd60*/  LDL.LU.64 R12, [R1+0x610] ;  /* 0x00061000010c7983 */ /* 0x000f620000300a00 */
[----:B------:R-:W0:Y:S01]  /*4fd70*/  S2UR UR5, SR_CgaCtaId ;  /* 0x00000000000579c3 */ /* 0x000e220000008800 */
[----:B------:R-:W-:-:S07]  /*4fd80*/  UMOV UR4, 0x400 ;  /* 0x0000040000047882 */ /* 0x000fce0000000000 */
[----:B------:R-:W-:Y:S01]  /*4fd90*/  BAR.SYNC.DEFER_BLOCKING 0x0 ;  /* 0x0000000000007b1d */ /* 0x000fe20000010000 */
[----:B--2---:R-:W-:-:S05]  /*4fda0*/  IMAD.MOV.U32 R0, RZ, RZ, R15 ;  /* 0x000000ffff007224 */ /* 0x004fca00078e000f */
[----:B------:R1:W-:Y:S04]  /*4fdb0*/  STL [R1+0x8], R14 ;  /* 0x0000080e01007387 */ /* 0x0003e80000100800 */
[----:B---3--:R4:W-:Y:S04]  /*4fdc0*/  STL [R1], R2 ;  /* 0x0000000201007387 */ /* 0x0089e80000100800 */
[----:B------:R2:W-:Y:S04]  /*4fdd0*/  STL [R1+0x4], R0 ;  /* 0x0000040001007387 */ /* 0x0005e80000100800 */
[----:B-1----:R-:W3:Y:S01]  /*4fde0*/  LDL.LU.64 R14, [R1+0x608] ;  /* 0x00060800010e7983 */ /* 0x002ee20000300a00 */
[----:B----4-:R-:W-:-:S03]  /*4fdf0*/  MOV R2, R4 ;  /* 0x0000000400027202 */ /* 0x010fc60000000f00 */
[----:B------:R-:W4:Y:S01]  /*4fe00*/  LDL.LU.64 R16, [R1+0x600] ;  /* 0x0006000001107983 */ /* 0x000f220000300a00 */
[----:B--2---:R-:W-:Y:S02]  /*4fe10*/  IMAD.MOV.U32 R0, RZ, RZ, R3 ;  /* 0x000000ffff007224 */ /* 0x004fe400078e0003 */
[----:B------:R-:W-:Y:S02]  /*4fe20*/  IMAD.MOV.U32 R3, RZ, RZ, R5 ;  /* 0x000000ffff037224 */ /* 0x000fe400078e0005 */
[----:B-----5:R-:W-:Y:S01]  /*4fe30*/  IMAD.MOV.U32 R4, RZ, RZ, R6 ;  /* 0x000000ffff047224 */ /* 0x020fe200078e0006 */
[----:B------:R-:W-:Y:S01]  /*4fe40*/  STL [R1+0x13d4], R0 ;  /* 0x0013d40001007387 */ /* 0x000fe20000100800 */
[----:B------:R-:W-:Y:S01]  /*4fe50*/  MOV R5, R7 ;  /* 0x0000000700057202 */ /* 0x000fe20000000f00 */
[----:B------:R-:W-:Y:S02]  /*4fe60*/  IMAD.MOV.U32 R6, RZ, RZ, R8 ;  /* 0x000000ffff067224 */ /* 0x000fe400078e0008 */
[----:B------:R-:W-:Y:S01]  /*4fe70*/  STL [R1+0x13a8], R2 ;  /* 0x0013a80201007387 */ /* 0x000fe20000100800 */
[----:B------:R-:W-:-:S03]  /*4fe80*/  IMAD.MOV.U32 R7, RZ, RZ, R9 ;  /* 0x000000ffff077224 */ /* 0x000fc600078e0009 */
[----:B------:R-:W2:Y:S01]  /*4fe90*/  LDL.LU.64 R18, [R1+0x448] ;  /* 0x0004480001127983 */ /* 0x000ea20000300a00 */
[----:B------:R-:W-:-:S03]  /*4fea0*/  MOV R8, R10 ;  /* 0x0000000a00087202 */ /* 0x000fc60000000f00 */
[----:B------:R1:W-:Y:S04]  /*4feb0*/  STL [R1+0x13c0], R3 ;  /* 0x0013c00301007387 */ /* 0x0003e80000100800 */
[----:B------:R-:W-:Y:S01]  /*4fec0*/  STL [R1+0x1394], R4 ;  /* 0x0013940401007387 */ /* 0x000fe20000100800 */
[----:B------:R-:W-:-:S03]  /*4fed0*/  IMAD.MOV.U32 R9, RZ, RZ, R11 ;  /* 0x000000ffff097224 */ /* 0x000fc600078e000b */
[----:B------:R-:W5:Y:S01]  /*4fee0*/  LDL.LU.64 R20, [R1+0x440] ;  /* 0x0004400001147983 */ /* 0x000f620000300a00 */
[----:B------:R-:W-:-:S03]  /*4fef0*/  IMAD.MOV.U32 R10, RZ, RZ, R12 ;  /* 0x000000ffff0a7224 */ /* 0x000fc600078e000c */
[----:B------:R-:W5:Y:S04]  /*4ff00*/  LDL.LU.64 R22, [R1+0x338] ;  /* 0x0003380001167983 */ /* 0x000f680000300a00 */
[----:B------:R-:W-:Y:S04]  /*4ff10*/  STL [R1+0x13a4], R5 ;  /* 0x0013a40501007387 */ /* 0x000fe80000100800 */
[----:B------:R-:W-:Y:S04]  /*4ff20*/  STL [R1+0x137c], R6 ;  /* 0x00137c0601007387 */ /* 0x000fe80000100800 */
[----:B------:R-:W5:Y:S04]  /*4ff30*/  LDL.LU.64 R24, [R1+0x910] ;  /* 0x0009100001187983 */ /* 0x000f680000300a00 */
[----:B------:R-:W-:Y:S04]  /*4ff40*/  STL [R1+0x1388], R7 ;  /* 0x0013880701007387 */ /* 0x000fe80000100800 */
[----:B------:R-:W-:Y:S04]  /*4ff50*/  STL [R1+0x1368], R8 ;  /* 0x0013680801007387 */ /* 0x000fe80000100800 */
[----:B------:R-:W5:Y:S04]  /*4ff60*/  LDL.LU.64 R26, [R1+0x630] ;  /* 0x00063000011a7983 */ /* 0x000f680000300a00 */
[----:B------:R-:W-:Y:S04]  /*4ff70*/  STL [R1+0x1374], R9 ;  /* 0x0013740901007387 */ /* 0x000fe80000100800 */
[----:B------:R-:W-:Y:S04]  /*4ff80*/  STL [R1+0x1358], R10 ;  /* 0x0013580a01007387 */ /* 0x000fe80000100800 */
[----:B------:R-:W5:Y:S04]  /*4ff90*/  LDL.LU.64 R28, [R1+0x638] ;  /* 0x00063800011c7983 */ /* 0x000f680000300a00 */
[----:B-1----:R-:W5:Y:S01]  /*4ffa0*/  LDL.LU.64 R2, [R1+0x620] ;  /* 0x0006200001027983 */ /* 0x002f620000300a00 */
[----:B------:R-:W-:-:S05]  /*4ffb0*/  MOV R11, R13 ;  /* 0x0000000d000b7202 */ /* 0x000fca0000000f00 */
[----:B------:R-:W-:Y:S01]  /*4ffc0*/  STL [R1+0x1360], R11 ;  /* 0x0013600b01007387 */ /* 0x000fe20000100800 */
[----:B---3--:R-:W-:Y:S02]  /*4ffd0*/  IMAD.MOV.U32 R12, RZ, RZ, R14 ;  /* 0x000000ffff0c7224 */ /* 0x008fe400078e000e */
[----:B------:R-:W-:Y:S01]  /*4ffe0*/  IMAD.MOV.U32 R13, RZ, RZ, R15 ;  /* 0x000000ffff0d7224 */ /* 0x000fe200078e000f */
[----:B----4-:R-:W-:Y:S01]  /*4fff0*/  MOV R14, R16 ;  /* 0x00000010000e7202 */ /* 0x010fe20000000f00 */
[----:B------:R-:W-:Y:S01]  /*50000*/  IMAD.MOV.U32 R15, RZ, RZ, R17 ;  /* 0x000000ffff0f7224 */ /* 0x000fe200078e0011 */
[----:B------:R-:W-:Y:S04]  /*50010*/  STL [R1+0x1344], R12 ;  /* 0x0013440c01007387 */ /* 0x000fe80000100800 */
[----:B------:R-:W-:Y:S04]  /*50020*/  STL [R1+0x1354], R13 ;  /* 0x0013540d01007387 */ /* 0x000fe80000100800 */
[----:B------:R-:W-:Y:S01]  /*50030*/  STL [R1+0x1330], R14 ;  /* 0x0013300e01007387 */ /* 0x000fe20000100800 */
[----:B--2---:R-:W-:Y:S01]  /*50040*/  IMAD.MOV.U32 R16, RZ, RZ, R18 ;  /* 0x000000ffff107224 */ /* 0x004fe200078e0012 */
[----:B------:R-:W-:-:S02]  /*50050*/  MOV R17, R19 ;  /* 0x0000001300117202 */ /* 0x000fc40000000f00 */
[----:B------:R-:W-:Y:S04]  /*50060*/  STL [R1+0x1340], R15 ;  /* 0x0013400f01007387 */ /* 0x000fe80000100800 */
[----:B------:R-:W-:Y:S01]  /*50070*/  STL [R1+0x1320], R16 ;  /* 0x0013201001007387 */ /* 0x000fe20000100800 */
[----:B-----5:R-:W-:Y:S02]  /*50080*/  IMAD.MOV.U32 R18, RZ, RZ, R20 ;  /* 0x000000ffff127224 */ /* 0x020fe400078e0014 */
[----:B------:R-:W-:Y:S01]  /*50090*/  IMAD.MOV.U32 R19, RZ, RZ, R21 ;  /* 0x000000ffff137224 */ /* 0x000fe200078e0015 */
[----:B------:R-:W-:Y:S01]  /*500a0*/  MOV R20, R22 ;  /* 0x0000001600147202 */ /* 0x000fe20000000f00 */
[----:B------:R-:W-:Y:S01]  /*500b0*/  IMAD.MOV.U32 R21, RZ, RZ, R23 ;  /* 0x000000ffff157224 */ /* 0x000fe200078e0017 */
[----:B------:R-:W-:Y:S04]  /*500c0*/  STL [R1+0x132c], R17 ;  /* 0x00132c1101007387 */ /* 0x000fe80000100800 */
[----:B------:R-:W-:Y:S04]  /*500d0*/  STL [R1+0x1314], R18 ;  /* 0x0013141201007387 */ /* 0x000fe80000100800 */
[----:B------:R-:W-:Y:S01]  /*500e0*/  STL [R1+0x131c], R19 ;  /* 0x00131c1301007387 */ /* 0x000fe20000100800 */
[----:B------:R-:W-:Y:S01]  /*500f0*/  IMAD.MOV.U32 R22, RZ, RZ, R24 ;  /* 0x000000ffff167224 */ /* 0x000fe200078e0018 */
[----:B------:R-:W-:-:S02]  /*50100*/  MOV R23, R25 ;  /* 0x0000001900177202 */ /* 0x000fc40000000f00 */
[----:B------:R-:W-:Y:S04]  /*50110*/  STL [R1+0x1308], R20 ;  /* 0x0013081401007387 */ /* 0x000fe80000100800 */
[----:B------:R-:W-:Y:S01]  /*50120*/  STL [R1+0x1310], R21 ;  /* 0x0013101501007387 */ /* 0x000fe20000100800 */
[----:B------:R-:W-:Y:S02]  /*50130*/  IMAD.MOV.U32 R24, RZ, RZ, R26 ;  /* 0x000000ffff187224 */ /* 0x000fe400078e001a */
[----:B------:R-:W-:Y:S01]  /*50140*/  IMAD.MOV.U32 R25, RZ, RZ, R27 ;  /* 0x000000ffff197224 */ /* 0x000fe200078e001b */
[----:B------:R-:W-:Y:S04]  /*50150*/  STL [R1+0x12fc], R22 ;  /* 0x0012fc1601007387 */ /* 0x000fe80000100800 */
[----:B------:R-:W-:Y:S01]  /*50160*/  STL [R1+0x1304], R23 ;  /* 0x0013041701007387 */ /* 0x000fe20000100800 */
[----:B------:R-:W-:Y:S01]  /*50170*/  MOV R26, R28 ;  /* 0x0000001c001a7202 */ /* 0x000fe20000000f00 */
[----:B------:R-:W-:-:S02]  /*50180*/  IMAD.MOV.U32 R27, RZ, RZ, R29 ;  /* 0x000000ffff1b7224 */ /* 0x000fc400078e001d */
[----:B------:R-:W-:Y:S01]  /*50190*/  STL [R1+0x12f0], R24 ;  /* 0x0012f01801007387 */ /* 0x000fe20000100800 */
[----:B------:R-:W-:Y:S01]  /*501a0*/  IMAD.MOV.U32 R28, RZ, RZ, R2 ;  /* 0x000000ffff1c7224 */ /* 0x000fe200078e0002 */
[----:B------:R-:W-:Y:S02]  /*501b0*/  MOV R29, R3 ;  /* 0x00000003001d7202 */ /* 0x000fe40000000f00 */
[----:B------:R-:W-:Y:S04]  /*501c0*/  STL [R1+0x12f8], R25 ;  /* 0x0012f81901007387 */ /* 0x000fe80000100800 */
[----:B------:R-:W-:Y:S04]  /*501d0*/  STL [R1+0x12e4], R26 ;  /* 0x0012e41a01007387 */ /* 0x000fe80000100800 */
[----:B------:R-:W-:Y:S04]  /*501e0*/  STL [R1+0x12ec], R27 ;  /* 0x0012ec1b01007387 */ /* 0x000fe80000100800 */
[----:B------:R-:W-:Y:S04]  /*501f0*/  STL [R1+0x12d8], R28 ;  /* 0x0012d81c01007387 */ /* 0x000fe80000100800 */
[----:B------:R-:W-:Y:S04]  /*50200*/  STL [R1+0x12e0], R29 ;  /* 0x0012e01d01007387 */ /* 0x000fe80000100800 */
[----:B------:R-:W2:Y:S04]  /*50210*/  LDL.LU R0, [R1+0x790] ;  /* 0x0007900001007983 */ /* 0x000ea80000300800 */
[----:B------:R-:W3:Y:S04]  /*50220*/  LDL.LU R2, [R1+0x794] ;  /* 0x0007940001027983 */ /* 0x000ee80000300800 */
[----:B--2---:R1:W-:Y:S04]  /*50230*/  STL [R1+0x608], R0 ;  /* 0x0006080001007387 */ /* 0x0043e80000100800 */
[----:B-1----:R-:W2:Y:S04]  /*50240*/  LDL.LU R0, [R1+0x798] ;  /* 0x0007980001007983 */ /* 0x002ea80000300800 */
[----:B---3--:R1:W-:Y:S04]  /*50250*/  STL [R1+0x604], R2 ;  /* 0x0006040201007387 */ /* 0x0083e80000100800 */
[----:B-1----:R-:W3:Y:S04]  /*50260*/  LDL R2, [R1+0x79c] ;  /* 0x00079c0001027983 */ /* 0x002ee80000100800 */
[----:B--2---:R1:W-:Y:S04]  /*50270*/  STL [R1+0x600], R0 ;  /* 0x0006000001007387 */ /* 0x0043e80000100800 */
[----:B-1----:R-:W2:Y:S04]  /*50280*/  LDL.LU R0, [R1+0x7b0] ;  /* 0x0007b00001007983 */ /* 0x002ea80000300800 */
[----:B---3--:R1:W-:Y:S04]  /*50290*/  STL [R1+0x4fc], R2 ;  /* 0x0004fc0201007387 */ /* 0x0083e80000100800 */
[----:B-1----:R-:W3:Y:S04]  /*502a0*/  LDL R2, [R1+0x7b4] ;  /* 0x0007b40001027983 */ /* 0x002ee80000100800 */
[----:B--2---:R1:W-:Y:S04]  /*502b0*/  STL [R1+0x4f8], R0 ;  /* 0x0004f80001007387 */ /* 0x0043e80000100800 */
[----:B-1----:R-:W2:Y:S04]  /*502c0*/  LDL.LU R0, [R1+0x7b8] ;  /* 0x0007b80001007983 */ /* 0x002ea80000300800 */
[----:B---3--:R1:W-:Y:S04]  /*502d0*/  STL [R1+0x4f4], R2 ;  /* 0x0004f40201007387 */ /* 0x0083e80000100800 */
[----:B-1----:R-:W3:Y:S04]  /*502e0*/  LDL.LU R2, [R1+0x7bc] ;  /* 0x0007bc0001027983 */ /* 0x002ee80000300800 */
[----:B--2---:R1:W-:Y:S04]  /*502f0*/  STL [R1+0x4f0], R0 ;  /* 0x0004f00001007387 */ /* 0x0043e80000100800 */
[----:B-1----:R-:W2:Y:S04]  /*50300*/  LDL.LU R0, [R1+0x7c0] ;  /* 0x0007c00001007983 */ /* 0x002ea80000300800 */
[----:B---3--:R1:W-:Y:S04]  /*50310*/  STL [R1+0x4ec], R2 ;  /* 0x0004ec0201007387 */ /* 0x0083e80000100800 */
[----:B-1----:R-:W3:Y:S04]  /*50320*/  LDL.LU R2, [R1+0x7c4] ;  /* 0x0007c40001027983 */ /* 0x002ee80000300800 */
[----:B--2---:R1:W-:Y:S04]  /*50330*/  STL [R1+0x4e8], R0 ;  /* 0x0004e80001007387 */ /* 0x0043e80000100800 */
[----:B-1----:R-:W2:Y:S04]  /*50340*/  LDL.LU R0, [R1+0x7c8] ;  /* 0x0007c80001007983 */ /* 0x002ea80000300800 */
[----:B---3--:R1:W-:Y:S04]  /*50350*/  STL [R1+0x4e4], R2 ;  /* 0x0004e40201007387 */ /* 0x0083e80000100800 */
[----:B------:R-:W3:Y:S04]  /*50360*/  LDL.LU R3, [R1+0x7cc] ;  /* 0x0007cc0001037983 */ /* 0x000ee80000300800 */
[----:B-1----:R-:W4:Y:S04]  /*50370*/  LDL.LU R2, [R1+0x7a0] ;  /* 0x0007a00001027983 */ /* 0x002f280000300800 */
[----:B---3--:R1:W-:Y:S04]  /*50380*/  STL [R1+0x4dc], R3 ;  /* 0x0004dc0301007387 */ /* 0x0083e80000100800 */
[----:B-1----:R-:W3:Y:S04]  /*50390*/  LDL.LU R3, [R1+0x7a4] ;  /* 0x0007a40001037983 */ /* 0x002ee80000300800 */
[----:B----4-:R1:W-:Y:S04]  /*503a0*/  STL [R1+0x4d8], R2 ;  /* 0x0004d80201007387 */ /* 0x0103e80000100800 */
[----:B-1----:R-:W4:Y:S04]  /*503b0*/  LDL.LU R2, [R1+0x7a8] ;  /* 0x0007a80001027983 */ /* 0x002f280000300800 */
[----:B---3--:R1:W-:Y:S04]  /*503c0*/  STL [R1+0x4d4], R3 ;  /* 0x0004d40301007387 */ /* 0x0083e80000100800 */
[----:B-1----:R-:W3:Y:S04]  /*503d0*/  LDL.LU R3, [R1+0x7ac] ;  /* 0x0007ac0001037983 */ /* 0x002ee80000300800 */
[----:B----4-:R1:W-:Y:S04]  /*503e0*/  STL [R1+0x4d0], R2 ;  /* 0x0004d00201007387 */ /* 0x0103e80000100800 */
[----:B-1----:R-:W4:Y:S04]  /*503f0*/  LDL.LU R2, [R1+0x7e0] ;  /* 0x0007e00001027983 */ /* 0x002f280000300800 */
[----:B---3--:R1:W-:Y:S04]  /*50400*/  STL [R1+0x4cc], R3 ;  /* 0x0004cc0301007387 */ /* 0x0083e80000100800 */
[----:B----4-:R3:W-:Y:S04]  /*50410*/  STL [R1+0x13bc], R2 ;  /* 0x0013bc0201007387 */ /* 0x0107e80000100800 */
[----:B-1----:R-:W4:Y:S04]  /*50420*/  LDL R3, [R1+0x7e4] ;  /* 0x0007e40001037983 */ /* 0x002f280000100800 */
[----:B---3--:R-:W3:Y:S04]  /*50430*/  LDL.LU R2, [R1+0x7e8] ;  /* 0x0007e80001027983 */ /* 0x008ee80000300800 */
[----:B----4-:R1:W-:Y:S04]  /*50440*/  STL [R1+0x4c4], R3 ;  /* 0x0004c40301007387 */ /* 0x0103e80000100800 */
[----:B---3--:R3:W-:Y:S04]  /*50450*/  STL [R1+0x13c4], R2 ;  /* 0x0013c40201007387 */ /* 0x0087e80000100800 */
[----:B-1----:R-:W4:Y:S04]  /*50460*/  LDL.LU R3, [R1+0x7ec] ;  /* 0x0007ec0001037983 */ /* 0x002f280000300800 */
[----:B---3--:R-:W3:Y:S04]  /*50470*/  LDL.LU R2, [R1+0x7f0] ;  /* 0x0007f00001027983 */ /* 0x008ee80000300800 */
[----:B----4-:R1:W-:Y:S04]  /*50480*/  STL [R1+0x4bc], R3 ;  /* 0x0004bc0301007387 */ /* 0x0103e80000100800 */
[----:B-1----:R-:W4:Y:S04]  /*50490*/  LDL.LU R3, [R1+0x7f4] ;  /* 0x0007f40001037983 */ /* 0x002f280000300800 */
[----:B---3--:R1:W-:Y:S04]  /*504a0*/  STL [R1+0x4b8], R2 ;  /* 0x0004b80201007387 */ /* 0x0083e80000100800 */
[----:B-1----:R-:W3:Y:S04]  /*504b0*/  LDL.LU R2, [R1+0x7f8] ;  /* 0x0007f80001027983 */ /* 0x002ee80000300800 */
[----:B----4-:R1:W-:Y:S04]  /*504c0*/  STL [R1+0x4b4], R3 ;  /* 0x0004b40301007387 */ /* 0x0103e80000100800 */
[----:B-1----:R-:W4:Y:S04]  /*504d0*/  LDL.LU R3, [R1+0x7fc] ;  /* 0x0007fc0001037983 */ /* 0x002f280000300800 */
[----:B---3--:R-:W-:Y:S04]  /*504e0*/  STL [R1+0x4b0], R2 ;  /* 0x0004b00201007387 */ /* 0x008fe80000100800 */
[----:B----4-:R1:W-:Y:S04]  /*504f0*/  STL [R1+0x13c8], R3 ;  /* 0x0013c80301007387 */ /* 0x0103e80000100800 */
[----:B-1----:R-:W3:Y:S04]  /*50500*/  LDL.LU R3, [R1+0x800] ;  /* 0x0008000001037983 */ /* 0x002ee80000300800 */
[----:B------:R-:W4:Y:S04]  /*50510*/  LDL.LU R2, [R1+0x804] ;  /* 0x0008040001027983 */ /* 0x000f280000300800 */
        /* <DEDUP_REMOVED lines=11> */
[----:B-1----:R-:W4:Y:S04]  /*505d0*/  LDL R2, [R1+0x7dc] ;  /* 0x0007dc0001027983 */ /* 0x002f280000100800 */
[----:B---3--:R-:W-:Y:S04]  /*505e0*/  STL [R1+0x490], R3 ;  /* 0x0004900301007387 */ /* 0x008fe80000100800 */
[----:B------:R-:W3:Y:S04]  /*505f0*/  LDL.LU R4, [R1+0x820] ;  /* 0x0008200001047983 */ /* 0x000ee80000300800 */
[----:B----4-:R1:W-:Y:S04]  /*50600*/  STL [R1+0x48c], R2 ;  /* 0x00048c0201007387 */ /* 0x0103e80000100800 */
[----:B---3--:R3:W-:Y:S04]  /*50610*/  STL [R1+0x13a0], R4 ;  /* 0x0013a00401007387 */ /* 0x0087e80000100800 */
[----:B-1----:R-:W4:Y:S04]  /*50620*/  LDL.LU R2, [R1+0x824] ;  /* 0x0008240001027983 */ /* 0x002f280000300800 */
[----:B---3--:R-:W3:Y:S04]  /*50630*/  LDL.LU R4, [R1+0x828] ;  /* 0x0008280001047983 */ /* 0x008ee80000300800 */
[----:B----4-:R1:W-:Y:S04]  /*50640*/  STL [R1+0x484], R2 ;  /* 0x0004840201007387 */ /* 0x0103e80000100800 */
[----:B---3--:R-:W-:Y:S04]  /*50650*/  STL [R1+0x13ac], R4 ;  /* 0x0013ac0401007387 */ /* 0x008fe80000100800 */
[----:B------:R-:W3:Y:S04]  /*50660*/  LDL.LU R3, [R1+0x82c] ;  /* 0x00082c0001037983 */ /* 0x000ee80000300800 */
[----:B-1----:R-:W4:Y:S04]  /*50670*/  LDL.LU R2, [R1+0x830] ;  /* 0x0008300001027983 */ /* 0x002f280000300800 */
[----:B---3--:R1:W-:Y:S04]  /*50680*/  STL [R1+0x47c], R3 ;  /* 0x00047c0301007387 */ /* 0x0083e80000100800 */
[----:B-1----:R-:W3:Y:S04]  /*50690*/  LDL.LU R3, [R1+0x834] ;  /* 0x0008340001037983 */ /* 0x002ee80000300800 */
[----:B----4-:R1:W-:Y:S04]  /*506a0*/  STL [R1+0x478], R2 ;  /* 0x0004780201007387 */ /* 0x0103e80000100800 */
[----:B-1----:R-:W4:Y:S04]  /*506b0*/  LDL.LU R2, [R1+0x838] ;  /* 0x0008380001027983 */ /* 0x002f280000300800 */
[----:B---3--:R1:W-:Y:S04]  /*506c0*/  STL [R1+0x474], R3 ;  /* 0x0004740301007387 */ /* 0x0083e80000100800 */
[----:B------:R-:W3:Y:S04]  /*506d0*/  LDL.LU R5, [R1+0x83c] ;  /* 0x00083c0001057983 */ /* 0x000ee80000300800 */
[----:B----4-:R4:W-:Y:S04]  /*506e0*/  STL [R1+0x470], R2 ;  /* 0x0004700201007387 */ /* 0x0109e80000100800 */
[----:B---3--:R-:W-:Y:S04]  /*506f0*/  STL [R1+0x13b0], R5 ;  /* 0x0013b00501007387 */ /* 0x008fe80000100800 */
[----:B-1----:R-:W3:Y:S04]  /*50700*/  LDL.LU R3, [R1+0x840] ;  /* 0x0008400001037983 */ /* 0x002ee80000300800 */
[----:B----4-:R-:W4:Y:S04]  /*50710*/  LDL.LU R2, [R1+0x844] ;  /* 0x0008440001027983 */ /* 0x010f280000300800 */
        /* <DEDUP_REMOVED lines=48> */
[----:B-1----:R-:W4:Y:S04]  /*50a20*/  LDL R2, [R1+0x784] ;  /* 0x0007840001027983 */ /* 0x002f280000100800 */
        /* <DEDUP_REMOVED lines=42> */
[----:B------:R-:W3:Y:S04]  /*50cd0*/  LDL R11, [R1+0x73c] ;  /* 0x00073c00010b7983 */ /* 0x000ee80000100800 */
        /* <DEDUP_REMOVED lines=162> */
[----:B-1----:R-:W3:Y:S04]  /*51700*/  LDL R3, [R1+0x370] ;  /* 0x0003700001037983 */ /* 0x002ee80000100800 */
        /* <DEDUP_REMOVED lines=30> */
[----:B-1----:R-:W5:Y:S04]  /*518f0*/  LDL.LU R3, [R1+0x3b0] ;  /* 0x0003b00001037983 */ /* 0x002f680000300800 */
[----:B----4-:R-:W4:Y:S04]  /*51900*/  LDL.LU R2, [R1+0x3b4] ;  /* 0x0003b40001027983 */ /* 0x010f280000300800 */
[----:B-----5:R1:W-:Y:S04]  /*51910*/  STL [R1+0x9c], R3 ;  /* 0x00009c0301007387 */ /* 0x0203e80000100800 */
[----:B-1----:R-:W5:Y:S04]  /*51920*/  LDL.LU R3, [R1+0x3b8] ;  /* 0x0003b80001037983 */ /* 0x002f680000300800 */
[----:B----4-:R1:W-:Y:S04]  /*51930*/  STL [R1+0xa0], R2 ;  /* 0x0000a00201007387 */ /* 0x0103e80000100800 */
[----:B-1----:R-:W4:Y:S04]  /*51940*/  LDL.LU R2, [R1+0x3bc] ;  /* 0x0003bc0001027983 */ /* 0x002f280000300800 */
        /* <DEDUP_REMOVED lines=8> */
[----:B-----5:R-:W-:Y:S04]  /*519d0*/  STL [R1+0xb4], R3 ;  /* 0x0000b40301007387 */ /* 0x020fe80000100800 */
[----:B------:R-:W5:Y:S04]  /*519e0*/  LDL.LU R24, [R1+0x580] ;  /* 0x0005800001187983 */ /* 0x000f680000300800 */
[----:B----4-:R1:W-:Y:S04]  /*519f0*/  STL [R1+0xb8], R2 ;  /* 0x0000b80201007387 */ /* 0x0103e80000100800 */
[----:B-----5:R4:W-:Y:S04]  /*51a00*/  STL [R1+0x12f4], R24 ;  /* 0x0012f41801007387 */ /* 0x0209e80000100800 */
[----:B-1----:R-:W5:Y:S04]  /*51a10*/  LDL.LU R2, [R1+0x584] ;  /* 0x0005840001027983 */ /* 0x002f680000300800 */
[----:B----4-:R-:W4:Y:S04]  /*51a20*/  LDL.LU R24, [R1+0x588] ;  /* 0x0005880001187983 */ /* 0x010f280000300800 */
[----:B-----5:R1:W-:Y:S04]  /*51a30*/  STL [R1+0xc0], R2 ;  /* 0x0000c00201007387 */ /* 0x0203e80000100800 */
[----:B------:R-:W5:Y:S04]  /*51a40*/  LDL.LU R3, [R1+0x58c] ;  /* 0x00058c0001037983 */ /* 0x000f680000300800 */
[----:B-1----:R-:W2:Y:S04]  /*51a50*/  LDL.LU R2, [R1+0x590] ;  /* 0x0005900001027983 */ /* 0x002ea80000300800 */
[----:B-----5:R1:W-:Y:S04]  /*51a60*/  STL [R1+0xc8], R3 ;  /* 0x0000c80301007387 */ /* 0x0203e80000100800 */
[----:B-1----:R-:W5:Y:S04]  /*51a70*/  LDL.LU R3, [R1+0x594] ;  /* 0x0005940001037983 */ /* 0x002f680000300800 */
[----:B--2---:R1:W-:Y:S04]  /*51a80*/  STL [R1+0xcc], R2 ;  /* 0x0000cc0201007387 */ /* 0x0043e80000100800 */
[----:B-1----:R-:W2:Y:S04]  /*51a90*/  LDL.LU R2, [R1+0x598] ;  /* 0x0005980001027983 */ /* 0x002ea80000300800 */
[----:B-----5:R1:W-:Y:S04]  /*51aa0*/  STL [R1+0xd0], R3 ;  /* 0x0000d00301007387 */ /* 0x0203e80000100800 */
[----:B------:R-:W5:Y:S04]  /*51ab0*/  LDL.LU R25, [R1+0x59c] ;  /* 0x00059c0001197983 */ /* 0x000f680000300800 */
[----:B--2---:R2:W-:Y:S04]  /*51ac0*/  STL [R1+0xd4], R2 ;  /* 0x0000d40201007387 */ /* 0x0045e80000100800 */
[----:B-1----:R-:W3:Y:S04]  /*51ad0*/  LDL.LU R3, [R1+0x5b0] ;  /* 0x0005b00001037983 */ /* 0x002ee80000300800 */
[----:B--2---:R-:W2:Y:S04]  /*51ae0*/  LDL.LU R2, [R1+0x5b4] ;  /* 0x0005b40001027983 */ /* 0x004ea80000300800 */
        /* <DEDUP_REMOVED lines=12> */
[----:B---3--:R-:W-:Y:S04]  /*51bb0*/  STL [R1+0xf4], R3 ;  /* 0x0000f40301007387 */ /* 0x008fe80000100800 */
[----:B------:R-:W3:Y:S04]  /*51bc0*/  LDL.LU R26, [R1+0x540] ;  /* 0x00054000011a7983 */ /* 0x000ee80000300800 */
[----:B--2---:R1:W-:Y:S04]  /*51bd0*/  STL [R1+0xf8], R2 ;  /* 0x0000f80201007387 */ /* 0x0043e80000100800 */
[----:B---3--:R2:W-:Y:S04]  /*51be0*/  STL [R1+0x12e8], R26 ;  /* 0x0012e81a01007387 */ /* 0x0085e80000100800 */
[----:B-1----:R-:W3:Y:S04]  /*51bf0*/  LDL.LU R2, [R1+0x544] ;  /* 0x0005440001027983 */ /* 0x002ee80000300800 */
[----:B--2---:R-:W2:Y:S04]  /*51c00*/  LDL.LU R26, [R1+0x548] ;  /* 0x00054800011a7983 */ /* 0x004ea80000300800 */
[----:B---3--:R1:W-:Y:S04]  /*51c10*/  STL [R1+0x100], R2 ;  /* 0x0001000201007387 */ /* 0x0083e80000100800 */
[----:B------:R-:W3:Y:S04]  /*51c20*/  LDL.LU R3, [R1+0x54c] ;  /* 0x00054c0001037983 */ /* 0x000ee80000300800 */
[----:B-1----:R-:W2:Y:S04]  /*51c30*/  LDL.LU R2, [R1+0x570] ;  /* 0x0005700001027983 */ /* 0x002ea80000300800 */
[----:B---3--:R1:W-:Y:S04]  /*51c40*/  STL [R1+0x108], R3 ;  /* 0x0001080301007387 */ /* 0x0083e80000100800 */
[----:B-1----:R-:W3:Y:S04]  /*51c50*/  LDL.LU R3, [R1+0x574] ;  /* 0x0005740001037983 */ /* 0x002ee80000300800 */
[----:B--2---:R1:W-:Y:S04]  /*51c60*/  STL [R1+0x10c], R2 ;  /* 0x00010c0201007387 */ /* 0x0043e80000100800 */
[----:B-1----:R-:W2:Y:S04]  /*51c70*/  LDL.LU R2, [R1+0x578] ;  /* 0x0005780001027983 */ /* 0x002ea80000300800 */
[----:B---3--:R1:W-:Y:S04]  /*51c80*/  STL [R1+0x110], R3 ;  /* 0x0001100301007387 */ /* 0x0083e80000100800 */
[----:B------:R-:W3:Y:S04]  /*51c90*/  LDL.LU R27, [R1+0x57c] ;  /* 0x00057c00011b7983 */ /* 0x000ee80000300800 */
[----:B--2---:R2:W-:Y:S04]  /*51ca0*/  STL [R1+0x114], R2 ;  /* 0x0001140201007387 */ /* 0x0045e80000100800 */
[----:B-1----:R-:W3:Y:S04]  /*51cb0*/  LDL.LU R3, [R1+0x5f0] ;  /* 0x0005f00001037983 */ /* 0x002ee80000300800 */
[----:B--2---:R-:W2:Y:S04]  /*51cc0*/  LDL.LU R2, [R1+0x5f4] ;  /* 0x0005f40001027983 */ /* 0x004ea80000300800 */
[----:B---3--:R1:W-:Y:S04]  /*51cd0*/  STL [R1+0x11c], R3 ;  /* 0x00011c0301007387 */ /* 0x0083e80000100800 */
[----:B-1----:R-:W3:Y:S04]  /*51ce0*/  LDL.LU R3, [R1+0x5f8] ;  /* 0x0005f80001037983 */ /* 0x002ee80000300800 */
[----:B--2---:R1:W-:Y:S04]  /*51cf0*/  STL [R1+0x120], R2 ;  /* 0x0001200201007387 */ /* 0x0043e80000100800 */
[----:B-1----:R-:W2:Y:S04]  /*51d00*/  LDL.LU R2, [R1+0x5fc] ;  /* 0x0005fc0001027983 */ /* 0x002ea80000300800 */
[----:B---3--:R-:W-:Y:S04]  /*51d10*/  STL [R1+0x124], R3 ;  /* 0x0001240301007387 */ /* 0x008fe80000100800 */
[----:B------:R-:W3:Y:S04]  /*51d20*/  LDL.LU R4, [R1+0x5d0] ;  /* 0x0005d00001047983 */ /* 0x000ee80000300800 */
        /* <DEDUP_REMOVED lines=9> */
[----:B---3--:R3:W-:Y:S04]  /*51dc0*/  STL [R1+0x12dc], R28 ;  /* 0x0012dc1c01007387 */ /* 0x0087e80000100800 */
[----:B-1----:R-:W4:Y:S04]  /*51dd0*/  LDL.LU R4, [R1+0x534] ;  /* 0x0005340001047983 */ /* 0x002f280000300800 */
[----:B--2---:R-:W2:Y:S04]  /*51de0*/  LDL.LU R2, [R1+0x4] ;  /* 0x0000040001027983 */ /* 0x004ea80000300800 */
[----:B---3--:R-:W3:Y:S04]  /*51df0*/  LDL.LU R28, [R1+0x538] ;  /* 0x00053800011c7983 */ /* 0x008ee80000300800 */
[----:B----4-:R1:W-:Y:S04]  /*51e00*/  STL [R1+0x140], R4 ;  /* 0x0001400401007387 */ /* 0x0103e80000100800 */
[----:B------:R-:W4:Y:S04]  /*51e10*/  LDL.LU R5, [R1+0x53c] ;  /* 0x00053c0001057983 */ /* 0x000f280000300800 */
[----:B-1----:R-:W2:Y:S04]  /*51e20*/  LDL.LU R4, [R1+0x560] ;  /* 0x0005600001047983 */ /* 0x002ea80000300800 */
[----:B----4-:R1:W-:Y:S04]  /*51e30*/  STL [R1+0x148], R5 ;  /* 0x0001480501007387 */ /* 0x0103e80000100800 */
[----:B-1----:R-:W4:Y:S04]  /*51e40*/  LDL.LU R5, [R1+0x564] ;  /* 0x0005640001057983 */ /* 0x002f280000300800 */
[----:B--2---:R1:W-:Y:S04]  /*51e50*/  STL [R1+0x14c], R4 ;  /* 0x00014c0401007387 */ /* 0x0043e80000100800 */
[----:B-1----:R-:W2:Y:S04]  /*51e60*/  LDL.LU R4, [R1+0x568] ;  /* 0x0005680001047983 */ /* 0x002ea80000300800 */
[----:B----4-:R1:W-:Y:S04]  /*51e70*/  STL [R1+0x150], R5 ;  /* 0x0001500501007387 */ /* 0x0103e80000100800 */
[----:B------:R-:W4:Y:S04]  /*51e80*/  LDL.LU R29, [R1+0x56c] ;  /* 0x00056c00011d7983 */ /* 0x000f280000300800 */
        /* <DEDUP_REMOVED lines=29> */
[----:B-1----:R-:W3:Y:S04]  /*52060*/  LDL.LU R5, [R1+0x528] ;  /* 0x0005280001057983 */ /* 0x002ee80000300800 */
[----:B--2---:R1:W-:Y:S04]  /*52070*/  STL [R1+0x1ac], R4 ;  /* 0x0001ac0401007387 */ /* 0x0043e80000100800 */
[----:B-1----:R-:W2:Y:S04]  /*52080*/  LDL.LU R4, [R1+0x52c] ;  /* 0x00052c0001047983 */ /* 0x002ea80000300800 */
[----:B---3--:R1:W-:Y:S04]  /*52090*/  STL [R1+0x190], R5 ;  /* 0x0001900501007387 */ /* 0x0083e80000100800 */
[----:B-1----:R-:W3:Y:S04]  /*520a0*/  LDL.LU R5, [R1+0x550] ;  /* 0x0005500001057983 */ /* 0x002ee80000300800 */
[----:B--2---:R1:W-:Y:S04]  /*520b0*/  STL [R1+0x18c], R4 ;  /* 0x00018c0401007387 */ /* 0x0043e80000100800 */
[----:B-1----:R-:W2:Y:S01]  /*520c0*/  LDL.LU R4, [R1+0x554] ;  /* 0x0005540001047983 */ /* 0x002ea20000300800 */
[----:B------:R-:W1:Y:S03]  /*520d0*/  S2R R3, SR_TID.X ;  /* 0x0000000000037919 */ /* 0x000e660000002100 */
[----:B---3--:R1:W-:Y:S04]  /*520e0*/  STL [R1+0x1a8], R5 ;  /* 0x0001a80501007387 */ /* 0x0083e80000100800 */
[----:B--2---:R2:W-:Y:S04]  /*520f0*/  STL [R1+0x1a4], R4 ;  /* 0x0001a40401007387 */ /* 0x0045e80000100800 */
[----:B------:R-:W3:Y:S04]  /*52100*/  LDL.LU R7, [R1+0x558] ;  /* 0x0005580001077983 */ /* 0x000ee80000300800 */
[----:B------:R-:W4:Y:S01]  /*52110*/  LDL.LU R6, [R1+0x55c] ;  /* 0x00055c0001067983 */ /* 0x000f220000300800 */
[----:B-1----:R-:W-:-:S02]  /*52120*/  IMAD.SHL.U32 R5, R3, 0x200, RZ ;  /* 0x0000020003057824 */ /* 0x002fc400078e00ff */
[----:B--2---:R-:W-:Y:S01]  /*52130*/  IMAD.SHL.U32 R4, R3, 0x8, RZ ;  /* 0x0000000803047824 */ /* 0x004fe200078e00ff */
[----:B0-----:R-:W-:Y:S02]  /*52140*/  ULEA UR6, UR5, UR4, 0x18 ;  /* 0x0000000405067291 */ /* 0x001fe4000f8ec0ff */
[----:B------:R-:W-:Y:S01]  /*52150*/  LOP3.LUT R5, R5, 0x1000, RZ, 0xc0, !PT ;  /* 0x0000100005057812 */ /* 0x000fe200078ec0ff */
[----:B------:R-:W0:Y:S01]  /*52160*/  LDCU UR4, c[0x0][0x3e8] ;  /* 0x00007d00ff0477ac */ /* 0x000e220008000800 */
[----:B------:R-:W-:-:S04]  /*52170*/  LOP3.LUT R4, R4, 0x80, RZ, 0xc0, !PT ;  /* 0x0000008004047812 */ /* 0x000fc800078ec0ff */
[----:B------:R-:W-:Y:S01]  /*52180*/  IADD3 R5, PT, PT, R4, UR6, R5 ;  /* 0x0000000604057c10 */ /* 0x000fe2000fffe005 */
[----:B---3--:R1:W-:Y:S04]  /*52190*/  STL [R1+0x188], R7 ;  /* 0x0001880701007387 */ /* 0x0083e80000100800 */
[----:B----4-:R2:W-:Y:S04]  /*521a0*/  STL [R1+0x184], R6 ;  /* 0x0001840601007387 */ /* 0x0105e80000100800 */
[----:B------:R-:W3:Y:S04]  /*521b0*/  LDL.LU R4, [R1+0x500] ;  /* 0x0005000001047983 */ /* 0x000ee80000300800 */
[----:B------:R-:W4:Y:S04]  /*521c0*/  LDL.LU R13, [R1+0x4cc] ;  /* 0x0004cc00010d7983 */ /* 0x000f280000300800 */
[----:B------:R-:W2:Y:S04]  /*521d0*/  LDL.LU R12, [R1+0x4d0] ;  /* 0x0004d000010c7983 */ /* 0x000ea80000300800 */
[----:B---3--:R3:W-:Y:S04]  /*521e0*/  STL [R1+0x1a0], R4 ;  /* 0x0001a00401007387 */ /* 0x0087e80000100800 */
[----:B------:R-:W4:Y:S04]  /*521f0*/  LDL.LU R11, [R1+0x4dc] ;  /* 0x0004dc00010b7983 */ /* 0x000f280000300800 */
[----:B------:R-:W4:Y:S04]  /*52200*/  LDL.LU R10, [R1+0x4ec] ;  /* 0x0004ec00010a7983 */ /* 0x000f280000300800 */
[----:B------:R-:W4:Y:S04]  /*52210*/  LDL.LU R9, [R1+0x4f0] ;  /* 0x0004f00001097983 */ /* 0x000f280000300800 */
[----:B-1----:R-:W4:Y:S04]  /*52220*/  LDL.LU R7, [R1+0x4fc] ;  /* 0x0004fc0001077983 */ /* 0x002f280000300800 */
[----:B--2---:R-:W2:Y:S04]  /*52230*/  LDL.LU R6, [R1+0x600] ;  /* 0x0006000001067983 */ /* 0x004ea80000300800 */
[----:B------:R-:W2:Y:S01]  /*52240*/  LDL.LU R15, [R1+0x504] ;  /* 0x00050400010f7983 */ /* 0x000ea20000300800 */
[C---:B---3--:R-:W-:Y:S01]  /*52250*/  FMUL R4, R2.reuse, 8388608 ;  /* 0x4b00000002047820 */ /* 0x048fe20000400000 */
[----:B------:R-:W-:-:S04]  /*52260*/  FSETP.GEU.AND P3, PT, R2, 1.175494350822287508e-38, PT ;  /* 0x008000000200780b */ /* 0x000fc80003f6e000 */
[----:B------:R-:W-:Y:S02]  /*52270*/  FSEL R4, R4, R2, !P3 ;  /* 0x0000000204047208 */ /* 0x000fe40005800000 */
[C---:B------:R-:W-:Y:S02]  /*52280*/  FSETP.GT.AND P2, PT, |R2|.reuse, 8.50705917302346158658e+37, PT ;  /* 0x7e8000000200780b */ /* 0x040fe40003f44200 */
[C---:B------:R-:W-:Y:S02]  /*52290*/  FSETP.GEU.AND P4, PT, |R2|.reuse, 1.175494350822287508e-38, PT ;  /* 0x008000000200780b */ /* 0x040fe40003f8e200 */
[C---:B------:R-:W-:Y:S01]  /*522a0*/  SHF.L.U32 R14, R3.reuse, 0x8, RZ ;  /* 0x00000008030e7819 */ /* 0x040fe200000006ff */
[----:B------:R-:W-:Y:S01]  /*522b0*/  IMAD.SHL.U32 R3, R3, 0x10, RZ ;  /* 0x0000001003037824 */ /* 0x000fe200078e00ff */
[----:B--2---:R1:W-:Y:S04]  /*522c0*/  STL [R1+0x19c], R15 ;  /* 0x00019c0f01007387 */ /* 0x0043e80000100800 */
[----:B------:R-:W-:Y:S04]  /*522d0*/  STL [R1+0x500], R4 ;  /* 0x0005000401007387 */ /* 0x000fe80000100800 */
[----:B------:R-:W2:Y:S04]  /*522e0*/  LDL.LU R16, [R1+0x508] ;  /* 0x0005080001107983 */ /* 0x000ea80000300800 */
[----:B-1----:R-:W3:Y:S01]  /*522f0*/  LDL.LU R15, [R1+0x50c] ;  /* 0x00050c00010f7983 */ /* 0x002ee20000300800 */
[----:B------:R-:W-:Y:S01]  /*52300*/  @P2 FMUL R2, R2, 0.25 ;  /* 0x3e80000002022820 */ /* 0x000fe20000400000 */
[----:B------:R-:W-:-:S02]  /*52310*/  LOP3.LUT R14, R14, 0x1e000, RZ, 0xc0, !PT ;  /* 0x0001e0000e0e7812 */ /* 0x000fc400078ec0ff */
[----:B------:R-:W-:Y:S01]  /*52320*/  LOP3.LUT R3, R3, 0x70, RZ, 0xc0, !PT ;  /* 0x0000007003037812 */ /* 0x000fe200078ec0ff */
[----:B------:R-:W-:-:S03]  /*52330*/  @!P4 FMUL R2, R2, 16777216 ;  /* 0x4b8000000202c820 */ /* 0x000fc60000400000 */
[----:B------:R-:W-:Y:S02]  /*52340*/  IADD3 R3, PT, PT, R3, R5, R14 ;  /* 0x0000000503037210 */ /* 0x000fe40007ffe00e */
[----:B------:R-:W1:Y:S01]  /*52350*/  MUFU.RCP R5, R2 ;  /* 0x0000000200057308 */ /* 0x000e620000001000 */
[----:B----4-:R-:W-:Y:S01]  /*52360*/  @P2 FMUL R13, R13, 0.25 ;  /* 0x3e8000000d0d2820 */ /* 0x010fe20000400000 */
[----:B------:R-:W-:Y:S01]  /*52370*/  @P2 FMUL R12, R12, 0.25 ;  /* 0x3e8000000c0c2820 */ /* 0x000fe20000400000 */
[----:B------:R-:W-:Y:S01]  /*52380*/  @P2 FMUL R11, R11, 0.25 ;  /* 0x3e8000000b0b2820 */ /* 0x000fe20000400000 */
[----:B------:R-:W-:Y:S01]  /*52390*/  @P2 FMUL R0, R0, 0.25 ;  /* 0x3e80000000002820 */ /* 0x000fe20000400000 */
[----:B------:R-:W-:Y:S01]  /*523a0*/  @!P4 FMUL R13, R13, 16777216 ;  /* 0x4b8000000d0dc820 */ /* 0x000fe20000400000 */
[----:B------:R-:W-:Y:S01]  /*523b0*/  @!P4 FMUL R12, R12, 16777216 ;  /* 0x4b8000000c0cc820 */ /* 0x000fe20000400000 */
[----:B------:R-:W-:Y:S01]  /*523c0*/  @!P4 FMUL R11, R11, 16777216 ;  /* 0x4b8000000b0bc820 */ /* 0x000fe20000400000 */
[----:B------:R-:W-:Y:S01]  /*523d0*/  @!P4 FMUL R0, R0, 16777216 ;  /* 0x4b8000000000c820 */ /* 0x000fe20000400000 */
[C---:B-1----:R-:W-:Y:S01]  /*523e0*/  FMUL R14, R5.reuse, R13 ;  /* 0x0000000d050e7220 */ /* 0x042fe20000400000 */
[C---:B------:R-:W-:Y:S01]  /*523f0*/  FMUL R13, R5.reuse, R12 ;  /* 0x0000000c050d7220 */ /* 0x040fe20000400000 */
[C---:B------:R-:W-:Y:S01]  /*52400*/  FMUL R12, R5.reuse, R11 ;  /* 0x0000000b050c7220 */ /* 0x040fe20000400000 */
[----:B------:R-:W-:Y:S01]  /*52410*/  FMUL R11, R5, R0 ;  /* 0x00000000050b7220 */ /* 0x000fe20000400000 */
[----:B--2---:R-:W-:Y:S04]  /*52420*/  STL [R1+0x180], R16 ;  /* 0x0001801001007387 */ /* 0x004fe80000100800 */
[----:B---3--:R-:W-:Y:S04]  /*52430*/  STL [R1+0x17c], R15 ;  /* 0x00017c0f01007387 */ /* 0x008fe80000100800 */
[----:B------:R-:W2:Y:S04]  /*52440*/  LDL.LU R22, [R1+0x4d4] ;  /* 0x0004d40001167983 */ /* 0x000ea80000300800 */
[----:B------:R-:W3:Y:S04]  /*52450*/  LDL.LU R21, [R1+0x4d8] ;  /* 0x0004d80001157983 */ /* 0x000ee80000300800 */
[----:B------:R-:W4:Y:S04]  /*52460*/  LDL.LU R3, [R1+0x4e4] ;  /* 0x0004e40001037983 */ /* 0x000f280000300800 */
[----:B------:R-:W5:Y:S04]  /*52470*/  LDL.LU R2, [R1+0x4e8] ;  /* 0x0004e80001027983 */ /* 0x000f680000300800 */
[----:B------:R-:W5:Y:S04]  /*52480*/  LDL.LU R20, [R1+0x4f4] ;  /* 0x0004f40001147983 */ /* 0x000f680000300800 */
[----:B------:R-:W5:Y:S04]  /*52490*/  LDL.LU R19, [R1+0x4f8] ;  /* 0x0004f80001137983 */ /* 0x000f680000300800 */
[----:B------:R-:W5:Y:S04]  /*524a0*/  LDL.LU R18, [R1+0x604] ;  /* 0x0006040001127983 */ /* 0x000f680000300800 */
[----:B------:R-:W5:Y:S04]  /*524b0*/  LDL.LU R17, [R1+0x608] ;  /* 0x0006080001117983 */ /* 0x000f680000300800 */
[----:B------:R-:W-:Y:S04]  /*524c0*/  STL [R1+0x558], R14 ;  /* 0x0005580e01007387 */ /* 0x000fe80000100800 */
[----:B------:R-:W-:Y:S04]  /*524d0*/  STL [R1+0x554], R13 ;  /* 0x0005540d01007387 */ /* 0x000fe80000100800 */
[----:B------:R-:W5:Y:S01]  /*524e0*/  LDL.LU R0, [R1+0x13d4] ;  /* 0x0013d40001007983 */ /* 0x000f620000300800 */
[----:B------:R-:W-:Y:S01]  /*524f0*/  @P2 FMUL R10, R10, 0.25 ;  /* 0x3e8000000a0a2820 */ /* 0x000fe20000400000 */
[----:B------:R-:W-:Y:S01]  /*52500*/  @P2 FMUL R9, R9, 0.25 ;  /* 0x3e80000009092820 */ /* 0x000fe20000400000 */
[----:B------:R-:W-:-:S02]  /*52510*/  @P2 FMUL R7, R7, 0.25 ;  /* 0x3e80000007072820 */ /* 0x000fc40000400000 */
[----:B------:R-:W-:Y:S01]  /*52520*/  @!P4 FMUL R10, R10, 16777216 ;  /* 0x4b8000000a0ac820 */ /* 0x000fe20000400000 */
[----:B------:R-:W-:Y:S01]  /*52530*/  @!P4 FMUL R9, R9, 16777216 ;  /* 0x4b8000000909c820 */ /* 0x000fe20000400000 */
[----:B------:R-:W-:Y:S01]  /*52540*/  @!P4 FMUL R7, R7, 16777216 ;  /* 0x4b8000000707c820 */ /* 0x000fe20000400000 */
[C---:B------:R-:W-:Y:S01]  /*52550*/  FSETP.GT.AND P0, PT, |R8|.reuse, 8.50705917302346158658e+37, PT ;  /* 0x7e8000000800780b */ /* 0x040fe20003f04200 */
[C---:B------:R-:W-:Y:S01]  /*52560*/  FMUL R10, R5.reuse, R10 ;  /* 0x0000000a050a7220 */ /* 0x040fe20000400000 */
[C---:B------:R-:W-:Y:S01]  /*52570*/  FMUL R9, R5.reuse, R9 ;  /* 0x0000000905097220 */ /* 0x040fe20000400000 */
[----:B------:R-:W-:Y:S01]  /*52580*/  FMUL R7, R5, R7 ;  /* 0x0000000705077220 */ /* 0x000fe20000400000 */
[----:B------:R-:W-:Y:S01]  /*52590*/  STL [R1+0x550], R12 ;  /* 0x0005500c01007387 */ /* 0x000fe20000100800 */
[----:B------:R-:W-:-:S03]  /*525a0*/  FSETP.GEU.AND P6, PT, |R8|, 1.175494350822287508e-38, PT ;  /* 0x008000000800780b */ /* 0x000fc60003fce200 */
[----:B------:R-:W-:Y:S04]  /*525b0*/  STL [R1+0x54c], R11 ;  /* 0x00054c0b01007387 */ /* 0x000fe80000100800 */
[----:B------:R-:W-:Y:S01]  /*525c0*/  STL [R1+0x548], R10 ;  /* 0x0005480a01007387 */ /* 0x000fe20000100800 */
[----:B------:R-:W-:-:S03]  /*525d0*/  FSETP.GEU.AND P5, PT, R8, 1.175494350822287508e-38, PT ;  /* 0x008000000800780b */ /* 0x000fc60003fae000 */
[----:B------:R-:W-:Y:S04]  /*525e0*/  STL [R1+0x544], R9 ;  /* 0x0005440901007387 */ /* 0x000fe80000100800 */
[----:B------:R1:W-:Y:S01]  /*525f0*/  STL [R1+0x540], R7 ;  /* 0x0005400701007387 */ /* 0x0003e20000100800 */
[----:B------:R-:W-:Y:S01]  /*52600*/  @P2 FMUL R6, R6, 0.25 ;  /* 0x3e80000006062820 */ /* 0x000fe20000400000 */
[----:B-1----:R-:W-:-:S05]  /*52610*/  FMUL R7, R8, 8388608 ;  /* 0x4b00000008077820 */ /* 0x002fca0000400000 */
[----:B------:R-:W-:Y:S01]  /*52620*/  FSEL R7, R7, R8, !P5 ;  /* 0x0000000807077208 */ /* 0x000fe20006800000 */
[----:B------:R-:W-:Y:S01]  /*52630*/  @P0 FMUL R8, R8, 0.25 ;  /* 0x3e80000008080820 */ /* 0x000fe20000400000 */
[----:B------:R-:W-:-:S03]  /*52640*/  @!P4 FMUL R6, R6, 16777216 ;  /* 0x4b8000000606c820 */ /* 0x000fc60000400000 */
[----:B------:R-:W-:Y:S01]  /*52650*/  @!P6 FMUL R8, R8, 16777216 ;  /* 0x4b8000000808e820 */ /* 0x000fe20000400000 */
[----:B------:R-:W-:-:S03]  /*52660*/  FMUL R5, R5, R6 ;  /* 0x0000000605057220 */ /* 0x000fc60000400000 */
[----:B------:R-:W1:Y:S02]  /*52670*/  MUFU.RCP R16, R8 ;  /* 0x0000000800107308 */ /* 0x000e640000001000 */
[----:B------:R-:W-:Y:S04]  /*52680*/  STL [R1+0x53c], R5 ;  /* 0x00053c0501007387 */ /* 0x000fe80000100800 */
[----:B------:R0:W-:Y:S01]  /*52690*/  STL [R1+0x434], R7 ;  /* 0x0004340701007387 */ /* 0x0001e20000100800 */
[----:B------:R-:W-:-:S03]  /*526a0*/  IADD3 R4, PT, PT, R4, -0x3f3504f3, RZ ;  /* 0xc0cafb0d04047810 */ /* 0x000fc60007ffe0ff */
[----:B------:R-:W5:Y:S01]  /*526b0*/  LDL.LU R10, [R1] ;  /* 0x00000000010a7983 */ /* 0x000f620000300800 */
[----:B0-----:R-:W-:Y:S01]  /*526c0*/  VIADD R7, R7, 0xc0cafb0d ;  /* 0xc0cafb0d07077836 */ /* 0x001fe20000000000 */
[----:B------:R-:W-:-:S04]  /*526d0*/  LOP3.LUT R4, R4, 0xff800000, RZ, 0xc0, !PT ;  /* 0xff80000004047812 */ /* 0x000fc800078ec0ff */
[----:B------:R-:W-:Y:S01]  /*526e0*/  LOP3.LUT R14, R7, 0xff800000, RZ, 0xc0, !PT ;  /* 0xff800000070e7812 */ /* 0x000fe200078ec0ff */
[----:B--2---:R-:W-:Y:S01]  /*526f0*/  @P0 FMUL R22, R22, 0.25 ;  /* 0x3e80000016160820 */ /* 0x004fe20000400000 */
[----:B---3--:R-:W-:-:S03]  /*52700*/  @P0 FMUL R21, R21, 0.25 ;  /* 0x3e80000015150820 */ /* 0x008fc60000400000 */
[----:B------:R-:W-:Y:S01]  /*52710*/  @!P6 FMUL R22, R22, 16777216 ;  /* 0x4b8000001616e820 */ /* 0x000fe20000400000 */
[----:B----4-:R-:W-:Y:S01]  /*52720*/  @P0 FMUL R3, R3, 0.25 ;  /* 0x3e80000003030820 */ /* 0x010fe20000400000 */
[----:B------:R-:W-:Y:S02]  /*52730*/  @!P6 FMUL R21, R21, 16777216 ;  /* 0x4b8000001515e820 */ /* 0x000fe40000400000 */
[C---:B-1----:R-:W-:Y:S01]  /*52740*/  FMUL R22, R16.reuse, R22 ;  /* 0x0000001610167220 */ /* 0x042fe20000400000 */
[----:B------:R-:W-:Y:S01]  /*52750*/  @!P6 FMUL R3, R3, 16777216 ;  /* 0x4b8000000303e820 */ /* 0x000fe20000400000 */
[----:B------:R-:W-:-:S03]  /*52760*/  FMUL R21, R16, R21 ;  /* 0x0000001510157220 */ /* 0x000fc60000400000 */
[----:B------:R-:W-:Y:S01]  /*52770*/  FMUL R3, R16, R3 ;  /* 0x0000000310037220 */ /* 0x000fe20000400000 */
[C---:B-----5:R-:W-:Y:S01]  /*52780*/  FMUL R6, R0.reuse, 8388608 ;  /* 0x4b00000000067820 */ /* 0x060fe20000400000 */
[----:B------:R-:W-:-:S04]  /*52790*/  FSETP.GEU.AND P4, PT, R0, 1.175494350822287508e-38, PT ;  /* 0x008000000000780b */ /* 0x000fc80003f8e000 */
[----:B------:R-:W-:-:S05]  /*527a0*/  FSEL R6, R6, R0, !P4 ;  /* 0x0000000006067208 */ /* 0x000fca0006000000 */
[----:B------:R-:W-:Y:S04]  /*527b0*/  STL [R1+0x43c], R6 ;  /* 0x00043c0601007387 */ /* 0x000fe80000100800 */
[----:B------:R-:W2:Y:S04]  /*527c0*/  LDL.LU R13, [R1+0x48c] ;  /* 0x00048c00010d7983 */ /* 0x000ea80000300800 */
[----:B------:R-:W3:Y:S04]  /*527d0*/  LDL.LU R12, [R1+0x490] ;  /* 0x00049000010c7983 */ /* 0x000ee80000300800 */
[----:B------:R-:W4:Y:S04]  /*527e0*/  LDL.LU R11, [R1+0x49c] ;  /* 0x00049c00010b7983 */ /* 0x000f280000300800 */
[----:B------:R-:W-:Y:S04]  /*527f0*/  STL [R1+0x57c], R14 ;  /* 0x00057c0e01007387 */ /* 0x000fe80000100800 */
[----:B------:R-:W5:Y:S04]  /*52800*/  LDL.LU R9, [R1+0x4a0] ;  /* 0x0004a00001097983 */ /* 0x000f680000300800 */
[----:B------:R-:W5:Y:S04]  /*52810*/  LDL.LU R8, [R1+0x4b0] ;  /* 0x0004b00001087983 */ /* 0x000f680000300800 */
[----:B------:R-:W5:Y:S04]  /*52820*/  LDL.LU R7, [R1+0x4bc] ;  /* 0x0004bc0001077983 */ /* 0x000f680000300800 */
[----:B------:R-:W-:Y:S04]  /*52830*/  STL [R1+0x580], R4 ;  /* 0x0005800401007387 */ /* 0x000fe80000100800 */
[----:B------:R0:W-:Y:S04]  /*52840*/  STL [R1+0x538], R22 ;  /* 0x0005381601007387 */ /* 0x0001e80000100800 */
[----:B0-----:R-:W5:Y:S04]  /*52850*/  LDL.LU R22, [R1+0x13d0] ;  /* 0x0013d00001167983 */ /* 0x001f680000300800 */
[----:B------:R0:W-:Y:S04]  /*52860*/  STL [R1+0x534], R21 ;  /* 0x0005341501007387 */ /* 0x0001e80000100800 */
[----:B0-----:R-:W5:Y:S04]  /*52870*/  LDL.LU R21, [R1+0x13cc] ;  /* 0x0013cc0001157983 */ /* 0x001f680000300800 */
[----:B------:R0:W-:Y:S04]  /*52880*/  STL [R1+0x530], R3 ;  /* 0x0005300301007387 */ /* 0x0001e80000100800 */
[----:B0-----:R-:W5:Y:S01]  /*52890*/  LDL.LU R3, [R1+0x13c8] ;  /* 0x0013c80001037983 */ /* 0x001f620000300800 */
[----:B------:R-:W-:-:S04]  /*528a0*/  @P0 FMUL R2, R2, 0.25 ;  /* 0x3e80000002020820 */ /* 0x000fc80000400000 */
[----:B------:R-:W-:-:S04]  /*528b0*/  @!P6 FMUL R2, R2, 16777216 ;  /* 0x4b8000000202e820 */ /* 0x000fc80000400000 */
[----:B------:R-:W-:-:S05]  /*528c0*/  FMUL R2, R16, R2 ;  /* 0x0000000210027220 */ /* 0x000fca0000400000 */
[----:B------:R0:W-:Y:S04]  /*528d0*/  STL [R1+0x52c], R2 ;  /* 0x00052c0201007387 */ /* 0x0001e80000100800 */
[----:B0-----:R-:W5:Y:S01]  /*528e0*/  LDL.LU R2, [R1+0x13c4] ;  /* 0x0013c40001027983 */ /* 0x001f620000300800 */
[----:B------:R-:W-:Y:S02]  /*528f0*/  FSEL R5, RZ, -23, P3 ;  /* 0xc1b80000ff057808 */ /* 0x000fe40001800000 */
[C---:B------:R-:W-:Y:S02]  /*52900*/  FSETP.GT.AND P3, PT, |R0|.reuse, 8.50705917302346158658e+37, PT ;  /* 0x7e8000000000780b */ /* 0x040fe40003f64200 */
[----:B------:R-:W-:Y:S01]  /*52910*/  FSETP.GEU.AND P2, PT, |R0|, 1.175494350822287508e-38, PT ;  /* 0x008000000000780b */ /* 0x000fe20003f4e200 */
[----:B------:R-:W-:Y:S01]  /*52920*/  @P0 FMUL R20, R20, 0.25 ;  /* 0x3e80000014140820 */ /* 0x000fe20000400000 */
[----:B------:R-:W-:Y:S01]  /*52930*/  @P0 FMUL R19, R19, 0.25 ;  /* 0x3e80000013130820 */ /* 0x000fe20000400000 */
[----:B------:R-:W-:-:S08]  /*52940*/  @P0 FMUL R18, R18, 0.25 ;  /* 0x3e80000012120820 */ /* 0x000fd00000400000 */
[----:B------:R-:W-:-:S04]  /*52950*/  @P3 FMUL R0, R0, 0.25 ;  /* 0x3e80000000003820 */ /* 0x000fc80000400000 */
[----:B------:R-:W-:Y:S01]  /*52960*/  @!P2 FMUL R0, R0, 16777216 ;  /* 0x4b8000000000a820 */ /* 0x000fe20000400000 */
[----:B------:R-:W-:Y:S01]  /*52970*/  @P0 FMUL R17, R17, 0.25 ;  /* 0x3e80000011110820 */ /* 0x000fe20000400000 */
[----:B------:R-:W-:Y:S01]  /*52980*/  @!P6 FMUL R20, R20, 16777216 ;  /* 0x4b8000001414e820 */ /* 0x000fe20000400000 */
[----:B------:R-:W-:Y:S01]  /*52990*/  @!P6 FMUL R19, R19, 16777216 ;  /* 0x4b8000001313e820 */ /* 0x000fe20000400000 */
[----:B------:R-:W-:Y:S02]  /*529a0*/  @!P6 FMUL R18, R18, 16777216 ;  /* 0x4b8000001212e820 */ /* 0x000fe40000400000 */
[----:B------:R-:W0:Y:S01]  /*529b0*/  MUFU.RCP R0, R0 ;  /* 0x0000000000007308 */ /* 0x000e220000001000 */
[----:B------:R-:W-:Y:S01]  /*529c0*/  @!P6 FMUL R17, R17, 16777216 ;  /* 0x4b8000001111e820 */ /* 0x000fe20000400000 */
[----:B------:R-:W-:Y:S01]  /*529d0*/  FSEL R15, RZ, -23, P5 ;  /* 0xc1b80000ff0f7808 */ /* 0x000fe20002800000 */
[C---:B------:R-:W-:Y:S01]  /*529e0*/  FMUL R20, R16.reuse, R20 ;  /* 0x0000001410147220 */ /* 0x040fe20000400000 */
[----:B------:R-:W-:Y:S01]  /*529f0*/  I2FP.F32.S32 R14, R14 ;  /* 0x0000000e000e7245 */ /* 0x000fe20000201400 */
[C---:B------:R-:W-:Y:S01]  /*52a00*/  FMUL R19, R16.reuse, R19 ;  /* 0x0000001310137220 */ /* 0x040fe20000400000 */
[----:B------:R-:W-:Y:S01]  /*52a10*/  I2FP.F32.S32 R4, R4 ;  /* 0x0000000400047245 */ /* 0x000fe20000201400 */
[C---:B------:R-:W-:Y:S01]  /*52a20*/  FMUL R18, R16.reuse, R18 ;  /* 0x0000001210127220 */ /* 0x040fe20000400000 */
[----:B------:R-:W-:Y:S01]  /*52a30*/  FMUL R16, R16, R17 ;  /* 0x0000001110107220 */ /* 0x000fe20000400000 */
[----:B------:R1:W-:Y:S01]  /*52a40*/  STL [R1+0x524], R20 ;  /* 0x0005241401007387 */ /* 0x0003e20000100800 */
[----:B------:R-:W-:Y:S01]  /*52a50*/  FFMA.FTZ R14, R14, 1.1920928955078125e-07, R15 ;  /* 0x340000000e0e7823 */ /* 0x000fe2000001000f */
[----:B------:R-:W-:-:S02]  /*52a60*/  FFMA.FTZ R4, R4, 1.1920928955078125e-07, R5 ;  /* 0x3400000004047823 */ /* 0x000fc40000010005 */
[----:B------:R0:W-:Y:S04]  /*52a70*/  STL [R1+0x51c], R19 ;  /* 0x00051c1301007387 */ /* 0x0001e80000100800 */
[----:B------:R-:W-:Y:S04]  /*52a80*/  STL [R1+0x510], R18 ;  /* 0x0005101201007387 */ /* 0x000fe80000100800 */
[----:B------:R-:W-:Y:S04]  /*52a90*/  STL [R1+0x50c], R16 ;  /* 0x00050c1001007387 */ /* 0x000fe80000100800 */
[----:B-1----:R-:W5:Y:S04]  /*52aa0*/  LDL.LU R20, [R1+0x494] ;  /* 0x0004940001147983 */ /* 0x002f680000300800 */
[----:B------:R-:W-:Y:S04]  /*52ab0*/  STL [R1+0x658], R14 ;  /* 0x0006580e01007387 */ /* 0x000fe80000100800 */
[----:B0-----:R-:W5:Y:S04]  /*52ac0*/  LDL.LU R19, [R1+0x498] ;  /* 0x0004980001137983 */ /* 0x001f680000300800 */
[----:B------:R0:W-:Y:S04]  /*52ad0*/  STL [R1+0x654], R4 ;  /* 0x0006540401007387 */ /* 0x0001e80000100800 */
[----:B------:R-:W5:Y:S04]  /*52ae0*/  LDL.LU R5, [R1+0x4a4] ;  /* 0x0004a40001057983 */ /* 0x000f680000300800 */
[----:B0-----:R-:W5:Y:S04]  /*52af0*/  LDL.LU R4, [R1+0x4a8] ;  /* 0x0004a80001047983 */ /* 0x001f680000300800 */
[----:B------:R-:W5:Y:S04]  /*52b00*/  LDL.LU R18, [R1+0x4b4] ;  /* 0x0004b40001127983 */ /* 0x000f680000300800 */
[----:B------:R-:W5:Y:S04]  /*52b10*/  LDL.LU R17, [R1+0x4b8] ;  /* 0x0004b80001117983 */ /* 0x000f680000300800 */
[----:B------:R-:W5:Y:S01]  /*52b20*/  LDL.LU R16, [R1+0x4c4] ;  /* 0x0004c40001107983 */ /* 0x000f620000300800 */
[----:B--2---:R-:W-:Y:S01]  /*52b30*/  @P3 FMUL R13, R13, 0.25 ;  /* 0x3e8000000d0d3820 */ /* 0x004fe20000400000 */
[----:B---3--:R-:W-:-:S03]  /*52b40*/  @P3 FMUL R12, R12, 0.25 ;  /* 0x3e8000000c0c3820 */ /* 0x008fc60000400000 */
[----:B------:R-:W-:Y:S01]  /*52b50*/  @!P2 FMUL R13, R13, 16777216 ;  /* 0x4b8000000d0da820 */ /* 0x000fe20000400000 */
[----:B----4-:R-:W-:Y:S01]  /*52b60*/  @P3 FMUL R11, R11, 0.25 ;  /* 0x3e8000000b0b3820 */ /* 0x010fe20000400000 */
[----:B------:R-:W-:Y:S02]  /*52b70*/  @!P2 FMUL R12, R12, 16777216 ;  /* 0x4b8000000c0ca820 */ /* 0x000fe40000400000 */
[C---:B------:R-:W-:Y:S01]  /*52b80*/  FMUL R14, R0.reuse, R13 ;  /* 0x0000000d000e7220 */ /* 0x040fe20000400000 */
[----:B------:R-:W-:Y:S01]  /*52b90*/  @!P2 FMUL R11, R11, 16777216 ;  /* 0x4b8000000b0ba820 */ /* 0x000fe20000400000 */
[C---:B------:R-:W-:Y:S01]  /*52ba0*/  FMUL R13, R0.reuse, R12 ;  /* 0x0000000c000d7220 */ /* 0x040fe20000400000 */
[----:B-----5:R-:W-:Y:S02]  /*52bb0*/  @P3 FMUL R9, R9, 0.25 ;  /* 0x3e80000009093820 */ /* 0x020fe40000400000 */
[C---:B------:R-:W-:Y:S02]  /*52bc0*/  FMUL R12, R0.reuse, R11 ;  /* 0x0000000b000c7220 */ /* 0x040fe40000400000 */
[----:B------:R-:W-:Y:S01]  /*52bd0*/  @!P2 FMUL R9, R9, 16777216 ;  /* 0x4b8000000909a820 */ /* 0x000fe20000400000 */
[----:B------:R-:W-:Y:S03]  /*52be0*/  STL [R1+0x528], R14 ;  /* 0x0005280e01007387 */ /* 0x000fe60000100800 */
[----:B------:R-:W-:Y:S01]  /*52bf0*/  FMUL R11, R0, R9 ;  /* 0x00000009000b7220 */ /* 0x000fe20000400000 */
[----:B------:R-:W-:Y:S04]  /*52c00*/  STL [R1+0x520], R13 ;  /* 0x0005200d01007387 */ /* 0x000fe80000100800 */
[----:B------:R-:W-:Y:S01]  /*52c10*/  STL [R1+0x518], R12 ;  /* 0x0005180c01007387 */ /* 0x000fe20000100800 */
[----:B------:R-:W-:Y:S01]  /*52c20*/  @P3 FMUL R8, R8, 0.25 ;  /* 0x3e80000008083820 */ /* 0x000fe20000400000 */
[----:B------:R-:W-:-:S03]  /*52c30*/  @P3 FMUL R7, R7, 0.25 ;  /* 0x3e80000007073820 */ /* 0x000fc60000400000 */
[----:B------:R-:W-:Y:S01]  /*52c40*/  @!P2 FMUL R8, R8, 16777216 ;  /* 0x4b8000000808a820 */ /* 0x000fe20000400000 */
[----:B------:R-:W-:-:S04]  /*52c50*/  @P3 FMUL R3, R3, 0.25 ;  /* 0x3e80000003033820 */ /* 0x000fc80000400000 */
[----:B------:R-:W-:-:S04]  /*52c60*/  @!P2 FMUL R3, R3, 16777216 ;  /* 0x4b8000000303a820 */ /* 0x000fc80000400000 */
[C---:B------:R-:W-:Y:S02]  /*52c70*/  FMUL R9, R0.reuse, R3 ;  /* 0x0000000300097220 */ /* 0x040fe40000400000 */
[----:B------:R-:W2:Y:S01]  /*52c80*/  LDL.LU R3, [R1+0x13c0] ;  /* 0x0013c00001037983 */ /* 0x000ea20000300800 */
[----:B------:R-:W-:Y:S01]  /*52c90*/  @!P2 FMUL R7, R7, 16777216 ;  /* 0x4b8000000707a820 */ /* 0x000fe20000400000 */
[C---:B------:R-:W-:Y:S02]  /*52ca0*/  FMUL R8, R0.reuse, R8 ;  /* 0x0000000800087220 */ /* 0x040fe40000400000 */
[----:B------:R-:W-:Y:S01]  /*52cb0*/  STL [R1+0x514], R11 ;  /* 0x0005140b01007387 */ /* 0x000fe20000100800 */
[----:B------:R-:W-:Y:S01]  /*52cc0*/  FMUL R7, R0, R7 ;  /* 0x0000000700077220 */ /* 0x000fe20000400000 */
[----:B------:R-:W-:-:S04]  /*52cd0*/  @P3 FMUL R2, R2, 0.25 ;  /* 0x3e80000002023820 */ /* 0x000fc80000400000 */
[----:B------:R-:W-:Y:S01]  /*52ce0*/  @!P2 FMUL R2, R2, 16777216 ;  /* 0x4b8000000202a820 */ /* 0x000fe20000400000 */
[----:B------:R-:W-:Y:S03]  /*52cf0*/  STL [R1+0x508], R9 ;  /* 0x0005080901007387 */ /* 0x000fe60000100800 */
[----:B------:R-:W-:Y:S01]  /*52d00*/  FMUL R0, R0, R2 ;  /* 0x0000000200007220 */ /* 0x000fe20000400000 */
[----:B------:R0:W-:Y:S04]  /*52d10*/  STL [R1+0x504], R8 ;  /* 0x0005040801007387 */ /* 0x0001e80000100800 */
[----:B------:R-:W3:Y:S01]  /*52d20*/  LDL.LU R2, [R1+0x13bc] ;  /* 0x0013bc0001027983 */ /* 0x000ee20000300800 */
[----:B------:R-:W-:-:S02]  /*52d30*/  FSETP.GT.AND P0, PT, |R10|, 8.50705917302346158658e+37, PT ;  /* 0x7e8000000a00780b */ /* 0x000fc40003f04200 */
[C---:B------:R-:W-:Y:S02]  /*52d40*/  FSETP.GEU.AND P6, PT, |R10|.reuse, 1.175494350822287508e-38, PT ;  /* 0x008000000a00780b */ /* 0x040fe40003fce200 */
[C---:B------:R-:W-:Y:S01]  /*52d50*/  FSETP.GEU.AND P5, PT, R10.reuse, 1.175494350822287508e-38, PT ;  /* 0x008000000a00780b */ /* 0x040fe20003fae000 */
[----:B0-----:R-:W-:Y:S01]  /*52d60*/  FMUL R8, R10, 8388608 ;  /* 0x4b0000000a087820 */ /* 0x001fe20000400000 */
[----:B------:R-:W-:Y:S04]  /*52d70*/  STL [R1+0x4fc], R7 ;  /* 0x0004fc0701007387 */ /* 0x000fe80000100800 */
[----:B------:R-:W-:Y:S01]  /*52d80*/  FSEL R8, R8, R10, !P5 ;  /* 0x0000000a08087208 */ /* 0x000fe20006800000 */
[----:B------:R-:W-:Y:S02]  /*52d90*/  STL [R1+0x4f8], R0 ;  /* 0x0004f80001007387 */ /* 0x000fe40000100800 */
[----:B------:R-:W-:-:S04]  /*52da0*/  @P0 FMUL R10, R10, 0.25 ;  /* 0x3e8000000a0a0820 */ /* 0x000fc80000400000 */
[----:B------:R-:W-:Y:S01]  /*52db0*/  @!P6 FMUL R10, R10, 16777216 ;  /* 0x4b8000000a0ae820 */ /* 0x000fe20000400000 */
[----:B------:R0:W-:Y:S01]  /*52dc0*/  STL [R1+0x420], R8 ;  /* 0x0004200801007387 */ /* 0x0001e20000100800 */
[----:B------:R-:W-:Y:S02]  /*52dd0*/  VIADD R6, R6, 0xc0cafb0d ;  /* 0xc0cafb0d06067836 */ /* 0x000fe40000000000 */
[----:B0-----:R-:W-:-:S03]  /*52de0*/  VIADD R8, R8, 0xc0cafb0d ;  /* 0xc0cafb0d08087836 */ /* 0x001fc60000000000 */
[----:B------:R-:W-:Y:S02]  /*52df0*/  LOP3.LUT R6, R6, 0xff800000, RZ, 0xc0, !PT ;  /* 0xff80000006067812 */ /* 0x000fe400078ec0ff */
[----:B------:R-:W-:Y:S01]  /*52e00*/  LOP3.LUT R14, R8, 0xff800000, RZ, 0xc0, !PT ;  /* 0xff800000080e7812 */ /* 0x000fe200078ec0ff */
[----:B------:R-:W-:-:S04]  /*52e10*/  @P0 FMUL R20, R20, 0.25 ;  /* 0x3e80000014140820 */ /* 0x000fc80000400000 */
[----:B------:R-:W-:Y:S01]  /*52e20*/  @!P6 FMUL R20, R20, 16777216 ;  /* 0x4b8000001414e820 */ /* 0x000fe20000400000 */
[----:B------:R-:W-:-:S04]  /*52e30*/  @P0 FMUL R19, R19, 0.25 ;  /* 0x3e80000013130820 */ /* 0x000fc80000400000 */
[----:B------:R-:W-:Y:S01]  /*52e40*/  @!P6 FMUL R19, R19, 16777216 ;  /* 0x4b8000001313e820 */ /* 0x000fe20000400000 */
[----:B------:R-:W-:-:S04]  /*52e50*/  @P0 FMUL R5, R5, 0.25 ;  /* 0x3e80000005050820 */ /* 0x000fc80000400000 */
[----:B------:R-:W-:Y:S01]  /*52e60*/  @!P6 FMUL R5, R5, 16777216 ;  /* 0x4b8000000505e820 */ /* 0x000fe20000400000 */
[----:B------:R-:W-:Y:S01]  /*52e70*/  @P0 FMUL R4, R4, 0.25 ;  /* 0x3e80000004040820 */ /* 0x000fe20000400000 */
[----:B------:R-:W-:-:S03]  /*52e80*/  @P0 FMUL R18, R18, 0.25 ;  /* 0x3e80000012120820 */ /* 0x000fc60000400000 */
[----:B------:R-:W-:Y:S01]  /*52e90*/  @!P6 FMUL R4, R4, 16777216 ;  /* 0x4b8000000404e820 */ /* 0x000fe20000400000 */
[----:B------:R-:W-:Y:S01]  /*52ea0*/  @!P6 FMUL R18, R18, 16777216 ;  /* 0x4b8000001212e820 */ /* 0x000fe20000400000 */
[----:B------:R-:W-:Y:S01]  /*52eb0*/  @P0 FMUL R17, R17, 0.25 ;  /* 0x3e80000011110820 */ /* 0x000fe20000400000 */
[----:B------:R-:W-:-:S03]  /*52ec0*/  @P0 FMUL R16, R16, 0.25 ;  /* 0x3e80000010100820 */ /* 0x000fc60000400000 */
[----:B------:R-:W-:Y:S01]  /*52ed0*/  @!P6 FMUL R17, R17, 16777216 ;  /* 0x4b8000001111e820 */ /* 0x000fe20000400000 */
[----:B------:R-:W-:Y:S01]  /*52ee0*/  @!P6 FMUL R16, R16, 16777216 ;  /* 0x4b8000001010e820 */ /* 0x000fe20000400000 */
[C---:B--2---:R-:W-:Y:S01]  /*52ef0*/  FMUL R0, R3.reuse, 8388608 ;  /* 0x4b00000003007820 */ /* 0x044fe20000400000 */
[----:B------:R-:W-:-:S04]  /*52f00*/  FSETP.GEU.AND P3, PT, R3, 1.175494350822287508e-38, PT ;  /* 0x008000000300780b */ /* 0x000fc80003f6e000 */
[----:B------:R-:W-:Y:S02]  /*52f10*/  FSEL R9, R0, R3, !P3 ;  /* 0x0000000300097208 */ /* 0x000fe40005800000 */
[----:B------:R-:W0:Y:S03]  /*52f20*/  MUFU.RCP R0, R10 ;  /* 0x0000000a00007308 */ /* 0x000e260000001000 */
[----:B------:R-:W-:Y:S04]  /*52f30*/  STL [R1+0x42c], R9 ;  /* 0x00042c0901007387 */ /* 0x000fe80000100800 */
[----:B------:R-:W2:Y:S04]  /*52f40*/  LDL.LU R13, [R1+0x450] ;  /* 0x00045000010d7983 */ /* 0x000ea80000300800 */
[----:B------:R-:W4:Y:S04]  /*52f50*/  LDL.LU R12, [R1+0x45c] ;  /* 0x00045c00010c7983 */ /* 0x000f280000300800 */
[----:B------:R-:W5:Y:S01]  /*52f60*/  LDL.LU R11, [R1+0x460] ;  /* 0x00046000010b7983 */ /* 0x000f620000300800 */
[C---:B0-----:R-:W-:Y:S01]  /*52f70*/  FMUL R20, R0.reuse, R20 ;  /* 0x0000001400147220 */ /* 0x041fe20000400000 */
[----:B------:R-:W-:-:S02]  /*52f80*/  FMUL R19, R0, R19 ;  /* 0x0000001300137220 */ /* 0x000fc40000400000 */
[----:B------:R-:W-:Y:S01]  /*52f90*/  STL [R1+0x564], R14 ;  /* 0x0005640e01007387 */ /* 0x000fe20000100800 */
[----:B------:R-:W-:-:S03]  /*52fa0*/  FMUL R5, R0, R5 ;  /* 0x0000000500057220 */ /* 0x000fc60000400000 */
[----:B------:R-:W5:Y:S01]  /*52fb0*/  LDL.LU R10, [R1+0x470] ;  /* 0x00047000010a7983 */ /* 0x000f620000300800 */
[----:B------:R-:W-:-:S03]  /*52fc0*/  FMUL R4, R0, R4 ;  /* 0x0000000400047220 */ /* 0x000fc60000400000 */
[----:B------:R-:W5:Y:S04]  /*52fd0*/  LDL.LU R8, [R1+0x47c] ;  /* 0x00047c0001087983 */ /* 0x000f680000300800 */
[----:B------:R-:W-:Y:S01]  /*52fe0*/  STL [R1+0x568], R6 ;  /* 0x0005680601007387 */ /* 0x000fe20000100800 */
[----:B------:R-:W-:-:S03]  /*52ff0*/  FMUL R18, R0, R18 ;  /* 0x0000001200127220 */ /* 0x000fc60000400000 */
[----:B------:R0:W-:Y:S01]  /*53000*/  STL [R1+0x4f4], R20 ;  /* 0x0004f41401007387 */ /* 0x0001e20000100800 */
[----:B---3--:R-:W-:-:S03]  /*53010*/  @P0 FMUL R2, R2, 0.25 ;  /* 0x3e80000002020820 */ /* 0x008fc60000400000 */
[----:B0-----:R-:W3:Y:S04]  /*53020*/  LDL.LU R20, [R1+0x13b8] ;  /* 0x0013b80001147983 */ /* 0x001ee80000300800 */
[----:B------:R0:W-:Y:S01]  /*53030*/  STL [R1+0x4f0], R19 ;  /* 0x0004f01301007387 */ /* 0x0001e20000100800 */
[----:B------:R-:W-:-:S03]  /*53040*/  @!P6 FMUL R2, R2, 16777216 ;  /* 0x4b8000000202e820 */ /* 0x000fc60000400000 */
[----:B0-----:R-:W3:Y:S04]  /*53050*/  LDL.LU R19, [R1+0x13b4] ;  /* 0x0013b40001137983 */ /* 0x001ee80000300800 */
[----:B------:R0:W-:Y:S04]  /*53060*/  STL [R1+0x4ec], R5 ;  /* 0x0004ec0501007387 */ /* 0x0001e80000100800 */
[----:B0-----:R-:W3:Y:S04]  /*53070*/  LDL.LU R5, [R1+0x13b0] ;  /* 0x0013b00001057983 */ /* 0x001ee80000300800 */
[----:B------:R0:W-:Y:S04]  /*53080*/  STL [R1+0x4e8], R4 ;  /* 0x0004e80401007387 */ /* 0x0001e80000100800 */
[----:B0-----:R-:W3:Y:S04]  /*53090*/  LDL.LU R4, [R1+0x13ac] ;  /* 0x0013ac0001047983 */ /* 0x001ee80000300800 */
[----:B------:R0:W-:Y:S02]  /*530a0*/  STL [R1+0x4e0], R18 ;  /* 0x0004e01201007387 */ /* 0x0001e40000100800 */
[C---:B0-----:R-:W-:Y:S01]  /*530b0*/  FMUL R18, R0.reuse, R17 ;  /* 0x0000001100127220 */ /* 0x041fe20000400000 */
[C---:B------:R-:W-:Y:S01]  /*530c0*/  FMUL R17, R0.reuse, R16 ;  /* 0x0000001000117220 */ /* 0x040fe20000400000 */
[----:B------:R-:W-:-:S03]  /*530d0*/  FMUL R16, R0, R2 ;  /* 0x0000000200107220 */ /* 0x000fc60000400000 */
[----:B------:R0:W-:Y:S04]  /*530e0*/  STL [R1+0x4d8], R18 ;  /* 0x0004d81201007387 */ /* 0x0001e80000100800 */
[----:B------:R-:W3:Y:S04]  /*530f0*/  LDL.LU R2, [R1+0x13a8] ;  /* 0x0013a80001027983 */ /* 0x000ee80000300800 */
[----:B------:R1:W-:Y:S04]  /*53100*/  STL [R1+0x4cc], R17 ;  /* 0x0004cc1101007387 */ /* 0x0003e80000100800 */
[----:B------:R-:W3:Y:S01]  /*53110*/  LDL.LU R0, [R1+0x44c] ;  /* 0x00044c0001007983 */ /* 0x000ee20000300800 */
[----:B------:R-:W-:-:S02]  /*53120*/  FSEL R7, RZ, -23, P4 ;  /* 0xc1b80000ff077808 */ /* 0x000fc40002000000 */
[C---:B------:R-:W-:Y:S02]  /*53130*/  FSETP.GT.AND P4, PT, |R3|.reuse, 8.50705917302346158658e+37, PT ;  /* 0x7e8000000300780b */ /* 0x040fe40003f84200 */
[----:B------:R-:W-:-:S11]  /*53140*/  FSETP.GEU.AND P2, PT, |R3|, 1.175494350822287508e-38, PT ;  /* 0x008000000300780b */ /* 0x000fd60003f4e200 */
[----:B------:R-:W-:-:S04]  /*53150*/  @P4 FMUL R3, R3, 0.25 ;  /* 0x3e80000003034820 */ /* 0x000fc80000400000 */
[----:B------:R-:W-:Y:S01]  /*53160*/  @!P2 FMUL R3, R3, 16777216 ;  /* 0x4b8000000303a820 */ /* 0x000fe20000400000 */
[----:B------:R-:W-:-:S05]  /*53170*/  FSEL R15, RZ, -23, P5 ;  /* 0xc1b80000ff0f7808 */ /* 0x000fca0002800000 */
[----:B------:R-:W0:Y:S01]  /*53180*/  MUFU.RCP R3, R3 ;  /* 0x0000000300037308 */ /* 0x000e220000001000 */
[----:B------:R-:W-:Y:S02]  /*53190*/  I2FP.F32.S32 R14, R14 ;  /* 0x0000000e000e7245 */ /* 0x000fe40000201400 */
[----:B------:R-:W-:-:S03]  /*531a0*/  I2FP.F32.S32 R6, R6 ;  /* 0x0000000600067245 */ /* 0x000fc60000201400 */
[----:B------:R-:W-:Y:S01]  /*531b0*/  FFMA.FTZ R15, R14, 1.1920928955078125e-07, R15 ;  /* 0x340000000e0f7823 */ /* 0x000fe2000001000f */
[----:B------:R0:W-:Y:S01]  /*531c0*/  STL [R1+0x4c8], R16 ;  /* 0x0004c81001007387 */ /* 0x0001e20000100800 */
[----:B------:R-:W-:-:S03]  /*531d0*/  FFMA.FTZ R14, R6, 1.1920928955078125e-07, R7 ;  /* 0x34000000060e7823 */ /* 0x000fc60000010007 */
[----:B------:R-:W3:Y:S04]  /*531e0*/  LDL.LU R7, [R1+0x454] ;  /* 0x0004540001077983 */ /* 0x000ee80000300800 */
[----:B------:R0:W-:Y:S04]  /*531f0*/  STL [R1+0x650], R15 ;  /* 0x0006500f01007387 */ /* 0x0001e80000100800 */
[----:B------:R-:W3:Y:S04]  /*53200*/  LDL.LU R6, [R1+0x458] ;  /* 0x0004580001067983 */ /* 0x000ee80000300800 */
[----:B------:R1:W-:Y:S04]  /*53210*/  STL [R1+0x64c], R14 ;  /* 0x00064c0e01007387 */ /* 0x0003e80000100800 */
[----:B0-----:R-:W3:Y:S04]  /*53220*/  LDL.LU R18, [R1+0x464] ;  /* 0x0004640001127983 */ /* 0x001ee80000300800 */
[----:B-1----:R-:W3:Y:S04]  /*53230*/  LDL.LU R17, [R1+0x468] ;  /* 0x0004680001117983 */ /* 0x002ee80000300800 */
[----:B------:R-:W3:Y:S04]  /*53240*/  LDL.LU R16, [R1+0x474] ;  /* 0x0004740001107983 */ /* 0x000ee80000300800 */
[----:B------:R-:W3:Y:S04]  /*53250*/  LDL.LU R15, [R1+0x478] ;  /* 0x00047800010f7983 */ /* 0x000ee80000300800 */
[----:B------:R-:W3:Y:S01]  /*53260*/  LDL.LU R14, [R1+0x484] ;  /* 0x00048400010e7983 */ /* 0x000ee20000300800 */
[----:B--2---:R-:W-:Y:S01]  /*53270*/  @P4 FMUL R13, R13, 0.25 ;  /* 0x3e8000000d0d4820 */ /* 0x004fe20000400000 */
[----:B----4-:R-:W-:-:S03]  /*53280*/  @P4 FMUL R12, R12, 0.25 ;  /* 0x3e8000000c0c4820 */ /* 0x010fc60000400000 */
[----:B------:R-:W-:Y:S01]  /*53290*/  @!P2 FMUL R13, R13, 16777216 ;  /* 0x4b8000000d0da820 */ /* 0x000fe20000400000 */
[----:B------:R-:W-:-:S04]  /*532a0*/  @!P2 FMUL R12, R12, 16777216 ;  /* 0x4b8000000c0ca820 */ /* 0x000fc80000400000 */
[----:B------:R-:W-:Y:S01]  /*532b0*/  FMUL R12, R3, R12 ;  /* 0x0000000c030c7220 */ /* 0x000fe20000400000 */
[----:B-----5:R-:W-:Y:S01]  /*532c0*/  @P4 FMUL R11, R11, 0.25 ;  /* 0x3e8000000b0b4820 */ /* 0x020fe20000400000 */
[----:B------:R-:W-:-:S03]  /*532d0*/  @P4 FMUL R10, R10, 0.25 ;  /* 0x3e8000000a0a4820 */ /* 0x000fc60000400000 */
[----:B------:R-:W-:Y:S01]  /*532e0*/  @!P2 FMUL R11, R11, 16777216 ;  /* 0x4b8000000b0ba820 */ /* 0x000fe20000400000 */
[----:B------:R-:W-:-:S03]  /*532f0*/  @!P2 FMUL R10, R10, 16777216 ;  /* 0x4b8000000a0aa820 */ /* 0x000fc60000400000 */
[C---:B------:R-:W-:Y:S01]  /*53300*/  FMUL R11, R3.reuse, R11 ;  /* 0x0000000b030b7220 */ /* 0x040fe20000400000 */
[----:B------:R-:W-:Y:S01]  /*53310*/  FMUL R10, R3, R10 ;  /* 0x0000000a030a7220 */ /* 0x000fe20000400000 */
[----:B---3--:R-:W-:-:S04]  /*53320*/  @P4 FMUL R5, R5, 0.25 ;  /* 0x3e80000005054820 */ /* 0x008fc80000400000 */
[----:B------:R-:W-:Y:S01]  /*53330*/  @!P2 FMUL R5, R5, 16777216 ;  /* 0x4b8000000505a820 */ /* 0x000fe20000400000 */
[----:B------:R-:W-:Y:S01]  /*53340*/  @P4 FMUL R4, R4, 0.25 ;  /* 0x3e80000004044820 */ /* 0x000fe20000400000 */
[----:B------:R-:W-:-:S04]  /*53350*/  @P4 FMUL R0, R0, 0.25 ;  /* 0x3e80000000004820 */ /* 0x000fc80000400000 */
[----:B------:R-:W-:-:S04]  /*53360*/  @!P2 FMUL R0, R0, 16777216 ;  /* 0x4b8000000000a820 */ /* 0x000fc80000400000 */
[----:B------:R-:W-:-:S05]  /*53370*/  FMUL R0, R3, R0 ;  /* 0x0000000003007220 */ /* 0x000fca0000400000 */
[----:B------:R0:W-:Y:S02]  /*53380*/  STL [R1+0x4e4], R0 ;  /* 0x0004e40001007387 */ /* 0x0001e40000100800 */
[----:B0-----:R-:W-:-:S05]  /*53390*/  FMUL R0, R3, R13 ;  /* 0x0000000d03007220 */ /* 0x001fca0000400000 */
[----:B------:R0:W-:Y:S04]  /*533a0*/  STL [R1+0x4dc], R0 ;  /* 0x0004dc0001007387 */ /* 0x0001e80000100800 */
[----:B------:R-:W-:Y:S01]  /*533b0*/  STL [R1+0x4d4], R12 ;  /* 0x0004d40c01007387 */ /* 0x000fe20000100800 */
[----:B0-----:R-:W-:-:S03]  /*533c0*/  FMUL R0, R3, R5 ;  /* 0x0000000503007220 */ /* 0x001fc60000400000 */
[----:B------:R-:W2:Y:S01]  /*533d0*/  LDL.LU R5, [R1+0x13a4] ;  /* 0x0013a40001057983 */ /* 0x000ea20000300800 */
[----:B------:R-:W-:-:S03]  /*533e0*/  @!P2 FMUL R4, R4, 16777216 ;  /* 0x4b8000000404a820 */ /* 0x000fc60000400000 */
[----:B------:R-:W-:Y:S04]  /*533f0*/  STL [R1+0x4d0], R11 ;  /* 0x0004d00b01007387 */ /* 0x000fe80000100800 */
[----:B------:R0:W-:Y:S04]  /*53400*/  STL [R1+0x4c4], R0 ;  /* 0x0004c40001007387 */ /* 0x0001e80000100800 */
[----:B------:R1:W-:Y:S01]  /*53410*/  STL [R1+0x4c0], R10 ;  /* 0x0004c00a01007387 */ /* 0x0003e20000100800 */
[----:B0-----:R-:W-:-:S03]  /*53420*/  FMUL R0, R3, R4 ;  /* 0x0000000403007220 */ /* 0x001fc60000400000 */
[----:B------:R-:W3:Y:S01]  /*53430*/  LDL.LU R4, [R1+0x13a0] ;  /* 0x0013a00001047983 */ /* 0x000ee20000300800 */
[----:B------:R-:W-:Y:S01]  /*53440*/  @P4 FMUL R8, R8, 0.25 ;  /* 0x3e80000008084820 */ /* 0x000fe20000400000 */
[----:B------:R-:W-:-:S03]  /*53450*/  FSETP.GT.AND P0, PT, |R2|, 8.50705917302346158658e+37, PT ;  /* 0x7e8000000200780b */ /* 0x000fc60003f04200 */
[----:B------:R-:W-:Y:S01]  /*53460*/  @!P2 FMUL R8, R8, 16777216 ;  /* 0x4b8000000808a820 */ /* 0x000fe20000400000 */
[----:B------:R-:W-:-:S03]  /*53470*/  FSETP.GEU.AND P6, PT, |R2|, 1.175494350822287508e-38, PT ;  /* 0x008000000200780b */ /* 0x000fc60003fce200 */
[----:B------:R-:W-:Y:S01]  /*53480*/  FMUL R8, R3, R8 ;  /* 0x0000000803087220 */ /* 0x000fe20000400000 */
[C---:B------:R-:W-:Y:S01]  /*53490*/  FMUL R3, R2.reuse, 8388608 ;  /* 0x4b00000002037820 */ /* 0x040fe20000400000 */
[----:B------:R-:W-:-:S04]  /*534a0*/  FSETP.GEU.AND P5, PT, R2, 1.175494350822287508e-38, PT ;  /* 0x008000000200780b */ /* 0x000fc80003fae000 */
[----:B------:R-:W-:Y:S01]  /*534b0*/  FSEL R12, R3, R2, !P5 ;  /* 0x00000002030c7208 */ /* 0x000fe20006800000 */
[----:B------:R-:W-:-:S04]  /*534c0*/  @P0 FMUL R2, R2, 0.25 ;  /* 0x3e80000002020820 */ /* 0x000fc80000400000 */
[----:B------:R-:W-:Y:S01]  /*534d0*/  @!P6 FMUL R2, R2, 16777216 ;  /* 0x4b8000000202e820 */ /* 0x000fe20000400000 */
[----:B------:R0:W-:Y:S05]  /*534e0*/  STL [R1+0x4bc], R8 ;  /* 0x0004bc0801007387 */ /* 0x0001ea0000100800 */
[----:B------:R-:W4:Y:S01]  /*534f0*/  MUFU.RCP R2, R2 ;  /* 0x0000000200027308 */ /* 0x000f220000001000 */
[----:B------:R2:W-:Y:S01]  /*53500*/  STL [R1+0x4b8], R0 ;  /* 0x0004b80001007387 */ /* 0x0005e20000100800 */
[----:B------:R-:W-:Y:S01]  /*53510*/  @P0 FMUL R7, R7, 0.25 ;  /* 0x3e80000007070820 */ /* 0x000fe20000400000 */
[----:B------:R-:W-:Y:S01]  /*53520*/  @P0 FMUL R6, R6, 0.25 ;  /* 0x3e80000006060820 */ /* 0x000fe20000400000 */
[----:B------:R-:W-:Y:S01]  /*53530*/  IADD3 R3, PT, PT, R12, -0x3f3504f3, RZ ;  /* 0xc0cafb0d0c037810 */ /* 0x000fe20007ffe0ff */
[----:B------:R-:W-:Y:S01]  /*53540*/  @P0 FMUL R18, R18, 0.25 ;  /* 0x3e80000012120820 */ /* 0x000fe20000400000 */
[----:B------:R-:W-:Y:S01]  /*53550*/  @!P6 FMUL R7, R7, 16777216 ;  /* 0x4b8000000707e820 */ /* 0x000fe20000400000 */
[----:B------:R5:W-:Y:S01]  /*53560*/  STL [R1+0x414], R12 ;  /* 0x0004140c01007387 */ /* 0x000be20000100800 */
[----:B------:R-:W-:Y:S01]  /*53570*/  @!P6 FMUL R6, R6, 16777216 ;  /* 0x4b8000000606e820 */ /* 0x000fe20000400000 */
[----:B------:R-:W-:Y:S01]  /*53580*/  LOP3.LUT R3, R3, 0xff800000, RZ, 0xc0, !PT ;  /* 0xff80000003037812 */ /* 0x000fe200078ec0ff */
[----:B------:R-:W-:Y:S01]  /*53590*/  @!P6 FMUL R18, R18, 16777216 ;  /* 0x4b8000001212e820 */ /* 0x000fe20000400000 */
[----:B------:R-:W-:Y:S01]  /*535a0*/  @P0 FMUL R17, R17, 0.25 ;  /* 0x3e80000011110820 */ /* 0x000fe20000400000 */
[----:B------:R-:W-:Y:S01]  /*535b0*/  @P0 FMUL R16, R16, 0.25 ;  /* 0x3e80000010100820 */ /* 0x000fe20000400000 */
[----:B------:R-:W-:Y:S01]  /*535c0*/  @P0 FMUL R15, R15, 0.25 ;  /* 0x3e8000000f0f0820 */ /* 0x000fe20000400000 */
[C---:B----4-:R-:W-:Y:S01]  /*535d0*/  FMUL R7, R2.reuse, R7 ;  /* 0x0000000702077220 */ /* 0x050fe20000400000 */
[C---:B------:R-:W-:Y:S01]  /*535e0*/  FMUL R6, R2.reuse, R6 ;  /* 0x0000000602067220 */ /* 0x040fe20000400000 */
[----:B------:R-:W-:Y:S01]  /*535f0*/  FMUL R18, R2, R18 ;  /* 0x0000001202127220 */ /* 0x000fe20000400000 */
[----:B------:R-:W-:Y:S01]  /*53600*/  @P0 FMUL R14, R14, 0.25 ;  /* 0x3e8000000e0e0820 */ /* 0x000fe20000400000 */
[----:B------:R-:W-:Y:S01]  /*53610*/  @!P6 FMUL R17, R17, 16777216 ;  /* 0x4b8000001111e820 */ /* 0x000fe20000400000 */
[----:B------:R-:W-:Y:S01]  /*53620*/  @!P6 FMUL R16, R16, 16777216 ;  /* 0x4b8000001010e820 */ /* 0x000fe20000400000 */
[----:B------:R-:W-:Y:S01]  /*53630*/  @!P6 FMUL R15, R15, 16777216 ;  /* 0x4b8000000f0fe820 */ /* 0x000fe20000400000 */
[----:B------:R-:W-:Y:S01]  /*53640*/  @!P6 FMUL R14, R14, 16777216 ;  /* 0x4b8000000e0ee820 */ /* 0x000fe20000400000 */
[----:B-1----:R-:W-:-:S02]  /*53650*/  FSEL R10, RZ, -23, P5 ;  /* 0xc1b80000ff0a7808 */ /* 0x002fc40002800000 */
[----:B0-----:R-:W-:Y:S01]  /*53660*/  FSEL R8, RZ, -23, P3 ;  /* 0xc1b80000ff087808 */ /* 0x001fe20001800000 */
[C---:B--2---:R-:W-:Y:S01]  /*53670*/  FMUL R0, R5.reuse, 8388608 ;  /* 0x4b00000005007820 */ /* 0x044fe20000400000 */
[----:B------:R-:W-:-:S04]  /*53680*/  FSETP.GEU.AND P4, PT, R5, 1.175494350822287508e-38, PT ;  /* 0x008000000500780b */ /* 0x000fc80003f8e000 */
[----:B------:R-:W-:Y:S01]  /*53690*/  FSEL R11, R0, R5, !P4 ;  /* 0x00000005000b7208 */ /* 0x000fe20006000000 */
[----:B------:R-:W-:-:S04]  /*536a0*/  VIADD R0, R9, 0xc0cafb0d ;  /* 0xc0cafb0d09007836 */ /* 0x000fc80000000000 */
[----:B------:R-:W-:Y:S01]  /*536b0*/  STL [R1+0x41c], R11 ;  /* 0x00041c0b01007387 */ /* 0x000fe20000100800 */
[----:B------:R-:W-:-:S03]  /*536c0*/  LOP3.LUT R0, R0, 0xff800000, RZ, 0xc0, !PT ;  /* 0xff80000000007812 */ /* 0x000fc600078ec0ff */
[----:B------:R-:W2:Y:S04]  /*536d0*/  LDL.LU R13, [R1+0x30c] ;  /* 0x00030c00010d7983 */ /* 0x000ea80000300800 */
[----:B------:R-:W4:Y:S04]  /*536e0*/  LDL.LU R9, [R1+0x310] ;  /* 0x0003100001097983 */ /* 0x000f280000300800 */
[----:B-----5:R-:W5:Y:S04]  /*536f0*/  LDL.LU R12, [R1+0x33c] ;  /* 0x00033c00010c7983 */ /* 0x020f680000300800 */
[----:B------:R-:W-:Y:S04]  /*53700*/  STL [R1+0x570], R3 ;  /* 0x0005700301007387 */ /* 0x000fe80000100800 */
[----:B------:R-:W-:Y:S01]  /*53710*/  STL [R1+0x574], R0 ;  /* 0x0005740001007387 */ /* 0x000fe20000100800 */
[----:B---3--:R-:W-:-:S03]  /*53720*/  @P0 FMUL R4, R4, 0.25 ;  /* 0x3e80000004040820 */ /* 0x008fc60000400000 */
[----:B------:R0:W-:Y:S01]  /*53730*/  STL [R1+0x4b4], R7 ;  /* 0x0004b40701007387 */ /* 0x0001e20000100800 */
[----:B------:R-:W-:-:S03]  /*53740*/  @!P6 FMUL R4, R4, 16777216 ;  /* 0x4b8000000404e820 */ /* 0x000fc60000400000 */
[----:B0-----:R-:W3:Y:S04]  /*53750*/  LDL.LU R7, [R1+0x139c] ;  /* 0x00139c0001077983 */ /* 0x001ee80000300800 */
[----:B------:R0:W-:Y:S01]  /*53760*/  STL [R1+0x4b0], R6 ;  /* 0x0004b00601007387 */ /* 0x0001e20000100800 */
[----:B------:R-:W-:-:S03]  /*53770*/  I2FP.F32.S32 R3, R3 ;  /* 0x0000000300037245 */ /* 0x000fc60000201400 */
[----:B0-----:R-:W5:Y:S04]  /*53780*/  LDL.LU R6, [R1+0x1398] ;  /* 0x0013980001067983 */ /* 0x001f680000300800 */
[----:B------:R0:W-:Y:S02]  /*53790*/  STL [R1+0x4ac], R18 ;  /* 0x0004ac1201007387 */ /* 0x0001e40000100800 */
[C---:B0-----:R-:W-:Y:S01]  /*537a0*/  FMUL R18, R2.reuse, R17 ;  /* 0x0000001102127220 */ /* 0x041fe20000400000 */
[C---:B------:R-:W-:Y:S01]  /*537b0*/  FMUL R17, R2.reuse, R16 ;  /* 0x0000001002117220 */ /* 0x040fe20000400000 */
[C---:B------:R-:W-:Y:S01]  /*537c0*/  FMUL R16, R2.reuse, R15 ;  /* 0x0000000f02107220 */ /* 0x040fe20000400000 */
[C---:B------:R-:W-:Y:S01]  /*537d0*/  FMUL R15, R2.reuse, R14 ;  /* 0x0000000e020f7220 */ /* 0x040fe20000400000 */
[----:B------:R-:W-:Y:S01]  /*537e0*/  FMUL R14, R2, R4 ;  /* 0x00000004020e7220 */ /* 0x000fe20000400000 */
[----:B------:R-:W-:Y:S04]  /*537f0*/  STL [R1+0x4a8], R18 ;  /* 0x0004a81201007387 */ /* 0x000fe80000100800 */
[----:B------:R-:W-:Y:S04]  /*53800*/  STL [R1+0x4a0], R17 ;  /* 0x0004a01101007387 */ /* 0x000fe80000100800 */
[----:B------:R-:W-:Y:S04]  /*53810*/  STL [R1+0x498], R16 ;  /* 0x0004981001007387 */ /* 0x000fe80000100800 */
[----:B------:R-:W5:Y:S01]  /*53820*/  LDL.LU R4, [R1+0x1394] ;  /* 0x0013940001047983 */ /* 0x000f620000300800 */
[----:B------:R-:W-:-:S03]  /*53830*/  I2FP.F32.S32 R0, R0 ;  /* 0x0000000000007245 */ /* 0x000fc60000201400 */
[----:B------:R-:W-:Y:S04]  /*53840*/  STL [R1+0x48c], R15 ;  /* 0x00048c0f01007387 */ /* 0x000fe80000100800 */
[----:B------:R-:W5:Y:S04]  /*53850*/  LDL.LU R2, [R1+0x330] ;  /* 0x0003300001027983 */ /* 0x000f680000300800 */
[----:B------:R0:W-:Y:S02]  /*53860*/  STL [R1+0x488], R14 ;  /* 0x0004880e01007387 */ /* 0x0001e40000100800 */
[----:B0-----:R-:W-:Y:S01]  /*53870*/  FFMA.FTZ R14, R3, 1.1920928955078125e-07, R10 ;  /* 0x34000000030e7823 */ /* 0x001fe2000001000a */
[----:B------:R-:W-:Y:S01]  /*53880*/  FFMA.FTZ R10, R0, 1.1920928955078125e-07, R8 ;  /* 0x34000000000a7823 */ /* 0x000fe20000010008 */
[----:B------:R-:W5:Y:S04]  /*53890*/  LDL.LU R3, [R1+0x320] ;  /* 0x0003200001037983 */ /* 0x000f680000300800 */
[----:B------:R0:W-:Y:S04]  /*538a0*/  STL [R1+0x648], R14 ;  /* 0x0006480e01007387 */ /* 0x0001e80000100800 */
[----:B------:R-:W5:Y:S01]  /*538b0*/  LDL.LU R0, [R1+0x31c] ;  /* 0x00031c0001007983 */ /* 0x000f620000300800 */
[----:B------:R-:W-:-:S02]  /*538c0*/  FSETP.GT.AND P3, PT, |R5|, 8.50705917302346158658e+37, PT ;  /* 0x7e8000000500780b */ /* 0x000fc40003f64200 */
[C---:B------:R-:W-:Y:S01]  /*538d0*/  FSETP.GEU.AND P2, PT, |R5|.reuse, 1.175494350822287508e-38, PT ;  /* 0x008000000500780b */ /* 0x040fe20003f4e200 */
[----:B------:R-:W5:Y:S10]  /*538e0*/  LDL.LU R8, [R1+0x314] ;  /* 0x0003140001087983 */ /* 0x000f740000300800 */
[----:B------:R-:W-:-:S04]  /*538f0*/  @P3 FMUL R5, R5, 0.25 ;  /* 0x3e80000005053820 */ /* 0x000fc80000400000 */
[----:B------:R-:W-:-:S06]  /*53900*/  @!P2 FMUL R5, R5, 16777216 ;  /* 0x4b8000000505a820 */ /* 0x000fcc0000400000 */
[----:B------:R-:W1:Y:S01]  /*53910*/  MUFU.RCP R5, R5 ;  /* 0x0000000500057308 */ /* 0x000e620000001000 */
[----:B------:R0:W-:Y:S04]  /*53920*/  STL [R1+0x644], R10 ;  /* 0x0006440a01007387 */ /* 0x0001e80000100800 */
[----:B------:R-:W5:Y:S04]  /*53930*/  LDL.LU R18, [R1+0x318] ;  /* 0x0003180001127983 */ /* 0x000f680000300800 */
[----:B------:R-:W5:Y:S04]  /*53940*/  LDL.LU R17, [R1+0x324] ;  /* 0x0003240001117983 */ /* 0x000f680000300800 */
[----:B------:R-:W5:Y:S04]  /*53950*/  LDL.LU R16, [R1+0x328] ;  /* 0x0003280001107983 */ /* 0x000f680000300800 */
[----:B------:R-:W5:Y:S04]  /*53960*/  LDL.LU R15, [R1+0x334] ;  /* 0x00033400010f7983 */ /* 0x000f680000300800 */
[----:B0-----:R-:W5:Y:S04]  /*53970*/  LDL.LU R14, [R1+0x338] ;  /* 0x00033800010e7983 */ /* 0x001f680000300800 */
[----:B------:R-:W5:Y:S01]  /*53980*/  LDL.LU R10, [R1+0x444] ;  /* 0x00044400010a7983 */ /* 0x000f620000300800 */
[----:B--2---:R-:W-:Y:S01]  /*53990*/  @P3 FMUL R13, R13, 0.25 ;  /* 0x3e8000000d0d3820 */ /* 0x004fe20000400000 */
[----:B----4-:R-:W-:-:S03]  /*539a0*/  @P3 FMUL R9, R9, 0.25 ;  /* 0x3e80000009093820 */ /* 0x010fc60000400000 */
[----:B------:R-:W-:Y:S01]  /*539b0*/  @!P2 FMUL R13, R13, 16777216 ;  /* 0x4b8000000d0da820 */ /* 0x000fe20000400000 */
[----:B------:R-:W-:-:S03]  /*539c0*/  @!P2 FMUL R9, R9, 16777216 ;  /* 0x4b8000000909a820 */ /* 0x000fc60000400000 */
[C---:B-1----:R-:W-:Y:S01]  /*539d0*/  FMUL R13, R5.reuse, R13 ;  /* 0x0000000d050d7220 */ /* 0x042fe20000400000 */
[----:B------:R-:W-:-:S04]  /*539e0*/  FMUL R9, R5, R9 ;  /* 0x0000000905097220 */ /* 0x000fc80000400000 */
[----:B------:R0:W-:Y:S04]  /*539f0*/  STL [R1+0x4a4], R13 ;  /* 0x0004a40d01007387 */ /* 0x0001e80000100800 */
[----:B0-----:R-:W2:Y:S01]  /*53a00*/  LDL.LU R13, [R1+0x1390] ;  /* 0x00139000010d7983 */ /* 0x001ea20000300800 */
[----:B---3--:R-:W-:-:S03]  /*53a10*/  @P3 FMUL R7, R7, 0.25 ;  /* 0x3e80000007073820 */ /* 0x008fc60000400000 */
[----:B------:R0:W-:Y:S01]  /*53a20*/  STL [R1+0x49c], R9 ;  /* 0x00049c0901007387 */ /* 0x0001e20000100800 */
[----:B------:R-:W-:-:S03]  /*53a30*/  @!P2 FMUL R7, R7, 16777216 ;  /* 0x4b8000000707a820 */ /* 0x000fc60000400000 */
[----:B0-----:R-:W3:Y:S01]  /*53a40*/  LDL.LU R9, [R1+0x138c] ;  /* 0x00138c0001097983 */ /* 0x001ee20000300800 */
[----:B-----5:R-:W-:-:S04]  /*53a50*/  @P3 FMUL R6, R6, 0.25 ;  /* 0x3e80000006063820 */ /* 0x020fc80000400000 */
[----:B------:R-:W-:Y:S01]  /*53a60*/  @!P2 FMUL R6, R6, 16777216 ;  /* 0x4b8000000606a820 */ /* 0x000fe20000400000 */
[----:B------:R-:W-:Y:S01]  /*53a70*/  @P3 FMUL R2, R2, 0.25 ;  /* 0x3e80000002023820 */ /* 0x000fe20000400000 */
[----:B------:R-:W-:-:S04]  /*53a80*/  @P3 FMUL R0, R0, 0.25 ;  /* 0x3e80000000003820 */ /* 0x000fc80000400000 */
[----:B------:R-:W-:-:S04]  /*53a90*/  @!P2 FMUL R0, R0, 16777216 ;  /* 0x4b8000000000a820 */ /* 0x000fc80000400000 */
[----:B------:R-:W-:Y:S01]  /*53aa0*/  FMUL R0, R5, R0 ;  /* 0x0000000005007220 */ /* 0x000fe20000400000 */
[----:B------:R-:W-:-:S04]  /*53ab0*/  @P3 FMUL R3, R3, 0.25 ;  /* 0x3e80000003033820 */ /* 0x000fc80000400000 */
[----:B------:R0:W-:Y:S01]  /*53ac0*/  STL [R1+0x494], R0 ;  /* 0x0004940001007387 */ /* 0x0001e20000100800 */
[----:B------:R-:W-:Y:S01]  /*53ad0*/  @!P2 FMUL R3, R3, 16777216 ;  /* 0x4b8000000303a820 */ /* 0x000fe20000400000 */
[C---:B0-----:R-:W-:Y:S02]  /*53ae0*/  FMUL R0, R5.reuse, R7 ;  /* 0x0000000705007220 */ /* 0x041fe40000400000 */
[----:B------:R-:W4:Y:S01]  /*53af0*/  LDL.LU R7, [R1+0x1388] ;  /* 0x0013880001077983 */ /* 0x000f220000300800 */
[----:B------:R-:W-:Y:S01]  /*53b00*/  FMUL R3, R5, R3 ;  /* 0x0000000305037220 */ /* 0x000fe20000400000 */
[----:B------:R-:W-:-:S04]  /*53b10*/  @!P2 FMUL R2, R2, 16777216 ;  /* 0x4b8000000202a820 */ /* 0x000fc80000400000 */
[----:B------:R0:W-:Y:S04]  /*53b20*/  STL [R1+0x490], R3 ;  /* 0x0004900301007387 */ /* 0x0001e80000100800 */
[----:B------:R1:W-:Y:S01]  /*53b30*/  STL [R1+0x484], R0 ;  /* 0x0004840001007387 */ /* 0x0003e20000100800 */
[C---:B0-----:R-:W-:Y:S01]  /*53b40*/  FMUL R3, R5.reuse, R2 ;  /* 0x0000000205037220 */ /* 0x041fe20000400000 */
[----:B-1----:R-:W-:-:S04]  /*53b50*/  FMUL R0, R5, R6 ;  /* 0x0000000605007220 */ /* 0x002fc80000400000 */
[----:B------:R-:W-:Y:S04]  /*53b60*/  STL [R1+0x480], R3 ;  /* 0x0004800301007387 */ /* 0x000fe80000100800 */
[----:B------:R-:W5:Y:S01]  /*53b70*/  LDL.LU R6, [R1+0x1384] ;  /* 0x0013840001067983 */ /* 0x000f620000300800 */
[----:B------:R-:W-:Y:S01]  /*53b80*/  @P3 FMUL R12, R12, 0.25 ;  /* 0x3e8000000c0c3820 */ /* 0x000fe20000400000 */
[----:B------:R-:W-:-:S03]  /*53b90*/  FSETP.GT.AND P0, PT, |R4|, 8.50705917302346158658e+37, PT ;  /* 0x7e8000000400780b */ /* 0x000fc60003f04200 */
[----:B------:R-:W-:Y:S01]  /*53ba0*/  @!P2 FMUL R12, R12, 16777216 ;  /* 0x4b8000000c0ca820 */ /* 0x000fe20000400000 */
[----:B------:R-:W-:-:S03]  /*53bb0*/  FSETP.GEU.AND P6, PT, |R4|, 1.175494350822287508e-38, PT ;  /* 0x008000000400780b */ /* 0x000fc60003fce200 */
[----:B------:R-:W-:Y:S01]  /*53bc0*/  FMUL R2, R5, R12 ;  /* 0x0000000c05027220 */ /* 0x000fe20000400000 */
[----:B------:R-:W-:-:S04]  /*53bd0*/  FSETP.GEU.AND P5, PT, R4, 1.175494350822287508e-38, PT ;  /* 0x008000000400780b */ /* 0x000fc80003fae000 */
[----:B------:R0:W-:Y:S02]  /*53be0*/  STL [R1+0x47c], R2 ;  /* 0x00047c0201007387 */ /* 0x0001e40000100800 */
[----:B0-----:R-:W-:-:S05]  /*53bf0*/  FMUL R2, R4, 8388608 ;  /* 0x4b00000004027820 */ /* 0x001fca0000400000 */
[----:B------:R-:W-:Y:S01]  /*53c00*/  FSEL R2, R2, R4, !P5 ;  /* 0x0000000402027208 */ /* 0x000fe20006800000 */
[----:B------:R-:W-:-:S04]  /*53c10*/  @P0 FMUL R4, R4, 0.25 ;  /* 0x3e80000004040820 */ /* 0x000fc80000400000 */
[----:B------:R-:W-:Y:S01]  /*53c20*/  @!P6 FMUL R4, R4, 16777216 ;  /* 0x4b8000000404e820 */ /* 0x000fe20000400000 */
[----:B------:R-:W-:Y:S05]  /*53c30*/  STL [R1+0x478], R0 ;  /* 0x0004780001007387 */ /* 0x000fea0000100800 */
[----:B------:R-:W0:Y:S01]  /*53c40*/  MUFU.RCP R4, R4 ;  /* 0x0000000400047308 */ /* 0x000e220000001000 */
[----:B------:R-:W-:Y:S01]  /*53c50*/  @P0 FMUL R8, R8, 0.25 ;  /* 0x3e80000008080820 */ /* 0x000fe20000400000 */
[----:B------:R1:W-:Y:S01]  /*53c60*/  STL [R1+0x400], R2 ;  /* 0x0004000201007387 */ /* 0x0003e20000100800 */
[----:B------:R-:W-:Y:S02]  /*53c70*/  @P0 FMUL R18, R18, 0.25 ;  /* 0x3e80000012120820 */ /* 0x000fe40000400000 */
[----:B------:R-:W-:-:S02]  /*53c80*/  @!P6 FMUL R8, R8, 16777216 ;  /* 0x4b8000000808e820 */ /* 0x000fc40000400000 */
[----:B------:R-:W-:Y:S01]  /*53c90*/  @!P6 FMUL R18, R18, 16777216 ;  /* 0x4b8000001212e820 */ /* 0x000fe20000400000 */
[----:B-1----:R-:W-:Y:S02]  /*53ca0*/  VIADD R2, R2, 0xc0cafb0d ;  /* 0xc0cafb0d02027836 */ /* 0x002fe40000000000 */
[----:B------:R-:W-:Y:S01]  /*53cb0*/  @P0 FMUL R17, R17, 0.25 ;  /* 0x3e80000011110820 */ /* 0x000fe20000400000 */
[----:B------:R-:W-:Y:S02]  /*53cc0*/  @P0 FMUL R16, R16, 0.25 ;  /* 0x3e80000010100820 */ /* 0x000fe40000400000 */
[----:B------:R-:W-:Y:S01]  /*53cd0*/  LOP3.LUT R2, R2, 0xff800000, RZ, 0xc0, !PT ;  /* 0xff80000002027812 */ /* 0x000fe200078ec0ff */
[C---:B0-----:R-:W-:Y:S01]  /*53ce0*/  FMUL R8, R4.reuse, R8 ;  /* 0x0000000804087220 */ /* 0x041fe20000400000 */
[----:B------:R-:W-:Y:S01]  /*53cf0*/  @P0 FMUL R15, R15, 0.25 ;  /* 0x3e8000000f0f0820 */ /* 0x000fe20000400000 */
[----:B------:R-:W-:Y:S01]  /*53d00*/  FMUL R18, R4, R18 ;  /* 0x0000001204127220 */ /* 0x000fe20000400000 */
[----:B------:R-:W-:Y:S01]  /*53d10*/  @P0 FMUL R14, R14, 0.25 ;  /* 0x3e8000000e0e0820 */ /* 0x000fe20000400000 */
[----:B------:R-:W-:Y:S01]  /*53d20*/  @!P6 FMUL R17, R17, 16777216 ;  /* 0x4b8000001111e820 */ /* 0x000fe20000400000 */
[----:B------:R-:W-:Y:S01]  /*53d30*/  @P0 FMUL R10, R10, 0.25 ;  /* 0x3e8000000a0a0820 */ /* 0x000fe20000400000 */
[----:B------:R-:W-:Y:S01]  /*53d40*/  @!P6 FMUL R16, R16, 16777216 ;  /* 0x4b8000001010e820 */ /* 0x000fe20000400000 */
[----:B------:R-:W-:Y:S01]  /*53d50*/  @!P6 FMUL R15, R15, 16777216 ;  /* 0x4b8000000f0fe820 */ /* 0x000fe20000400000 */
[----:B------:R-:W-:Y:S01]  /*53d60*/  @!P6 FMUL R14, R14, 16777216 ;  /* 0x4b8000000e0ee820 */ /* 0x000fe20000400000 */
[----:B------:R-:W-:Y:S01]  /*53d70*/  @!P6 FMUL R10, R10, 16777216 ;  /* 0x4b8000000a0ae820 */ /* 0x000fe20000400000 */
[----:B------:R-:W-:-:S02]  /*53d80*/  FSEL R3, RZ, -23, P5 ;  /* 0xc1b80000ff037808 */ /* 0x000fc40002800000 */
[----:B------:R-:W-:Y:S01]  /*53d90*/  FSEL R5, RZ, -23, P4 ;  /* 0xc1b80000ff057808 */ /* 0x000fe20002000000 */
[C---:B----4-:R-:W-:Y:S01]  /*53da0*/  FMUL R0, R7.reuse, 8388608 ;  /* 0x4b00000007007820 */ /* 0x050fe20000400000 */
[----:B------:R-:W-:-:S04]  /*53db0*/  FSETP.GEU.AND P3, PT, R7, 1.175494350822287508e-38, PT ;  /* 0x008000000700780b */ /* 0x000fc80003f6e000 */
[----:B------:R-:W-:Y:S02]  /*53dc0*/  FSEL R12, R0, R7, !P3 ;  /* 0x00000007000c7208 */ /* 0x000fe40005800000 */
[----:B------:R-:W-:-:S04]  /*53dd0*/  IADD3 R0, PT, PT, R11, -0x3f3504f3, RZ ;  /* 0xc0cafb0d0b007810 */ /* 0x000fc80007ffe0ff */
[----:B------:R-:W-:Y:S01]  /*53de0*/  LOP3.LUT R0, R0, 0xff800000, RZ, 0xc0, !PT ;  /* 0xff80000000007812 */ /* 0x000fe200078ec0ff */
[----:B------:R-:W-:Y:S04]  /*53df0*/  STL [R1+0x40c], R12 ;  /* 0x00040c0c01007387 */ /* 0x000fe80000100800 */
[----:B------:R-:W4:Y:S04]  /*53e00*/  LDL.LU R11, [R1+0x2cc] ;  /* 0x0002cc00010b7983 */ /* 0x000f280000300800 */
[----:B------:R-:W-:Y:S04]  /*53e10*/  STL [R1+0x560], R2 ;  /* 0x0005600201007387 */ /* 0x000fe80000100800 */
[----:B------:R-:W-:Y:S01]  /*53e20*/  STL [R1+0x56c], R0 ;  /* 0x00056c0001007387 */ /* 0x000fe20000100800 */
[----:B-----5:R-:W-:-:S03]  /*53e30*/  @P0 FMUL R6, R6, 0.25 ;  /* 0x3e80000006060820 */ /* 0x020fc60000400000 */
[----:B------:R0:W-:Y:S01]  /*53e40*/  STL [R1+0x474], R8 ;  /* 0x0004740801007387 */ /* 0x0001e20000100800 */
[----:B------:R-:W-:-:S03]  /*53e50*/  @!P6 FMUL R6, R6, 16777216 ;  /* 0x4b8000000606e820 */ /* 0x000fc60000400000 */
[----:B0-----:R-:W5:Y:S04]  /*53e60*/  LDL.LU R8, [R1+0x1380] ;  /* 0x0013800001087983 */ /* 0x001f680000300800 */
[----:B------:R0:W-:Y:S01]  /*53e70*/  STL [R1+0x470], R18 ;  /* 0x0004701201007387 */ /* 0x0001e20000100800 */
[----:B------:R-:W-:Y:S01]  /*53e80*/  I2FP.F32.S32 R2, R2 ;  /* 0x0000000200027245 */ /* 0x000fe20000201400 */
[C---:B0-----:R-:W-:Y:S01]  /*53e90*/  FMUL R18, R4.reuse, R17 ;  /* 0x0000001104127220 */ /* 0x041fe20000400000 */
[C---:B------:R-:W-:Y:S01]  /*53ea0*/  FMUL R17, R4.reuse, R16 ;  /* 0x0000001004117220 */ /* 0x040fe20000400000 */
[C---:B------:R-:W-:Y:S01]  /*53eb0*/  FMUL R16, R4.reuse, R15 ;  /* 0x0000000f04107220 */ /* 0x040fe20000400000 */
[C---:B------:R-:W-:Y:S01]  /*53ec0*/  FMUL R15, R4.reuse, R14 ;  /* 0x0000000e040f7220 */ /* 0x040fe20000400000 */
[C---:B------:R-:W-:Y:S01]  /*53ed0*/  FMUL R14, R4.reuse, R10 ;  /* 0x0000000a040e7220 */ /* 0x040fe20000400000 */
[----:B------:R-:W-:Y:S01]  /*53ee0*/  STL [R1+0x46c], R18 ;  /* 0x00046c1201007387 */ /* 0x000fe20000100800 */
[----:B------:R-:W-:-:S03]  /*53ef0*/  FMUL R10, R4, R6 ;  /* 0x00000006040a7220 */ /* 0x000fc60000400000 */
[----:B------:R-:W-:Y:S04]  /*53f00*/  STL [R1+0x468], R17 ;  /* 0x0004681101007387 */ /* 0x000fe80000100800 */
[----:B------:R-:W-:Y:S04]  /*53f10*/  STL [R1+0x460], R16 ;  /* 0x0004601001007387 */ /* 0x000fe80000100800 */
[----:B------:R-:W-:Y:S04]  /*53f20*/  STL [R1+0x458], R15 ;  /* 0x0004580f01007387 */ /* 0x000fe80000100800 */
[----:B------:R-:W2:Y:S04]  /*53f30*/  LDL.LU R6, [R1+0x137c] ;  /* 0x00137c0001067983 */ /* 0x000ea80000300800 */
[----:B------:R-:W-:Y:S01]  /*53f40*/  STL [R1+0x44c], R14 ;  /* 0x00044c0e01007387 */ /* 0x000fe20000100800 */
[----:B------:R-:W-:-:S03]  /*53f50*/  I2FP.F32.S32 R0, R0 ;  /* 0x0000000000007245 */ /* 0x000fc60000201400 */
[----:B------:R-:W2:Y:S04]  /*53f60*/  LDL.LU R4, [R1+0x2fc] ;  /* 0x0002fc0001047983 */ /* 0x000ea80000300800 */
[----:B------:R0:W-:Y:S02]  /*53f70*/  STL [R1+0x448], R10 ;  /* 0x0004480a01007387 */ /* 0x0001e40000100800 */
[----:B0-----:R-:W-:Y:S02]  /*53f80*/  FFMA.FTZ R10, R2, 1.1920928955078125e-07, R3 ;  /* 0x34000000020a7823 */ /* 0x001fe40000010003 */
[----:B------:R-:W2:Y:S04]  /*53f90*/  LDL.LU R2, [R1+0x2e0] ;  /* 0x0002e00001027983 */ /* 0x000ea80000300800 */
[----:B------:R-:W2:Y:S04]  /*53fa0*/  LDL.LU R3, [R1+0x2f0] ;  /* 0x0002f00001037983 */ /* 0x000ea80000300800 */
[----:B------:R0:W-:Y:S02]  /*53fb0*/  STL [R1+0x640], R10 ;  /* 0x0006400a01007387 */ /* 0x0001e40000100800 */
[----:B0-----:R-:W-:-:S02]  /*53fc0*/  FFMA.FTZ R10, R0, 1.1920928955078125e-07, R5 ;  /* 0x34000000000a7823 */ /* 0x001fc40000010005 */
[----:B------:R-:W2:Y:S04]  /*53fd0*/  LDL.LU R0, [R1+0x2d0] ;  /* 0x0002d00001007983 */ /* 0x000ea80000300800 */
[----:B------:R-:W2:Y:S01]  /*53fe0*/  LDL.LU R5, [R1+0x2dc] ;  /* 0x0002dc0001057983 */ /* 0x000ea20000300800 */
[C---:B------:R-:W-:Y:S02]  /*53ff0*/  FSETP.GT.AND P4, PT, |R7|.reuse, 8.50705917302346158658e+37, PT ;  /* 0x7e8000000700780b */ /* 0x040fe40003f84200 */
[----:B------:R-:W-:-:S11]  /*54000*/  FSETP.GEU.AND P2, PT, |R7|, 1.175494350822287508e-38, PT ;  /* 0x008000000700780b */ /* 0x000fd60003f4e200 */
[----:B------:R-:W-:-:S04]  /*54010*/  @P4 FMUL R7, R7, 0.25 ;  /* 0x3e80000007074820 */ /* 0x000fc80000400000 */
[----:B------:R-:W-:-:S06]  /*54020*/  @!P2 FMUL R7, R7, 16777216 ;  /* 0x4b8000000707a820 */ /* 0x000fcc0000400000 */
[----:B------:R-:W0:Y:S01]  /*54030*/  MUFU.RCP R7, R7 ;  /* 0x0000000700077308 */ /* 0x000e220000001000 */
[----:B------:R1:W-:Y:S01]  /*54040*/  STL [R1+0x63c], R10 ;  /* 0x00063c0a01007387 */ /* 0x0003e20000100800 */
[----:B---3--:R-:W-:-:S04]  /*54050*/  @P4 FMUL R9, R9, 0.25 ;  /* 0x3e80000009094820 */ /* 0x008fc80000400000 */
[----:B------:R-:W-:Y:S01]  /*54060*/  @!P2 FMUL R9, R9, 16777216 ;  /* 0x4b8000000909a820 */ /* 0x000fe20000400000 */
[----:B-1----:R-:W3:Y:S04]  /*54070*/  LDL.LU R10, [R1+0x2d4] ;  /* 0x0002d400010a7983 */ /* 0x002ee80000300800 */
[----:B------:R-:W3:Y:S04]  /*54080*/  LDL.LU R18, [R1+0x2e4] ;  /* 0x0002e40001127983 */ /* 0x000ee80000300800 */
[----:B------:R-:W3:Y:S04]  /*54090*/  LDL.LU R17, [R1+0x2e8] ;  /* 0x0002e80001117983 */ /* 0x000ee80000300800 */
[----:B------:R-:W3:Y:S04]  /*540a0*/  LDL.LU R16, [R1+0x2f4] ;  /* 0x0002f40001107983 */ /* 0x000ee80000300800 */
[----:B------:R-:W3:Y:S04]  /*540b0*/  LDL.LU R15, [R1+0x2f8] ;  /* 0x0002f800010f7983 */ /* 0x000ee80000300800 */
[----:B------:R-:W3:Y:S01]  /*540c0*/  LDL.LU R14, [R1+0x304] ;  /* 0x00030400010e7983 */ /* 0x000ee20000300800 */
[----:B----4-:R-:W-:-:S04]  /*540d0*/  @P4 FMUL R11, R11, 0.25 ;  /* 0x3e8000000b0b4820 */ /* 0x010fc80000400000 */
[----:B------:R-:W-:-:S04]  /*540e0*/  @!P2 FMUL R11, R11, 16777216 ;  /* 0x4b8000000b0ba820 */ /* 0x000fc80000400000 */
[----:B0-----:R-:W-:-:S05]  /*540f0*/  FMUL R11, R7, R11 ;  /* 0x0000000b070b7220 */ /* 0x001fca0000400000 */
[----:B------:R0:W-:Y:S01]  /*54100*/  STL [R1+0x464], R11 ;  /* 0x0004640b01007387 */ /* 0x0001e20000100800 */
[----:B-----5:R-:W-:-:S03]  /*54110*/  @P4 FMUL R8, R8, 0.25 ;  /* 0x3e80000008084820 */ /* 0x020fc60000400000 */
[----:B0-----:R-:W4:Y:S01]  /*54120*/  LDL.LU R11, [R1+0x1378] ;  /* 0x00137800010b7983 */ /* 0x001f220000300800 */
[----:B------:R-:W-:Y:S01]  /*54130*/  @!P2 FMUL R8, R8, 16777216 ;  /* 0x4b8000000808a820 */ /* 0x000fe20000400000 */
[----:B--2---:R-:W-:-:S04]  /*54140*/  @P4 FMUL R4, R4, 0.25 ;  /* 0x3e80000004044820 */ /* 0x004fc80000400000 */
[----:B------:R-:W-:Y:S01]  /*54150*/  @!P2 FMUL R4, R4, 16777216 ;  /* 0x4b8000000404a820 */ /* 0x000fe20000400000 */
[----:B------:R-:W-:Y:S01]  /*54160*/  @P4 FMUL R2, R2, 0.25 ;  /* 0x3e80000002024820 */ /* 0x000fe20000400000 */
[----:B------:R-:W-:-:S03]  /*54170*/  @P4 FMUL R3, R3, 0.25 ;  /* 0x3e80000003034820 */ /* 0x000fc60000400000 */
[----:B------:R-:W-:Y:S01]  /*54180*/  @!P2 FMUL R2, R2, 16777216 ;  /* 0x4b8000000202a820 */ /* 0x000fe20000400000 */
[----:B------:R-:W-:-:S03]  /*54190*/  @!P2 FMUL R3, R3, 16777216 ;  /* 0x4b8000000303a820 */ /* 0x000fc60000400000 */
[----:B------:R-:W-:Y:S01]  /*541a0*/  FMUL R2, R7, R2 ;  /* 0x0000000207027220 */ /* 0x000fe20000400000 */
[----:B------:R-:W-:Y:S01]  /*541b0*/  @P4 FMUL R0, R0, 0.25 ;  /* 0x3e80000000004820 */ /* 0x000fe20000400000 */
[----:B------:R-:W-:-:S03]  /*541c0*/  @P4 FMUL R5, R5, 0.25 ;  /* 0x3e80000005054820 */ /* 0x000fc60000400000 */
[----:B------:R-:W-:Y:S01]  /*541d0*/  @!P2 FMUL R0, R0, 16777216 ;  /* 0x4b8000000000a820 */ /* 0x000fe20000400000 */
[----:B------:R-:W-:-:S03]  /*541e0*/  @!P2 FMUL R5, R5, 16777216 ;  /* 0x4b8000000505a820 */ /* 0x000fc60000400000 */
[C---:B------:R-:W-:Y:S01]  /*541f0*/  FMUL R0, R7.reuse, R0 ;  /* 0x0000000007007220 */ /* 0x040fe20000400000 */
[----:B------:R-:W-:-:S04]  /*54200*/  FMUL R5, R7, R5 ;  /* 0x0000000507057220 */ /* 0x000fc80000400000 */
[----:B------:R0:W-:Y:S01]  /*54210*/  STL [R1+0x45c], R0 ;  /* 0x00045c0001007387 */ /* 0x0001e20000100800 */
[----:B------:R-:W-:-:S03]  /*54220*/  FMUL R3, R7, R3 ;  /* 0x0000000307037220 */ /* 0x000fc60000400000 */
[----:B------:R-:W-:Y:S01]  /*54230*/  STL [R1+0x454], R5 ;  /* 0x0004540501007387 */ /* 0x000fe20000100800 */
[----:B0-----:R-:W-:-:S03]  /*54240*/  FMUL R0, R7, R9 ;  /* 0x0000000907007220 */ /* 0x001fc60000400000 */
[----:B------:R-:W2:Y:S04]  /*54250*/  LDL.LU R9, [R1+0x1374] ;  /* 0x0013740001097983 */ /* 0x000ea80000300800 */
[----:B------:R0:W-:Y:S04]  /*54260*/  STL [R1+0x450], R2 ;  /* 0x0004500201007387 */ /* 0x0001e80000100800 */
[----:B------:R1:W-:Y:S01]  /*54270*/  STL [R1+0x444], R0 ;  /* 0x0004440001007387 */ /* 0x0003e20000100800 */
[----:B0-----:R-:W-:-:S03]  /*54280*/  FMUL R2, R7, R4 ;  /* 0x0000000407027220 */ /* 0x001fc60000400000 */
[----:B------:R-:W-:Y:S01]  /*54290*/  STL [R1+0x440], R3 ;  /* 0x0004400301007387 */ /* 0x000fe20000100800 */
[----:B-1----:R-:W-:-:S03]  /*542a0*/  FMUL R0, R7, R8 ;  /* 0x0000000807007220 */ /* 0x002fc60000400000 */
[----:B------:R-:W5:Y:S04]  /*542b0*/  LDL.LU R8, [R1+0x1370] ;  /* 0x0013700001087983 */ /* 0x000f680000300800 */
[----:B------:R0:W-:Y:S04]  /*542c0*/  STL [R1+0x438], R2 ;  /* 0x0004380201007387 */ /* 0x0001e80000100800 */
[----:B------:R-:W4:Y:S01]  /*542d0*/  LDL.LU R7, [R1+0x2d8] ;  /* 0x0002d80001077983 */ /* 0x000f220000300800 */
[C---:B------:R-:W-:Y:S02]  /*542e0*/  FSETP.GT.AND P0, PT, |R6|.reuse, 8.50705917302346158658e+37, PT ;  /* 0x7e8000000600780b */ /* 0x040fe40003f04200 */
[----:B------:R-:W-:-:S02]  /*542f0*/  FSETP.GEU.AND P6, PT, |R6|, 1.175494350822287508e-38, PT ;  /* 0x008000000600780b */ /* 0x000fc40003fce200 */
[C---:B------:R-:W-:Y:S01]  /*54300*/  FSETP.GEU.AND P5, PT, R6.reuse, 1.175494350822287508e-38, PT ;  /* 0x008000000600780b */ /* 0x040fe20003fae000 */
[----:B0-----:R-:W-:-:S05]  /*54310*/  FMUL R2, R6, 8388608 ;  /* 0x4b00000006027820 */ /* 0x001fca0000400000 */
[----:B------:R-:W-:-:S03]  /*54320*/  FSEL R2, R2, R6, !P5 ;  /* 0x0000000602027208 */ /* 0x000fc60006800000 */
[----:B------:R-:W-:-:S04]  /*54330*/  @P0 FMUL R6, R6, 0.25 ;  /* 0x3e80000006060820 */ /* 0x000fc80000400000 */
[----:B------:R-:W-:Y:S01]  /*54340*/  @!P6 FMUL R6, R6, 16777216 ;  /* 0x4b8000000606e820 */ /* 0x000fe20000400000 */
[----:B------:R-:W-:Y:S05]  /*54350*/  STL [R1+0x430], R0 ;  /* 0x0004300001007387 */ /* 0x000fea0000100800 */
[----:B------:R-:W0:Y:S01]  /*54360*/  MUFU.RCP R6, R6 ;  /* 0x0000000600067308 */ /* 0x000e220000001000 */
[----:B---3--:R-:W-:Y:S01]  /*54370*/  @P0 FMUL R10, R10, 0.25 ;  /* 0x3e8000000a0a0820 */ /* 0x008fe20000400000 */
[----:B------:R1:W-:Y:S01]  /*54380*/  STL [R1+0x3ec], R2 ;  /* 0x0003ec0201007387 */ /* 0x0003e20000100800 */
[----:B------:R-:W-:Y:S02]  /*54390*/  @P0 FMUL R18, R18, 0.25 ;  /* 0x3e80000012120820 */ /* 0x000fe40000400000 */
[----:B------:R-:W-:Y:S01]  /*543a0*/  @!P6 FMUL R10, R10, 16777216 ;  /* 0x4b8000000a0ae820 */ /* 0x000fe20000400000 */
[----:B------:R-:W-:Y:S01]  /*543b0*/  @P0 FMUL R17, R17, 0.25 ;  /* 0x3e80000011110820 */ /* 0x000fe20000400000 */
[----:B-1----:R-:W-:-:S02]  /*543c0*/  VIADD R2, R2, 0xc0cafb0d ;  /* 0xc0cafb0d02027836 */ /* 0x002fc40000000000 */
[----:B------:R-:W-:-:S03]  /*543d0*/  @P0 FMUL R16, R16, 0.25 ;  /* 0x3e80000010100820 */ /* 0x000fc60000400000 */
[----:B------:R-:W-:Y:S01]  /*543e0*/  LOP3.LUT R2, R2, 0xff800000, RZ, 0xc0, !PT ;  /* 0xff80000002027812 */ /* 0x000fe200078ec0ff */
[----:B0-----:R-:W-:Y:S01]  /*543f0*/  FMUL R10, R6, R10 ;  /* 0x0000000a060a7220 */ /* 0x001fe20000400000 */
[----:B------:R-:W-:Y:S01]  /*54400*/  @P0 FMUL R15, R15, 0.25 ;  /* 0x3e8000000f0f0820 */ /* 0x000fe20000400000 */
[----:B------:R-:W-:Y:S01]  /*54410*/  @!P6 FMUL R18, R18, 16777216 ;  /* 0x4b8000001212e820 */ /* 0x000fe20000400000 */
[----:B------:R-:W-:Y:S01]  /*54420*/  @!P6 FMUL R17, R17, 16777216 ;  /* 0x4b8000001111e820 */ /* 0x000fe20000400000 */
[----:B------:R-:W-:Y:S01]  /*54430*/  @P0 FMUL R14, R14, 0.25 ;  /* 0x3e8000000e0e0820 */ /* 0x000fe20000400000 */
[----:B------:R-:W-:Y:S01]  /*54440*/  @!P6 FMUL R16, R16, 16777216 ;  /* 0x4b8000001010e820 */ /* 0x000fe20000400000 */
[----:B------:R-:W-:Y:S01]  /*54450*/  @!P6 FMUL R15, R15, 16777216 ;  /* 0x4b8000000f0fe820 */ /* 0x000fe20000400000 */
[C---:B------:R-:W-:Y:S01]  /*54460*/  FMUL R18, R6.reuse, R18 ;  /* 0x0000001206127220 */ /* 0x040fe20000400000 */
[----:B------:R-:W-:Y:S01]  /*54470*/  FMUL R17, R6, R17 ;  /* 0x0000001106117220 */ /* 0x000fe20000400000 */
[----:B------:R-:W-:Y:S01]  /*54480*/  @!P6 FMUL R14, R14, 16777216 ;  /* 0x4b8000000e0ee820 */ /* 0x000fe20000400000 */
[----:B------:R-:W-:-:S03]  /*54490*/  FMUL R15, R6, R15 ;  /* 0x0000000f060f7220 */ /* 0x000fc60000400000 */
[----:B------:R-:W-:Y:S01]  /*544a0*/  FMUL R14, R6, R14 ;  /* 0x0000000e060e7220 */ /* 0x000fe20000400000 */
[----:B------:R-:W-:Y:S02]  /*544b0*/  FSEL R3, RZ, -23, P5 ;  /* 0xc1b80000ff037808 */ /* 0x000fe40002800000 */
[----:B------:R-:W-:Y:S01]  /*544c0*/  FSEL R4, RZ, -23, P3 ;  /* 0xc1b80000ff047808 */ /* 0x000fe20001800000 */
[C---:B--2---:R-:W-:Y:S01]  /*544d0*/  FMUL R0, R9.reuse, 8388608 ;  /* 0x4b00000009007820 */ /* 0x044fe20000400000 */
[----:B------:R-:W-:-:S04]  /*544e0*/  FSETP.GEU.AND P4, PT, R9, 1.175494350822287508e-38, PT ;  /* 0x008000000900780b */ /* 0x000fc80003f8e000 */
[----:B------:R-:W-:Y:S01]  /*544f0*/  FSEL R5, R0, R9, !P4 ;  /* 0x0000000900057208 */ /* 0x000fe20006000000 */
[----:B------:R-:W-:-:S05]  /*54500*/  VIADD R0, R12, 0xc0cafb0d ;  /* 0xc0cafb0d0c007836 */ /* 0x000fca0000000000 */
[----:B------:R-:W-:Y:S01]  /*54510*/  LOP3.LUT R0, R0, 0xff800000, RZ, 0xc0, !PT ;  /* 0xff80000000007812 */ /* 0x000fe200078ec0ff */
[----:B------:R-:W-:Y:S04]  /*54520*/  STL [R1+0x3f4], R5 ;  /* 0x0003f40501007387 */ /* 0x000fe80000100800 */
[----:B------:R-:W2:Y:S01]  /*54530*/  LDL.LU R12, [R1+0x28c] ;  /* 0x00028c00010c7983 */ /* 0x000ea20000300800 */
[----:B----4-:R-:W-:-:S04]  /*54540*/  @P0 FMUL R7, R7, 0.25 ;  /* 0x3e80000007070820 */ /* 0x010fc80000400000 */
[----:B------:R-:W-:Y:S01]  /*54550*/  @!P6 FMUL R7, R7, 16777216 ;  /* 0x4b8000000707e820 */ /* 0x000fe20000400000 */
[----:B------:R-:W-:Y:S03]  /*54560*/  STL [R1+0x55c], R2 ;  /* 0x00055c0201007387 */ /* 0x000fe60000100800 */
[----:B------:R-:W-:Y:S01]  /*54570*/  FMUL R7, R6, R7 ;  /* 0x0000000706077220 */ /* 0x000fe20000400000 */
[----:B------:R-:W-:Y:S01]  /*54580*/  STL [R1+0x584], R0 ;  /* 0x0005840001007387 */ /* 0x000fe20000100800 */
[----:B-----5:R-:W-:-:S03]  /*54590*/  @P0 FMUL R8, R8, 0.25 ;  /* 0x3e80000008080820 */ /* 0x020fc60000400000 */
[----:B------:R0:W-:Y:S01]  /*545a0*/  STL [R1+0x428], R10 ;  /* 0x0004280a01007387 */ /* 0x0001e20000100800 */
[----:B------:R-:W-:-:S03]  /*545b0*/  @!P6 FMUL R8, R8, 16777216 ;  /* 0x4b8000000808e820 */ /* 0x000fc60000400000 */
[----:B0-----:R-:W3:Y:S04]  /*545c0*/  LDL.LU R10, [R1+0x136c] ;  /* 0x00136c00010a7983 */ /* 0x001ee80000300800 */
[----:B------:R0:W-:Y:S04]  /*545d0*/  STL [R1+0x424], R7 ;  /* 0x0004240701007387 */ /* 0x0001e80000100800 */
[----:B------:R-:W-:Y:S01]  /*545e0*/  STL [R1+0x418], R18 ;  /* 0x0004181201007387 */ /* 0x000fe20000100800 */
[----:B0-----:R-:W-:-:S03]  /*545f0*/  FMUL R7, R6, R16 ;  /* 0x0000001006077220 */ /* 0x001fc60000400000 */
[----:B------:R-:W-:Y:S01]  /*54600*/  STL [R1+0x410], R17 ;  /* 0x0004101101007387 */ /* 0x000fe20000100800 */
[----:B------:R-:W-:-:S03]  /*54610*/  I2FP.F32.S32 R2, R2 ;  /* 0x0000000200027245 */ /* 0x000fc60000201400 */
[----:B------:R0:W-:Y:S04]  /*54620*/  STL [R1+0x404], R7 ;  /* 0x0004040701007387 */ /* 0x0001e80000100800 */
[----:B------:R-:W-:Y:S01]  /*54630*/  STL [R1+0x3f8], R15 ;  /* 0x0003f80f01007387 */ /* 0x000fe20000100800 */
[----:B0-----:R-:W-:-:S03]  /*54640*/  FMUL R7, R6, R8 ;  /* 0x0000000806077220 */ /* 0x001fc60000400000 */
[----:B------:R-:W4:Y:S04]  /*54650*/  LDL.LU R8, [R1+0x1368] ;  /* 0x0013680001087983 */ /* 0x000f280000300800 */
[----:B------:R-:W-:Y:S01]  /*54660*/  STL [R1+0x3e4], R14 ;  /* 0x0003e40e01007387 */ /* 0x000fe20000100800 */
[----:B------:R-:W-:-:S03]  /*54670*/  I2FP.F32.S32 R0, R0 ;  /* 0x0000000000007245 */ /* 0x000fc60000201400 */
[----:B------:R-:W5:Y:S04]  /*54680*/  LDL.LU R6, [R1+0x2bc] ;  /* 0x0002bc0001067983 */ /* 0x000f680000300800 */
[----:B------:R0:W-:Y:S02]  /*54690*/  STL [R1+0x3e0], R7 ;  /* 0x0003e00701007387 */ /* 0x0001e40000100800 */
[----:B0-----:R-:W-:Y:S02]  /*546a0*/  FFMA.FTZ R7, R2, 1.1920928955078125e-07, R3 ;  /* 0x3400000002077823 */ /* 0x001fe40000010003 */
[----:B------:R-:W4:Y:S04]  /*546b0*/  LDL.LU R2, [R1+0x2a0] ;  /* 0x0002a00001027983 */ /* 0x000f280000300800 */
[----:B------:R-:W4:Y:S04]  /*546c0*/  LDL.LU R3, [R1+0x2b0] ;  /* 0x0002b00001037983 */ /* 0x000f280000300800 */
[----:B------:R0:W-:Y:S02]  /*546d0*/  STL [R1+0x638], R7 ;  /* 0x0006380701007387 */ /* 0x0001e40000100800 */
[----:B0-----:R-:W-:-:S02]  /*546e0*/  FFMA.FTZ R7, R0, 1.1920928955078125e-07, R4 ;  /* 0x3400000000077823 */ /* 0x001fc40000010004 */
[----:B------:R-:W4:Y:S04]  /*546f0*/  LDL.LU R0, [R1+0x290] ;  /* 0x0002900001007983 */ /* 0x000f280000300800 */
[----:B------:R-:W4:Y:S01]  /*54700*/  LDL.LU R4, [R1+0x29c] ;  /* 0x00029c0001047983 */ /* 0x000f220000300800 */
[C---:B------:R-:W-:Y:S02]  /*54710*/  FSETP.GT.AND P3, PT, |R9|.reuse, 8.50705917302346158658e+37, PT ;  /* 0x7e8000000900780b */ /* 0x040fe40003f64200 */
[----:B------:R-:W-:-:S11]  /*54720*/  FSETP.GEU.AND P2, PT, |R9|, 1.175494350822287508e-38, PT ;  /* 0x008000000900780b */ /* 0x000fd60003f4e200 */
[----:B------:R-:W-:-:S04]  /*54730*/  @P3 FMUL R9, R9, 0.25 ;  /* 0x3e80000009093820 */ /* 0x000fc80000400000 */
[----:B------:R-:W-:-:S06]  /*54740*/  @!P2 FMUL R9, R9, 16777216 ;  /* 0x4b8000000909a820 */ /* 0x000fcc0000400000 */
[----:B------:R-:W0:Y:S01]  /*54750*/  MUFU.RCP R9, R9 ;  /* 0x0000000900097308 */ /* 0x000e220000001000 */
[----:B------:R1:W-:Y:S01]  /*54760*/  STL [R1+0x634], R7 ;  /* 0x0006340701007387 */ /* 0x0003e20000100800 */
[----:B------:R-:W-:-:S04]  /*54770*/  @P3 FMUL R11, R11, 0.25 ;  /* 0x3e8000000b0b3820 */ /* 0x000fc80000400000 */
[----:B------:R-:W-:Y:S01]  /*54780*/  @!P2 FMUL R11, R11, 16777216 ;  /* 0x4b8000000b0ba820 */ /* 0x000fe20000400000 */
[----:B-1----:R-:W4:Y:S04]  /*54790*/  LDL.LU R7, [R1+0x298] ;  /* 0x0002980001077983 */ /* 0x002f280000300800 */
[----:B------:R-:W4:Y:S04]  /*547a0*/  LDL.LU R18, [R1+0x2a4] ;  /* 0x0002a40001127983 */ /* 0x000f280000300800 */
[----:B------:R-:W4:Y:S04]  /*547b0*/  LDL.LU R17, [R1+0x2a8] ;  /* 0x0002a80001117983 */ /* 0x000f280000300800 */
[----:B------:R-:W4:Y:S04]  /*547c0*/  LDL.LU R16, [R1+0x2b4] ;  /* 0x0002b40001107983 */ /* 0x000f280000300800 */
[----:B------:R-:W4:Y:S04]  /*547d0*/  LDL.LU R15, [R1+0x2b8] ;  /* 0x0002b800010f7983 */ /* 0x000f280000300800 */
[----:B------:R-:W4:Y:S01]  /*547e0*/  LDL.LU R14, [R1+0x2c4] ;  /* 0x0002c400010e7983 */ /* 0x000f220000300800 */
[----:B--2---:R-:W-:-:S04]  /*547f0*/  @P3 FMUL R12, R12, 0.25 ;  /* 0x3e8000000c0c3820 */ /* 0x004fc80000400000 */
[----:B------:R-:W-:-:S04]  /*54800*/  @!P2 FMUL R12, R12, 16777216 ;  /* 0x4b8000000c0ca820 */ /* 0x000fc80000400000 */
[----:B0-----:R-:W-:-:S05]  /*54810*/  FMUL R12, R9, R12 ;  /* 0x0000000c090c7220 */ /* 0x001fca0000400000 */
[----:B------:R0:W-:Y:S04]  /*54820*/  STL [R1+0x408], R12 ;  /* 0x0004080c01007387 */ /* 0x0001e80000100800 */
[----:B0-----:R-:W2:Y:S01]  /*54830*/  LDL.LU R12, [R1+0x1364] ;  /* 0x00136400010c7983 */ /* 0x001ea20000300800 */
[----:B---3--:R-:W-:-:S04]  /*54840*/  @P3 FMUL R10, R10, 0.25 ;  /* 0x3e8000000a0a3820 */ /* 0x008fc80000400000 */
[----:B------:R-:W-:Y:S01]  /*54850*/  @!P2 FMUL R10, R10, 16777216 ;  /* 0x4b8000000a0aa820 */ /* 0x000fe20000400000 */
[----:B-----5:R-:W-:-:S04]  /*54860*/  @P3 FMUL R6, R6, 0.25 ;  /* 0x3e80000006063820 */ /* 0x020fc80000400000 */
[----:B------:R-:W-:Y:S01]  /*54870*/  @!P2 FMUL R6, R6, 16777216 ;  /* 0x4b8000000606a820 */ /* 0x000fe20000400000 */
[----:B----4-:R-:W-:Y:S01]  /*54880*/  @P3 FMUL R2, R2, 0.25 ;  /* 0x3e80000002023820 */ /* 0x010fe20000400000 */
        /* <DEDUP_REMOVED lines=14> */
[----:B------:R-:W3:Y:S04]  /*54970*/  LDL.LU R11, [R1+0x1360] ;  /* 0x00136000010b7983 */ /* 0x000ee80000300800 */
[----:B------:R0:W-:Y:S04]  /*54980*/  STL [R1+0x3e8], R2 ;  /* 0x0003e80201007387 */ /* 0x0001e80000100800 */
[----:B------:R1:W-:Y:S01]  /*54990*/  STL [R1+0x3d8], R0 ;  /* 0x0003d80001007387 */ /* 0x0003e20000100800 */
[----:B0-----:R-:W-:-:S03]  /*549a0*/  FMUL R2, R9, R6 ;  /* 0x0000000609027220 */ /* 0x001fc60000400000 */
[----:B------:R-:W-:Y:S01]  /*549b0*/  STL [R1+0x3d0], R3 ;  /* 0x0003d00301007387 */ /* 0x000fe20000100800 */
[----:B-1----:R-:W-:-:S03]  /*549c0*/  FMUL R0, R9, R10 ;  /* 0x0000000a09007220 */ /* 0x002fc60000400000 */
[----:B------:R-:W4:Y:S04]  /*549d0*/  LDL.LU R10, [R1+0x135c] ;  /* 0x00135c00010a7983 */ /* 0x000f280000300800 */
[----:B------:R0:W-:Y:S04]  /*549e0*/  STL [R1+0x3c8], R2 ;  /* 0x0003c80201007387 */ /* 0x0001e80000100800 */
[----:B------:R-:W5:Y:S01]  /*549f0*/  LDL.LU R9, [R1+0x294] ;  /* 0x0002940001097983 */ /* 0x000f620000300800 */
        /* <DEDUP_REMOVED lines=9> */
[----:B------:R1:W-:Y:S01]  /*54a90*/  STL [R1+0x3d4], R2 ;  /* 0x0003d40201007387 */ /* 0x0003e20000100800 */
[----:B------:R-:W-:Y:S01]  /*54aa0*/  @P0 FMUL R7, R7, 0.25 ;  /* 0x3e80000007070820 */ /* 0x000fe20000400000 */
[----:B------:R-:W-:Y:S01]  /*54ab0*/  @P0 FMUL R18, R18, 0.25 ;  /* 0x3e80000012120820 */ /* 0x000fe20000400000 */
[----:B------:R-:W-:-:S02]  /*54ac0*/  @P0 FMUL R17, R17, 0.25 ;  /* 0x3e80000011110820 */ /* 0x000fc40000400000 */
[----:B------:R-:W-:Y:S01]  /*54ad0*/  @!P6 FMUL R7, R7, 16777216 ;  /* 0x4b8000000707e820 */ /* 0x000fe20000400000 */
[----:B-1----:R-:W-:Y:S01]  /*54ae0*/  IADD3 R2, PT, PT, R2, -0x3f3504f3, RZ ;  /* 0xc0cafb0d02027810 */ /* 0x002fe20007ffe0ff */
[----:B------:R-:W-:-:S03]  /*54af0*/  @P0 FMUL R16, R16, 0.25 ;  /* 0x3e80000010100820 */ /* 0x000fc60000400000 */
[----:B------:R-:W-:Y:S01]  /*54b00*/  LOP3.LUT R2, R2, 0xff800000, RZ, 0xc0, !PT ;  /* 0xff80000002027812 */ /* 0x000fe200078ec0ff */
[----:B------:R-:W-:Y:S01]  /*54b10*/  @!P6 FMUL R18, R18, 16777216 ;  /* 0x4b8000001212e820 */ /* 0x000fe20000400000 */
[----:B------:R-:W-:Y:S01]  /*54b20*/  @P0 FMUL R15, R15, 0.25 ;  /* 0x3e8000000f0f0820 */ /* 0x000fe20000400000 */
[----:B------:R-:W-:Y:S01]  /*54b30*/  @!P6 FMUL R17, R17, 16777216 ;  /* 0x4b8000001111e820 */ /* 0x000fe20000400000 */
[----:B0-----:R-:W-:Y:S01]  /*54b40*/  FMUL R7, R8, R7 ;  /* 0x0000000708077220 */ /* 0x001fe20000400000 */
[----:B------:R-:W-:Y:S01]  /*54b50*/  @P0 FMUL R14, R14, 0.25 ;  /* 0x3e8000000e0e0820 */ /* 0x000fe20000400000 */
[----:B------:R-:W-:Y:S01]  /*54b60*/  @!P6 FMUL R16, R16, 16777216 ;  /* 0x4b8000001010e820 */ /* 0x000fe20000400000 */
[----:B------:R-:W-:Y:S01]  /*54b70*/  FMUL R18, R8, R18 ;  /* 0x0000001208127220 */ /* 0x000fe20000400000 */
[----:B------:R-:W-:Y:S01]  /*54b80*/  @!P6 FMUL R15, R15, 16777216 ;  /* 0x4b8000000f0fe820 */ /* 0x000fe20000400000 */
[----:B------:R-:W-:-:S03]  /*54b90*/  @!P6 FMUL R14, R14, 16777216 ;  /* 0x4b8000000e0ee820 */ /* 0x000fc60000400000 */
[----:B------:R-:W-:Y:S01]  /*54ba0*/  FMUL R15, R8, R15 ;  /* 0x0000000f080f7220 */ /* 0x000fe20000400000 */
[----:B------:R-:W-:Y:S02]  /*54bb0*/  FSEL R3, RZ, -23, P5 ;  /* 0xc1b80000ff037808 */ /* 0x000fe40002800000 */
[----:B------:R-:W-:Y:S01]  /*54bc0*/  FSEL R4, RZ, -23, P4 ;  /* 0xc1b80000ff047808 */ /* 0x000fe20002000000 */
[C---:B---3--:R-:W-:Y:S01]  /*54bd0*/  FMUL R0, R11.reuse, 8388608 ;  /* 0x4b0000000b007820 */ /* 0x048fe20000400000 */
[----:B------:R-:W-:-:S04]  /*54be0*/  FSETP.GEU.AND P3, PT, R11, 1.175494350822287508e-38, PT ;  /* 0x008000000b00780b */ /* 0x000fc80003f6e000 */
[----:B------:R-:W-:Y:S01]  /*54bf0*/  FSEL R6, R0, R11, !P3 ;  /* 0x0000000b00067208 */ /* 0x000fe20005800000 */
[----:B------:R-:W-:-:S05]  /*54c00*/  VIADD R0, R5, 0xc0cafb0d ;  /* 0xc0cafb0d05007836 */ /* 0x000fca0000000000 */
[----:B------:R-:W-:Y:S01]  /*54c10*/  LOP3.LUT R0, R0, 0xff800000, RZ, 0xc0, !PT ;  /* 0xff80000000007812 */ /* 0x000fe200078ec0ff */
[----:B------:R-:W-:Y:S04]  /*54c20*/  STL [R1+0x3dc], R6 ;  /* 0x0003dc0601007387 */ /* 0x000fe80000100800 */
[----:B------:R-:W3:Y:S01]  /*54c30*/  LDL.LU R5, [R1+0x27c] ;  /* 0x00027c0001057983 */ /* 0x000ee20000300800 */
[----:B-----5:R-:W-:-:S04]  /*54c40*/  @P0 FMUL R9, R9, 0.25 ;  /* 0x3e80000009090820 */ /* 0x020fc80000400000 */
[----:B------:R-:W-:Y:S01]  /*54c50*/  @!P6 FMUL R9, R9, 16777216 ;  /* 0x4b8000000909e820 */ /* 0x000fe20000400000 */
[----:B------:R-:W-:Y:S03]  /*54c60*/  STL [R1+0x578], R2 ;  /* 0x0005780201007387 */ /* 0x000fe60000100800 */
[----:B------:R-:W-:Y:S01]  /*54c70*/  FMUL R9, R8, R9 ;  /* 0x0000000908097220 */ /* 0x000fe20000400000 */
[----:B------:R-:W-:Y:S01]  /*54c80*/  STL [R1+0x590], R0 ;  /* 0x0005900001007387 */ /* 0x000fe20000100800 */
[----:B----4-:R-:W-:-:S03]  /*54c90*/  @P0 FMUL R10, R10, 0.25 ;  /* 0x3e8000000a0a0820 */ /* 0x010fc60000400000 */
[----:B------:R0:W-:Y:S01]  /*54ca0*/  STL [R1+0x3bc], R9 ;  /* 0x0003bc0901007387 */ /* 0x0001e20000100800 */
[----:B------:R-:W-:-:S03]  /*54cb0*/  @!P6 FMUL R10, R10, 16777216 ;  /* 0x4b8000000a0ae820 */ /* 0x000fc60000400000 */
[----:B------:R1:W-:Y:S01]  /*54cc0*/  STL [R1+0x3b4], R7 ;  /* 0x0003b40701007387 */ /* 0x0003e20000100800 */
[----:B0-----:R-:W-:-:S03]  /*54cd0*/  FMUL R9, R8, R17 ;  /* 0x0000001108097220 */ /* 0x001fc60000400000 */
[----:B------:R-:W-:Y:S01]  /*54ce0*/  STL [R1+0x3ac], R18 ;  /* 0x0003ac1201007387 */ /* 0x000fe20000100800 */
[----:B-1----:R-:W-:-:S03]  /*54cf0*/  FMUL R7, R8, R16 ;  /* 0x0000001008077220 */ /* 0x002fc60000400000 */
[----:B------:R0:W-:Y:S01]  /*54d00*/  STL [R1+0x3a4], R9 ;  /* 0x0003a40901007387 */ /* 0x0001e20000100800 */
[----:B------:R-:W-:-:S03]  /*54d10*/  I2FP.F32.S32 R2, R2 ;  /* 0x0000000200027245 */ /* 0x000fc60000201400 */
[----:B------:R1:W-:Y:S01]  /*54d20*/  STL [R1+0x394], R7 ;  /* 0x0003940701007387 */ /* 0x0003e20000100800 */
[----:B0-----:R-:W-:-:S03]  /*54d30*/  FMUL R9, R8, R14 ;  /* 0x0000000e08097220 */ /* 0x001fc60000400000 */
[----:B------:R-:W-:Y:S01]  /*54d40*/  STL [R1+0x38c], R15 ;  /* 0x00038c0f01007387 */ /* 0x000fe20000100800 */
[----:B-1----:R-:W-:-:S03]  /*54d50*/  FMUL R7, R8, R10 ;  /* 0x0000000a08077220 */ /* 0x002fc60000400000 */
[----:B------:R-:W4:Y:S04]  /*54d60*/  LDL.LU R10, [R1+0x1358] ;  /* 0x00135800010a7983 */ /* 0x000f280000300800 */
[----:B------:R-:W-:Y:S01]  /*54d70*/  STL [R1+0x374], R9 ;  /* 0x0003740901007387 */ /* 0x000fe20000100800 */
[----:B------:R-:W-:-:S03]  /*54d80*/  I2FP.F32.S32 R0, R0 ;  /* 0x0000000000007245 */ /* 0x000fc60000201400 */
[----:B------:R-:W5:Y:S04]  /*54d90*/  LDL.LU R8, [R1+0x270] ;  /* 0x0002700001087983 */ /* 0x000f680000300800 */
[----:B------:R0:W-:Y:S02]  /*54da0*/  STL [R1+0x36c], R7 ;  /* 0x00036c0701007387 */ /* 0x0001e40000100800 */
[----:B0-----:R-:W-:Y:S02]  /*54db0*/  FFMA.FTZ R7, R2, 1.1920928955078125e-07, R3 ;  /* 0x3400000002077823 */ /* 0x001fe40000010003 */
[----:B------:R-:W3:Y:S04]  /*54dc0*/  LDL.LU R2, [R1+0x25c] ;  /* 0x00025c0001027983 */ /* 0x000ee80000300800 */
[----:B------:R-:W4:Y:S04]  /*54dd0*/  LDL.LU R3, [R1+0x260] ;  /* 0x0002600001037983 */ /* 0x000f280000300800 */
[----:B------:R0:W-:Y:S02]  /*54de0*/  STL [R1+0x630], R7 ;  /* 0x0006300701007387 */ /* 0x0001e40000100800 */
[----:B0-----:R-:W-:-:S02]  /*54df0*/  FFMA.FTZ R7, R0, 1.1920928955078125e-07, R4 ;  /* 0x3400000000077823 */ /* 0x001fc40000010004 */
[----:B------:R-:W4:Y:S04]  /*54e00*/  LDL.LU R0, [R1+0x24c] ;  /* 0x00024c0001007983 */ /* 0x000f280000300800 */
[----:B------:R-:W5:Y:S01]  /*54e10*/  LDL.LU R4, [R1+0x250] ;  /* 0x0002500001047983 */ /* 0x000f620000300800 */
[C---:B------:R-:W-:Y:S02]  /*54e20*/  FSETP.GT.AND P4, PT, |R11|.reuse, 8.50705917302346158658e+37, PT ;  /* 0x7e8000000b00780b */ /* 0x040fe40003f84200 */
[----:B------:R-:W-:-:S11]  /*54e30*/  FSETP.GEU.AND P2, PT, |R11|, 1.175494350822287508e-38, PT ;  /* 0x008000000b00780b */ /* 0x000fd60003f4e200 */
[----:B------:R-:W-:-:S04]  /*54e40*/  @P4 FMUL R11, R11, 0.25 ;  /* 0x3e8000000b0b4820 */ /* 0x000fc80000400000 */
[----:B------:R-:W-:-:S06]  /*54e50*/  @!P2 FMUL R11, R11, 16777216 ;  /* 0x4b8000000b0ba820 */ /* 0x000fcc0000400000 */
[----:B------:R-:W0:Y:S01]  /*54e60*/  MUFU.RCP R11, R11 ;  /* 0x0000000b000b7308 */ /* 0x000e220000001000 */
[----:B------:R1:W-:Y:S04]  /*54e70*/  STL [R1+0x62c], R7 ;  /* 0x00062c0701007387 */ /* 0x0003e80000100800 */
[----:B------:R-:W5:Y:S04]  /*54e80*/  LDL.LU R15, [R1+0x254] ;  /* 0x00025400010f7983 */ /* 0x000f680000300800 */
[----:B------:R-:W5:Y:S01]  /*54e90*/  LDL.LU R14, [R1+0x258] ;  /* 0x00025800010e7983 */ /* 0x000f620000300800 */
[----:B------:R-:W-:-:S03]  /*54ea0*/  @P4 FMUL R13, R13, 0.25 ;  /* 0x3e8000000d0d4820 */ /* 0x000fc60000400000 */
[----:B------:R-:W5:Y:S04]  /*54eb0*/  LDL.LU R9, [R1+0x264] ;  /* 0x0002640001097983 */ /* 0x000f680000300800 */
[----:B-1----:R-:W5:Y:S04]  /*54ec0*/  LDL.LU R7, [R1+0x268] ;  /* 0x0002680001077983 */ /* 0x002f680000300800 */
[----:B------:R-:W5:Y:S04]  /*54ed0*/  LDL.LU R18, [R1+0x274] ;  /* 0x0002740001127983 */ /* 0x000f680000300800 */
[----:B------:R-:W5:Y:S01]  /*54ee0*/  LDL.LU R17, [R1+0x278] ;  /* 0x0002780001117983 */ /* 0x000f620000300800 */
[----:B------:R-:W-:-:S03]  /*54ef0*/  @!P2 FMUL R13, R13, 16777216 ;  /* 0x4b8000000d0da820 */ /* 0x000fc60000400000 */
[----:B------:R-:W5:Y:S01]  /*54f00*/  LDL.LU R16, [R1+0x284] ;  /* 0x0002840001107983 */ /* 0x000f620000300800 */
[----:B--2---:R-:W-:-:S04]  /*54f10*/  @P4 FMUL R12, R12, 0.25 ;  /* 0x3e8000000c0c4820 */ /* 0x004fc80000400000 */
[----:B------:R-:W-:Y:S01]  /*54f20*/  @!P2 FMUL R12, R12, 16777216 ;  /* 0x4b8000000c0ca820 */ /* 0x000fe20000400000 */
[----:B---3--:R-:W-:-:S04]  /*54f30*/  @P4 FMUL R2, R2, 0.25 ;  /* 0x3e80000002024820 */ /* 0x008fc80000400000 */
[----:B------:R-:W-:Y:S01]  /*54f40*/  @!P2 FMUL R2, R2, 16777216 ;  /* 0x4b8000000202a820 */ /* 0x000fe20000400000 */
[----:B----4-:R-:W-:-:S04]  /*54f50*/  @P4 FMUL R0, R0, 0.25 ;  /* 0x3e80000000004820 */ /* 0x010fc80000400000 */
[----:B------:R-:W-:Y:S01]  /*54f60*/  @!P2 FMUL R0, R0, 16777216 ;  /* 0x4b8000000000a820 */ /* 0x000fe20000400000 */
[----:B-----5:R-:W-:-:S03]  /*54f70*/  @P4 FMUL R4, R4, 0.25 ;  /* 0x3e80000004044820 */ /* 0x020fc60000400000 */
[----:B0-----:R-:W-:Y:S01]  /*54f80*/  FMUL R0, R11, R0 ;  /* 0x000000000b007220 */ /* 0x001fe20000400000 */
[----:B------:R-:W-:-:S04]  /*54f90*/  @!P2 FMUL R4, R4, 16777216 ;  /* 0x4b8000000404a820 */ /* 0x000fc80000400000 */
[----:B------:R0:W-:Y:S01]  /*54fa0*/  STL [R1+0x39c], R0 ;  /* 0x00039c0001007387 */ /* 0x0001e20000100800 */
[----:B------:R-:W-:Y:S01]  /*54fb0*/  @P4 FMUL R3, R3, 0.25 ;  /* 0x3e80000003034820 */ /* 0x000fe20000400000 */
[C---:B0-----:R-:W-:Y:S01]  /*54fc0*/  FMUL R0, R11.reuse, R4 ;  /* 0x000000040b007220 */ /* 0x041fe20000400000 */
[----:B------:R-:W-:-:S04]  /*54fd0*/  FMUL R4, R11, R2 ;  /* 0x000000020b047220 */ /* 0x000fc80000400000 */
[----:B------:R0:W-:Y:S04]  /*54fe0*/  STL [R1+0x390], R0 ;  /* 0x0003900001007387 */ /* 0x0001e80000100800 */
[----:B------:R-:W-:Y:S01]  /*54ff0*/  STL [R1+0x384], R4 ;  /* 0x0003840401007387 */ /* 0x000fe20000100800 */
[----:B------:R-:W-:Y:S01]  /*55000*/  @P4 FMUL R8, R8, 0.25 ;  /* 0x3e80000008084820 */ /* 0x000fe20000400000 */
[----:B0-----:R-:W-:Y:S02]  /*55010*/  FMUL R0, R11, R13 ;  /* 0x0000000d0b007220 */ /* 0x001fe40000400000 */
[----:B------:R-:W2:Y:S01]  /*55020*/  LDL.LU R13, [R1+0x1354] ;  /* 0x00135400010d7983 */ /* 0x000ea20000300800 */
[----:B------:R-:W-:Y:S01]  /*55030*/  @!P2 FMUL R3, R3, 16777216 ;  /* 0x4b8000000303a820 */ /* 0x000fe20000400000 */
[----:B------:R-:W-:-:S03]  /*55040*/  @!P2 FMUL R8, R8, 16777216 ;  /* 0x4b8000000808a820 */ /* 0x000fc60000400000 */
[C---:B------:R-:W-:Y:S01]  /*55050*/  FMUL R2, R11.reuse, R3 ;  /* 0x000000030b027220 */ /* 0x040fe20000400000 */
[----:B------:R-:W-:-:S04]  /*55060*/  FMUL R3, R11, R8 ;  /* 0x000000080b037220 */ /* 0x000fc80000400000 */
[----:B------:R-:W-:Y:S04]  /*55070*/  STL [R1+0x37c], R2 ;  /* 0x00037c0201007387 */ /* 0x000fe80000100800 */
[----:B------:R0:W-:Y:S04]  /*55080*/  STL [R1+0x364], R0 ;  /* 0x0003640001007387 */ /* 0x0001e80000100800 */
[----:B------:R-:W-:Y:S01]  /*55090*/  STL [R1+0x360], R3 ;  /* 0x0003600301007387 */ /* 0x000fe20000100800 */
[----:B0-----:R-:W-:-:S03]  /*550a0*/  FMUL R0, R11, R12 ;  /* 0x0000000c0b007220 */ /* 0x001fc60000400000 */
[----:B------:R-:W3:Y:S01]  /*550b0*/  LDL.LU R12, [R1+0x1350] ;  /* 0x00135000010c7983 */ /* 0x000ee20000300800 */
        /* <DEDUP_REMOVED lines=11> */
[----:B------:R2:W-:Y:S05]  /*55170*/  STL [R1+0x34c], R0 ;  /* 0x00034c0001007387 */ /* 0x0005ea0000100800 */
[----:B------:R-:W0:Y:S01]  /*55180*/  MUFU.RCP R10, R10 ;  /* 0x0000000a000a7308 */ /* 0x000e220000001000 */
[----:B------:R-:W-:Y:S01]  /*55190*/  @P0 FMUL R15, R15, 0.25 ;  /* 0x3e8000000f0f0820 */ /* 0x000fe20000400000 */
[----:B------:R-:W-:Y:S02]  /*551a0*/  VIADD R2, R8, 0xc0cafb0d ;  /* 0xc0cafb0d08027836 */ /* 0x000fe40000000000 */
[----:B------:R-:W-:Y:S01]  /*551b0*/  @P0 FMUL R14, R14, 0.25 ;  /* 0x3e8000000e0e0820 */ /* 0x000fe20000400000 */
[----:B------:R-:W-:Y:S01]  /*551c0*/  @P0 FMUL R9, R9, 0.25 ;  /* 0x3e80000009090820 */ /* 0x000fe20000400000 */
[----:B------:R-:W-:Y:S01]  /*551d0*/  @!P5 FMUL R15, R15, 16777216 ;  /* 0x4b8000000f0fd820 */ /* 0x000fe20000400000 */
[----:B------:R1:W-:Y:S01]  /*551e0*/  STL [R1+0x3c4], R8 ;  /* 0x0003c40801007387 */ /* 0x0003e20000100800 */
[----:B------:R-:W-:Y:S01]  /*551f0*/  @!P5 FMUL R14, R14, 16777216 ;  /* 0x4b8000000e0ed820 */ /* 0x000fe20000400000 */
[----:B------:R-:W-:Y:S01]  /*55200*/  LOP3.LUT R2, R2, 0xff800000, RZ, 0xc0, !PT ;  /* 0xff80000002027812 */ /* 0x000fe200078ec0ff */
[----:B------:R-:W-:Y:S01]  /*55210*/  @P0 FMUL R7, R7, 0.25 ;  /* 0x3e80000007070820 */ /* 0x000fe20000400000 */
[----:B------:R-:W-:Y:S01]  /*55220*/  @!P5 FMUL R9, R9, 16777216 ;  /* 0x4b8000000909d820 */ /* 0x000fe20000400000 */
[----:B------:R-:W-:Y:S01]  /*55230*/  @P0 FMUL R18, R18, 0.25 ;  /* 0x3e80000012120820 */ /* 0x000fe20000400000 */
[----:B------:R-:W-:Y:S01]  /*55240*/  @P0 FMUL R17, R17, 0.25 ;  /* 0x3e80000011110820 */ /* 0x000fe20000400000 */
[----:B------:R-:W-:Y:S01]  /*55250*/  @!P5 FMUL R7, R7, 16777216 ;  /* 0x4b8000000707d820 */ /* 0x000fe20000400000 */
[C---:B0-----:R-:W-:Y:S01]  /*55260*/  FMUL R15, R10.reuse, R15 ;  /* 0x0000000f0a0f7220 */ /* 0x041fe20000400000 */
[C---:B------:R-:W-:Y:S01]  /*55270*/  FMUL R14, R10.reuse, R14 ;  /* 0x0000000e0a0e7220 */ /* 0x040fe20000400000 */
[----:B------:R-:W-:Y:S01]  /*55280*/  FMUL R9, R10, R9 ;  /* 0x000000090a097220 */ /* 0x000fe20000400000 */
[----:B------:R-:W-:Y:S01]  /*55290*/  @P0 FMUL R16, R16, 0.25 ;  /* 0x3e80000010100820 */ /* 0x000fe20000400000 */
[----:B------:R-:W-:Y:S01]  /*552a0*/  @!P5 FMUL R18, R18, 16777216 ;  /* 0x4b8000001212d820 */ /* 0x000fe20000400000 */
[----:B------:R-:W-:Y:S01]  /*552b0*/  @!P5 FMUL R17, R17, 16777216 ;  /* 0x4b8000001111d820 */ /* 0x000fe20000400000 */
[----:B------:R-:W-:Y:S01]  /*552c0*/  FMUL R7, R10, R7 ;  /* 0x000000070a077220 */ /* 0x000fe20000400000 */
[----:B------:R-:W-:-:S02]  /*552d0*/  @!P5 FMUL R16, R16, 16777216 ;  /* 0x4b8000001010d820 */ /* 0x000fc40000400000 */
[----:B------:R-:W-:Y:S01]  /*552e0*/  FMUL R17, R10, R17 ;  /* 0x000000110a117220 */ /* 0x000fe20000400000 */
[----:B------:R-:W-:Y:S02]  /*552f0*/  FSEL R3, RZ, -23, P4 ;  /* 0xc1b80000ff037808 */ /* 0x000fe40002000000 */
[----:B------:R-:W-:Y:S01]  /*55300*/  FSEL R4, RZ, -23, P3 ;  /* 0xc1b80000ff047808 */ /* 0x000fe20001800000 */
[C---:B--2---:R-:W-:Y:S01]  /*55310*/  FMUL R0, R13.reuse, 8388608 ;  /* 0x4b0000000d007820 */ /* 0x044fe20000400000 */
[----:B------:R-:W-:-:S04]  /*55320*/  FSETP.GEU.AND P6, PT, R13, 1.175494350822287508e-38, PT ;  /* 0x008000000d00780b */ /* 0x000fc80003fce000 */
[----:B------:R-:W-:Y:S02]  /*55330*/  FSEL R5, R0, R13, !P6 ;  /* 0x0000000d00057208 */ /* 0x000fe40007000000 */
[----:B------:R-:W-:-:S03]  /*55340*/  IADD3 R0, PT, PT, R6, -0x3f3504f3, RZ ;  /* 0xc0cafb0d06007810 */ /* 0x000fc60007ffe0ff */
[----:B------:R-:W-:Y:S01]  /*55350*/  STL [R1+0x3cc], R5 ;  /* 0x0003cc0501007387 */ /* 0x000fe20000100800 */
[----:B------:R-:W-:-:S03]  /*55360*/  LOP3.LUT R0, R0, 0xff800000, RZ, 0xc0, !PT ;  /* 0xff80000000007812 */ /* 0x000fc600078ec0ff */
[----:B------:R-:W2:Y:S04]  /*55370*/  LDL.LU R11, [R1+0x220] ;  /* 0x00022000010b7983 */ /* 0x000ea80000300800 */
[----:B-1----:R-:W4:Y:S04]  /*55380*/  LDL.LU R8, [R1+0x230] ;  /* 0x0002300001087983 */ /* 0x002f280000300800 */
[----:B------:R-:W5:Y:S04]  /*55390*/  LDL.LU R6, [R1+0x23c] ;  /* 0x00023c0001067983 */ /* 0x000f680000300800 */
[----:B------:R0:W-:Y:S01]  /*553a0*/  STL [R1+0x588], R2 ;  /* 0x0005880201007387 */ /* 0x0001e20000100800 */
[----:B---3--:R-:W-:-:S03]  /*553b0*/  @P0 FMUL R12, R12, 0.25 ;  /* 0x3e8000000c0c0820 */ /* 0x008fc60000400000 */
[----:B------:R-:W-:Y:S04]  /*553c0*/  STL [R1+0x598], R0 ;  /* 0x0005980001007387 */ /* 0x000fe80000100800 */
[----:B------:R1:W-:Y:S01]  /*553d0*/  STL [R1+0x348], R15 ;  /* 0x0003480f01007387 */ /* 0x0003e20000100800 */
[----:B------:R-:W-:Y:S01]  /*553e0*/  @!P5 FMUL R12, R12, 16777216 ;  /* 0x4b8000000c0cd820 */ /* 0x000fe20000400000 */
[----:B0-----:R-:W-:Y:S02]  /*553f0*/  I2FP.F32.S32 R2, R2 ;  /* 0x0000000200027245 */ /* 0x001fe40000201400 */
[----:B-1----:R-:W3:Y:S04]  /*55400*/  LDL.LU R15, [R1+0x134c] ;  /* 0x00134c00010f7983 */ /* 0x002ee80000300800 */
[----:B------:R0:W-:Y:S04]  /*55410*/  STL [R1+0x344], R14 ;  /* 0x0003440e01007387 */ /* 0x0001e80000100800 */
[----:B0-----:R-:W3:Y:S04]  /*55420*/  LDL.LU R14, [R1+0x1348] ;  /* 0x00134800010e7983 */ /* 0x001ee80000300800 */
[----:B------:R0:W-:Y:S04]  /*55430*/  STL [R1+0x338], R9 ;  /* 0x0003380901007387 */ /* 0x0001e80000100800 */
[----:B------:R1:W-:Y:S01]  /*55440*/  STL [R1+0x334], R7 ;  /* 0x0003340701007387 */ /* 0x0003e20000100800 */
[C---:B0-----:R-:W-:Y:S01]  /*55450*/  FMUL R9, R10.reuse, R18 ;  /* 0x000000120a097220 */ /* 0x041fe20000400000 */
[----:B-1----:R-:W-:-:S04]  /*55460*/  FMUL R7, R10, R16 ;  /* 0x000000100a077220 */ /* 0x002fc80000400000 */
[----:B------:R0:W-:Y:S01]  /*55470*/  STL [R1+0x328], R9 ;  /* 0x0003280901007387 */ /* 0x0001e20000100800 */
[----:B------:R-:W-:-:S03]  /*55480*/  I2FP.F32.S32 R0, R0 ;  /* 0x0000000000007245 */ /* 0x000fc60000201400 */
[----:B------:R-:W-:Y:S01]  /*55490*/  STL [R1+0x320], R17 ;  /* 0x0003201101007387 */ /* 0x000fe20000100800 */
[----:B0-----:R-:W-:-:S03]  /*554a0*/  FMUL R9, R10, R12 ;  /* 0x0000000c0a097220 */ /* 0x001fc60000400000 */
[----:B------:R-:W3:Y:S04]  /*554b0*/  LDL.LU R12, [R1+0x1344] ;  /* 0x00134400010c7983 */ /* 0x000ee80000300800 */
[----:B------:R0:W-:Y:S01]  /*554c0*/  STL [R1+0x310], R7 ;  /* 0x0003100701007387 */ /* 0x0001e20000100800 */
[----:B------:R-:W-:-:S03]  /*554d0*/  FFMA.FTZ R0, R0, 1.1920928955078125e-07, R4 ;  /* 0x3400000000007823 */ /* 0x000fc60000010004 */
[----:B------:R1:W-:Y:S01]  /*554e0*/  STL [R1+0x30c], R9 ;  /* 0x00030c0901007387 */ /* 0x0003e20000100800 */
[----:B0-----:R-:W-:-:S03]  /*554f0*/  FFMA.FTZ R7, R2, 1.1920928955078125e-07, R3 ;  /* 0x3400000002077823 */ /* 0x001fc60000010003 */
[----:B------:R-:W3:Y:S04]  /*55500*/  LDL.LU R2, [R1+0x210] ;  /* 0x0002100001027983 */ /* 0x000ee80000300800 */
[----:B------:R-:W3:Y:S04]  /*55510*/  LDL.LU R3, [R1+0x21c] ;  /* 0x00021c0001037983 */ /* 0x000ee80000300800 */
[----:B------:R0:W-:Y:S04]  /*55520*/  STL [R1+0x628], R7 ;  /* 0x0006280701007387 */ /* 0x0001e80000100800 */
[----:B------:R-:W3:Y:S01]  /*55530*/  LDL.LU R4, [R1+0x20c] ;  /* 0x00020c0001047983 */ /* 0x000ee20000300800 */
[----:B------:R-:W-:-:S02]  /*55540*/  FSETP.GT.AND P3, PT, |R13|, 8.50705917302346158658e+37, PT ;  /* 0x7e8000000d00780b */ /* 0x000fc40003f64200 */
[C---:B------:R-:W-:Y:S01]  /*55550*/  FSETP.GEU.AND P2, PT, |R13|.reuse, 1.175494350822287508e-38, PT ;  /* 0x008000000d00780b */ /* 0x040fe20003f4e200 */
[----:B------:R-:W3:Y:S10]  /*55560*/  LDL.LU R17, [R1+0x214] ;  /* 0x0002140001117983 */ /* 0x000ef40000300800 */
[----:B------:R-:W-:-:S04]  /*55570*/  @P3 FMUL R13, R13, 0.25 ;  /* 0x3e8000000d0d3820 */ /* 0x000fc80000400000 */
[----:B------:R-:W-:-:S06]  /*55580*/  @!P2 FMUL R13, R13, 16777216 ;  /* 0x4b8000000d0da820 */ /* 0x000fcc0000400000 */
[----:B------:R-:W0:Y:S01]  /*55590*/  MUFU.RCP R13, R13 ;  /* 0x0000000d000d7308 */ /* 0x000e220000001000 */
[----:B------:R0:W-:Y:S04]  /*555a0*/  STL [R1+0x624], R0 ;  /* 0x0006240001007387 */ /* 0x0001e80000100800 */
[----:B------:R-:W3:Y:S04]  /*555b0*/  LDL.LU R16, [R1+0x218] ;  /* 0x0002180001107983 */ /* 0x000ee80000300800 */
[----:B------:R-:W3:Y:S04]  /*555c0*/  LDL.LU R10, [R1+0x228] ;  /* 0x00022800010a7983 */ /* 0x000ee80000300800 */
[----:B-1----:R-:W3:Y:S04]  /*555d0*/  LDL.LU R9, [R1+0x234] ;  /* 0x0002340001097983 */ /* 0x002ee80000300800 */
[----:B0-----:R-:W3:Y:S04]  /*555e0*/  LDL.LU R7, [R1+0x238] ;  /* 0x0002380001077983 */ /* 0x001ee80000300800 */
[----:B------:R-:W3:Y:S01]  /*555f0*/  LDL.LU R18, [R1+0x244] ;  /* 0x0002440001127983 */ /* 0x000ee20000300800 */
[----:B--2---:R-:W-:Y:S01]  /*55600*/  @P3 FMUL R11, R11, 0.25 ;  /* 0x3e8000000b0b3820 */ /* 0x004fe20000400000 */
[----:B----4-:R-:W-:-:S03]  /*55610*/  @P3 FMUL R8, R8, 0.25 ;  /* 0x3e80000008083820 */ /* 0x010fc60000400000 */
[----:B------:R-:W-:Y:S01]  /*55620*/  @!P2 FMUL R11, R11, 16777216 ;  /* 0x4b8000000b0ba820 */ /* 0x000fe20000400000 */
[----:B-----5:R-:W-:Y:S01]  /*55630*/  @P3 FMUL R6, R6, 0.25 ;  /* 0x3e80000006063820 */ /* 0x020fe20000400000 */
[----:B------:R-:W-:-:S03]  /*55640*/  @!P2 FMUL R8, R8, 16777216 ;  /* 0x4b8000000808a820 */ /* 0x000fc60000400000 */
[----:B------:R-:W-:Y:S01]  /*55650*/  @!P2 FMUL R6, R6, 16777216 ;  /* 0x4b8000000606a820 */ /* 0x000fe20000400000 */
[----:B---3--:R-:W-:-:S04]  /*55660*/  @P3 FMUL R15, R15, 0.25 ;  /* 0x3e8000000f0f3820 */ /* 0x008fc80000400000 */
[----:B------:R-:W-:Y:S01]  /*55670*/  @!P2 FMUL R15, R15, 16777216 ;  /* 0x4b8000000f0fa820 */ /* 0x000fe20000400000 */
[----:B------:R-:W-:-:S04]  /*55680*/  @P3 FMUL R14, R14, 0.25 ;  /* 0x3e8000000e0e3820 */ /* 0x000fc80000400000 */
[----:B------:R-:W-:Y:S01]  /*55690*/  @!P2 FMUL R14, R14, 16777216 ;  /* 0x4b8000000e0ea820 */ /* 0x000fe20000400000 */
[----:B------:R-:W-:Y:S01]  /*556a0*/  @P3 FMUL R2, R2, 0.25 ;  /* 0x3e80000002023820 */ /* 0x000fe20000400000 */
[----:B------:R-:W-:-:S03]  /*556b0*/  @P3 FMUL R3, R3, 0.25 ;  /* 0x3e80000003033820 */ /* 0x000fc60000400000 */
[----:B------:R-:W-:Y:S01]  /*556c0*/  @!P2 FMUL R2, R2, 16777216 ;  /* 0x4b8000000202a820 */ /* 0x000fe20000400000 */
[----:B------:R-:W-:Y:S01]  /*556d0*/  @P3 FMUL R4, R4, 0.25 ;  /* 0x3e80000004043820 */ /* 0x000fe20000400000 */
[----:B------:R-:W-:-:S03]  /*556e0*/  @!P2 FMUL R3, R3, 16777216 ;  /* 0x4b8000000303a820 */ /* 0x000fc60000400000 */
[----:B------:R-:W-:Y:S01]  /*556f0*/  @!P2 FMUL R4, R4, 16777216 ;  /* 0x4b8000000404a820 */ /* 0x000fe20000400000 */
[C---:B------:R-:W-:Y:S01]  /*55700*/  FMUL R0, R13.reuse, R2 ;  /* 0x000000020d007220 */ /* 0x040fe20000400000 */
[C---:B------:R-:W-:Y:S02]  /*55710*/  FMUL R3, R13.reuse, R3 ;  /* 0x000000030d037220 */ /* 0x040fe40000400000 */
[C---:B------:R-:W-:Y:S01]  /*55720*/  FMUL R4, R13.reuse, R4 ;  /* 0x000000040d047220 */ /* 0x040fe20000400000 */
[----:B------:R-:W-:-:S04]  /*55730*/  FMUL R2, R13, R11 ;  /* 0x0000000b0d027220 */ /* 0x000fc80000400000 */
[----:B------:R-:W-:Y:S04]  /*55740*/  STL [R1+0x32c], R4 ;  /* 0x00032c0401007387 */ /* 0x000fe80000100800 */
[----:B------:R0:W-:Y:S04]  /*55750*/  STL [R1+0x324], R0 ;  /* 0x0003240001007387 */ /* 0x0001e80000100800 */
[----:B------:R1:W-:Y:S01]  /*55760*/  STL [R1+0x31c], R3 ;  /* 0x00031c0301007387 */ /* 0x0003e20000100800 */
[----:B0-----:R-:W-:-:S03]  /*55770*/  FMUL R0, R13, R15 ;  /* 0x0000000f0d007220 */ /* 0x001fc60000400000 */
[----:B------:R-:W2:Y:S01]  /*55780*/  LDL.LU R15, [R1+0x1340] ;  /* 0x00134000010f7983 */ /* 0x000ea20000300800 */
[----:B-1----:R-:W-:-:S03]  /*55790*/  FMUL R3, R13, R8 ;  /* 0x000000080d037220 */ /* 0x002fc60000400000 */
[----:B------:R0:W-:Y:S04]  /*557a0*/  STL [R1+0x314], R2 ;  /* 0x0003140201007387 */ /* 0x0001e80000100800 */
[----:B------:R1:W-:Y:S01]  /*557b0*/  STL [R1+0x308], R0 ;  /* 0x0003080001007387 */ /* 0x0003e20000100800 */
[----:B0-----:R-:W-:-:S03]  /*557c0*/  FMUL R2, R13, R6 ;  /* 0x000000060d027220 */ /* 0x001fc60000400000 */
[----:B------:R-:W-:Y:S01]  /*557d0*/  STL [R1+0x304], R3 ;  /* 0x0003040301007387 */ /* 0x000fe20000100800 */
[----:B-1----:R-:W-:-:S03]  /*557e0*/  FMUL R0, R13, R14 ;  /* 0x0000000e0d007220 */ /* 0x002fc60000400000 */
[----:B------:R-:W3:Y:S04]  /*557f0*/  LDL.LU R14, [R1+0x133c] ;  /* 0x00133c00010e7983 */ /* 0x000ee80000300800 */
        /* <DEDUP_REMOVED lines=9> */
[----:B------:R2:W-:Y:S05]  /*55890*/  STL [R1+0x2fc], R0 ;  /* 0x0002fc0001007387 */ /* 0x0005ea0000100800 */
[----:B------:R-:W0:Y:S01]  /*558a0*/  MUFU.RCP R12, R12 ;  /* 0x0000000c000c7308 */ /* 0x000e220000001000 */
[----:B------:R-:W-:Y:S01]  /*558b0*/  @P0 FMUL R17, R17, 0.25 ;  /* 0x3e80000011110820 */ /* 0x000fe20000400000 */
[----:B------:R-:W-:Y:S02]  /*558c0*/  VIADD R2, R8, 0xc0cafb0d ;  /* 0xc0cafb0d08027836 */ /* 0x000fe40000000000 */
[----:B------:R-:W-:Y:S01]  /*558d0*/  @P0 FMUL R16, R16, 0.25 ;  /* 0x3e80000010100820 */ /* 0x000fe20000400000 */
[----:B------:R-:W-:Y:S01]  /*558e0*/  @!P3 FMUL R17, R17, 16777216 ;  /* 0x4b8000001111b820 */ /* 0x000fe20000400000 */
[----:B------:R1:W-:Y:S02]  /*558f0*/  STL [R1+0x3b0], R8 ;  /* 0x0003b00801007387 */ /* 0x0003e40000100800 */
[----:B------:R-:W-:Y:S01]  /*55900*/  @!P3 FMUL R16, R16, 16777216 ;  /* 0x4b8000001010b820 */ /* 0x000fe20000400000 */
[----:B------:R-:W-:Y:S01]  /*55910*/  LOP3.LUT R2, R2, 0xff800000, RZ, 0xc0, !PT ;  /* 0xff80000002027812 */ /* 0x000fe200078ec0ff */
[----:B------:R-:W-:Y:S01]  /*55920*/  @P0 FMUL R10, R10, 0.25 ;  /* 0x3e8000000a0a0820 */ /* 0x000fe20000400000 */
[----:B------:R-:W-:Y:S01]  /*55930*/  @P0 FMUL R9, R9, 0.25 ;  /* 0x3e80000009090820 */ /* 0x000fe20000400000 */
[----:B------:R-:W-:Y:S01]  /*55940*/  @P0 FMUL R7, R7, 0.25 ;  /* 0x3e80000007070820 */ /* 0x000fe20000400000 */
[C---:B0-----:R-:W-:Y:S01]  /*55950*/  FMUL R17, R12.reuse, R17 ;  /* 0x000000110c117220 */ /* 0x041fe20000400000 */
[----:B------:R-:W-:Y:S01]  /*55960*/  FMUL R16, R12, R16 ;  /* 0x000000100c107220 */ /* 0x000fe20000400000 */
[----:B------:R-:W-:Y:S01]  /*55970*/  @P0 FMUL R18, R18, 0.25 ;  /* 0x3e80000012120820 */ /* 0x000fe20000400000 */
[----:B------:R-:W-:Y:S01]  /*55980*/  @!P3 FMUL R10, R10, 16777216 ;  /* 0x4b8000000a0ab820 */ /* 0x000fe20000400000 */
[----:B------:R-:W-:Y:S01]  /*55990*/  @!P3 FMUL R9, R9, 16777216 ;  /* 0x4b8000000909b820 */ /* 0x000fe20000400000 */
[----:B------:R-:W-:Y:S01]  /*559a0*/  @!P3 FMUL R7, R7, 16777216 ;  /* 0x4b8000000707b820 */ /* 0x000fe20000400000 */
[----:B------:R-:W-:-:S02]  /*559b0*/  @!P3 FMUL R18, R18, 16777216 ;  /* 0x4b8000001212b820 */ /* 0x000fc40000400000 */
[----:B------:R-:W-:Y:S01]  /*559c0*/  FMUL R9, R12, R9 ;  /* 0x000000090c097220 */ /* 0x000fe20000400000 */
[----:B------:R-:W-:Y:S02]  /*559d0*/  FSEL R3, RZ, -23, P2 ;  /* 0xc1b80000ff037808 */ /* 0x000fe40001000000 */
[----:B------:R-:W-:Y:S01]  /*559e0*/  FSEL R4, RZ, -23, P6 ;  /* 0xc1b80000ff047808 */ /* 0x000fe20003000000 */
[C---:B--2---:R-:W-:Y:S01]  /*559f0*/  FMUL R0, R15.reuse, 8388608 ;  /* 0x4b0000000f007820 */ /* 0x044fe20000400000 */
[----:B------:R-:W-:-:S04]  /*55a00*/  FSETP.GEU.AND P4, PT, R15, 1.175494350822287508e-38, PT ;  /* 0x008000000f00780b */ /* 0x000fc80003f8e000 */
[----:B------:R-:W-:Y:S01]  /*55a10*/  FSEL R6, R0, R15, !P4 ;  /* 0x0000000f00067208 */ /* 0x000fe20006000000 */
[----:B------:R-:W-:-:S04]  /*55a20*/  VIADD R0, R5, 0xc0cafb0d ;  /* 0xc0cafb0d05007836 */ /* 0x000fc80000000000 */
[----:B------:R-:W-:Y:S01]  /*55a30*/  STL [R1+0x3b8], R6 ;  /* 0x0003b80601007387 */ /* 0x000fe20000100800 */
[----:B------:R-:W-:-:S03]  /*55a40*/  LOP3.LUT R0, R0, 0xff800000, RZ, 0xc0, !PT ;  /* 0xff80000000007812 */ /* 0x000fc600078ec0ff */
[----:B------:R-:W2:Y:S04]  /*55a50*/  LDL.LU R11, [R1+0x1e0] ;  /* 0x0001e000010b7983 */ /* 0x000ea80000300800 */
[----:B-1----:R-:W5:Y:S04]  /*55a60*/  LDL.LU R8, [R1+0x1f0] ;  /* 0x0001f00001087983 */ /* 0x002f680000300800 */
[----:B------:R-:W5:Y:S01]  /*55a70*/  LDL.LU R5, [R1+0x1fc] ;  /* 0x0001fc0001057983 */ /* 0x000f620000300800 */
[----:B----4-:R-:W-:-:S03]  /*55a80*/  @P0 FMUL R13, R13, 0.25 ;  /* 0x3e8000000d0d0820 */ /* 0x010fc60000400000 */
[----:B------:R-:W-:Y:S01]  /*55a90*/  STL [R1+0x58c], R2 ;  /* 0x00058c0201007387 */ /* 0x000fe20000100800 */
[----:B------:R-:W-:-:S03]  /*55aa0*/  @!P3 FMUL R13, R13, 16777216 ;  /* 0x4b8000000d0db820 */ /* 0x000fc60000400000 */
[----:B------:R-:W-:Y:S01]  /*55ab0*/  STL [R1+0x5a0], R0 ;  /* 0x0005a00001007387 */ /* 0x000fe20000100800 */
[----:B------:R-:W-:-:S03]  /*55ac0*/  FMUL R13, R12, R13 ;  /* 0x0000000d0c0d7220 */ /* 0x000fc60000400000 */
[----:B------:R0:W-:Y:S01]  /*55ad0*/  STL [R1+0x2f8], R17 ;  /* 0x0002f81101007387 */ /* 0x0001e20000100800 */
[----:B---3--:R-:W-:-:S03]  /*55ae0*/  @P0 FMUL R14, R14, 0.25 ;  /* 0x3e8000000e0e0820 */ /* 0x008fc60000400000 */
[----:B0-----:R-:W3:Y:S04]  /*55af0*/  LDL.LU R17, [R1+0x1338] ;  /* 0x0013380001117983 */ /* 0x001ee80000300800 */
[----:B------:R0:W-:Y:S01]  /*55b00*/  STL [R1+0x2f4], R16 ;  /* 0x0002f41001007387 */ /* 0x0001e20000100800 */
[----:B------:R-:W-:Y:S01]  /*55b10*/  @!P3 FMUL R14, R14, 16777216 ;  /* 0x4b8000000e0eb820 */ /* 0x000fe20000400000 */
[----:B------:R-:W-:Y:S02]  /*55b20*/  I2FP.F32.S32 R2, R2 ;  /* 0x0000000200027245 */ /* 0x000fe40000201400 */
[----:B0-----:R-:W4:Y:S04]  /*55b30*/  LDL.LU R16, [R1+0x1334] ;  /* 0x0013340001107983 */ /* 0x001f280000300800 */
[----:B------:R0:W-:Y:S02]  /*55b40*/  STL [R1+0x2f0], R13 ;  /* 0x0002f00d01007387 */ /* 0x0001e40000100800 */
[C---:B0-----:R-:W-:Y:S01]  /*55b50*/  FMUL R13, R12.reuse, R10 ;  /* 0x0000000a0c0d7220 */ /* 0x041fe20000400000 */
[C---:B------:R-:W-:Y:S01]  /*55b60*/  FMUL R10, R12.reuse, R7 ;  /* 0x000000070c0a7220 */ /* 0x040fe20000400000 */
[----:B------:R-:W-:-:S03]  /*55b70*/  FMUL R7, R12, R18 ;  /* 0x000000120c077220 */ /* 0x000fc60000400000 */
[----:B------:R-:W-:Y:S04]  /*55b80*/  STL [R1+0x2ec], R13 ;  /* 0x0002ec0d01007387 */ /* 0x000fe80000100800 */
[----:B------:R0:W-:Y:S01]  /*55b90*/  STL [R1+0x2e4], R9 ;  /* 0x0002e40901007387 */ /* 0x0001e20000100800 */
[----:B------:R-:W-:-:S03]  /*55ba0*/  I2FP.F32.S32 R0, R0 ;  /* 0x0000000000007245 */ /* 0x000fc60000201400 */
[----:B------:R-:W-:Y:S01]  /*55bb0*/  STL [R1+0x2dc], R10 ;  /* 0x0002dc0a01007387 */ /* 0x000fe20000100800 */
[----:B0-----:R-:W-:-:S03]  /*55bc0*/  FMUL R9, R12, R14 ;  /* 0x0000000e0c097220 */ /* 0x001fc60000400000 */
[----:B------:R-:W4:Y:S04]  /*55bd0*/  LDL.LU R14, [R1+0x1330] ;  /* 0x00133000010e7983 */ /* 0x000f280000300800 */
[----:B------:R0:W-:Y:S01]  /*55be0*/  STL [R1+0x2d0], R7 ;  /* 0x0002d00701007387 */ /* 0x0001e20000100800 */
[----:B------:R-:W-:-:S03]  /*55bf0*/  FFMA.FTZ R0, R0, 1.1920928955078125e-07, R4 ;  /* 0x3400000000007823 */ /* 0x000fc60000010004 */
[----:B------:R1:W-:Y:S01]  /*55c00*/  STL [R1+0x2cc], R9 ;  /* 0x0002cc0901007387 */ /* 0x0003e20000100800 */
[----:B0-----:R-:W-:-:S03]  /*55c10*/  FFMA.FTZ R7, R2, 1.1920928955078125e-07, R3 ;  /* 0x3400000002077823 */ /* 0x001fc60000010003 */
[----:B------:R-:W4:Y:S04]  /*55c20*/  LDL.LU R2, [R1+0x1d0] ;  /* 0x0001d00001027983 */ /* 0x000f280000300800 */
[----:B------:R-:W4:Y:S04]  /*55c30*/  LDL.LU R3, [R1+0x1dc] ;  /* 0x0001dc0001037983 */ /* 0x000f280000300800 */
[----:B------:R0:W-:Y:S04]  /*55c40*/  STL [R1+0x620], R7 ;  /* 0x0006200701007387 */ /* 0x0001e80000100800 */
[----:B------:R-:W4:Y:S01]  /*55c50*/  LDL.LU R4, [R1+0x1cc] ;  /* 0x0001cc0001047983 */ /* 0x000f220000300800 */
[----:B------:R-:W-:-:S02]  /*55c60*/  FSETP.GT.AND P6, PT, |R15|, 8.50705917302346158658e+37, PT ;  /* 0x7e8000000f00780b */ /* 0x000fc40003fc4200 */
[C---:B------:R-:W-:Y:S01]  /*55c70*/  FSETP.GEU.AND P5, PT, |R15|.reuse, 1.175494350822287508e-38, PT ;  /* 0x008000000f00780b */ /* 0x040fe20003fae200 */
[----:B------:R-:W4:Y:S10]  /*55c80*/  LDL.LU R18, [R1+0x1d4] ;  /* 0x0001d40001127983 */ /* 0x000f340000300800 */
[----:B------:R-:W-:-:S04]  /*55c90*/  @P6 FMUL R15, R15, 0.25 ;  /* 0x3e8000000f0f6820 */ /* 0x000fc80000400000 */
[----:B------:R-:W-:-:S06]  /*55ca0*/  @!P5 FMUL R15, R15, 16777216 ;  /* 0x4b8000000f0fd820 */ /* 0x000fcc0000400000 */
[----:B------:R-:W0:Y:S01]  /*55cb0*/  MUFU.RCP R15, R15 ;  /* 0x0000000f000f7308 */ /* 0x000e220000001000 */
[----:B------:R0:W-:Y:S04]  /*55cc0*/  STL [R1+0x61c], R0 ;  /* 0x00061c0001007387 */ /* 0x0001e80000100800 */
[----:B------:R-:W4:Y:S04]  /*55cd0*/  LDL.LU R12, [R1+0x1e4] ;  /* 0x0001e400010c7983 */ /* 0x000f280000300800 */
[----:B------:R-:W4:Y:S04]  /*55ce0*/  LDL.LU R13, [R1+0x1e8] ;  /* 0x0001e800010d7983 */ /* 0x000f280000300800 */
[----:B------:R-:W4:Y:S04]  /*55cf0*/  LDL.LU R10, [R1+0x1f4] ;  /* 0x0001f400010a7983 */ /* 0x000f280000300800 */
[----:B-1----:R-:W4:Y:S04]  /*55d00*/  LDL.LU R9, [R1+0x1f8] ;  /* 0x0001f80001097983 */ /* 0x002f280000300800 */
[----:B0-----:R-:W4:Y:S01]  /*55d10*/  LDL.LU R7, [R1+0x204] ;  /* 0x0002040001077983 */ /* 0x001f220000300800 */
[----:B--2---:R-:W-:Y:S01]  /*55d20*/  @P6 FMUL R11, R11, 0.25 ;  /* 0x3e8000000b0b6820 */ /* 0x004fe20000400000 */
[----:B-----5:R-:W-:-:S03]  /*55d30*/  @P6 FMUL R8, R8, 0.25 ;  /* 0x3e80000008086820 */ /* 0x020fc60000400000 */
[----:B------:R-:W-:Y:S01]  /*55d40*/  @!P5 FMUL R11, R11, 16777216 ;  /* 0x4b8000000b0bd820 */ /* 0x000fe20000400000 */
[----:B------:R-:W-:Y:S01]  /*55d50*/  @P6 FMUL R5, R5, 0.25 ;  /* 0x3e80000005056820 */ /* 0x000fe20000400000 */
[----:B------:R-:W-:-:S03]  /*55d60*/  @!P5 FMUL R8, R8, 16777216 ;  /* 0x4b8000000808d820 */ /* 0x000fc60000400000 */
[----:B------:R-:W-:Y:S01]  /*55d70*/  @!P5 FMUL R5, R5, 16777216 ;  /* 0x4b8000000505d820 */ /* 0x000fe20000400000 */
[----:B---3--:R-:W-:-:S04]  /*55d80*/  @P6 FMUL R17, R17, 0.25 ;  /* 0x3e80000011116820 */ /* 0x008fc80000400000 */
[----:B------:R-:W-:Y:S01]  /*55d90*/  @!P5 FMUL R17, R17, 16777216 ;  /* 0x4b8000001111d820 */ /* 0x000fe20000400000 */
[----:B----4-:R-:W-:-:S04]  /*55da0*/  @P6 FMUL R16, R16, 0.25 ;  /* 0x3e80000010106820 */ /* 0x010fc80000400000 */
        /* <DEDUP_REMOVED lines=35> */
[----:B------:R-:W-:Y:S01]  /*55fe0*/  IADD3 R2, PT, PT, R8, -0x3f3504f3, RZ ;  /* 0xc0cafb0d08027810 */ /* 0x000fe20007ffe0ff */
[----:B------:R1:W-:Y:S02]  /*55ff0*/  STL [R1+0x3a0], R8 ;  /* 0x0003a00801007387 */ /* 0x0003e40000100800 */
[----:B------:R-:W-:Y:S01]  /*56000*/  @!P5 FMUL R18, R18, 16777216 ;  /* 0x4b8000001212d820 */ /* 0x000fe20000400000 */
[----:B------:R-:W-:Y:S01]  /*56010*/  LOP3.LUT R2, R2, 0xff800000, RZ, 0xc0, !PT ;  /* 0xff80000002027812 */ /* 0x000fe200078ec0ff */
[----:B------:R-:W-:Y:S01]  /*56020*/  @P0 FMUL R12, R12, 0.25 ;  /* 0x3e8000000c0c0820 */ /* 0x000fe20000400000 */
[----:B------:R-:W-:Y:S01]  /*56030*/  @P0 FMUL R13, R13, 0.25 ;  /* 0x3e8000000d0d0820 */ /* 0x000fe20000400000 */
[----:B------:R-:W-:Y:S01]  /*56040*/  @P0 FMUL R10, R10, 0.25 ;  /* 0x3e8000000a0a0820 */ /* 0x000fe20000400000 */
[----:B------:R-:W-:Y:S01]  /*56050*/  @P0 FMUL R9, R9, 0.25 ;  /* 0x3e80000009090820 */ /* 0x000fe20000400000 */
[----:B------:R-:W-:Y:S01]  /*56060*/  @!P5 FMUL R12, R12, 16777216 ;  /* 0x4b8000000c0cd820 */ /* 0x000fe20000400000 */
[----:B------:R-:W-:Y:S01]  /*56070*/  @P0 FMUL R7, R7, 0.25 ;  /* 0x3e80000007070820 */ /* 0x000fe20000400000 */
[----:B0-----:R-:W-:Y:S01]  /*56080*/  FMUL R18, R14, R18 ;  /* 0x000000120e127220 */ /* 0x001fe20000400000 */
[----:B------:R-:W-:Y:S01]  /*56090*/  @!P5 FMUL R13, R13, 16777216 ;  /* 0x4b8000000d0dd820 */ /* 0x000fe20000400000 */
[----:B------:R-:W-:Y:S01]  /*560a0*/  @!P5 FMUL R10, R10, 16777216 ;  /* 0x4b8000000a0ad820 */ /* 0x000fe20000400000 */
[----:B------:R-:W-:Y:S01]  /*560b0*/  @!P5 FMUL R9, R9, 16777216 ;  /* 0x4b8000000909d820 */ /* 0x000fe20000400000 */
[----:B------:R-:W-:Y:S01]  /*560c0*/  @!P5 FMUL R7, R7, 16777216 ;  /* 0x4b8000000707d820 */ /* 0x000fe20000400000 */
[----:B------:R-:W-:Y:S01]  /*560d0*/  FMUL R13, R14, R13 ;  /* 0x0000000d0e0d7220 */ /* 0x000fe20000400000 */
[----:B------:R-:W-:-:S02]  /*560e0*/  FSEL R3, RZ, -23, P6 ;  /* 0xc1b80000ff037808 */ /* 0x000fc40003000000 */
[----:B------:R-:W-:Y:S01]  /*560f0*/  FMUL R7, R14, R7 ;  /* 0x000000070e077220 */ /* 0x000fe20000400000 */
        /* <DEDUP_REMOVED lines=10> */
[----:B----4-:R-:W-:-:S04]  /*561a0*/  @P0 FMUL R15, R15, 0.25 ;  /* 0x3e8000000f0f0820 */ /* 0x010fc80000400000 */
[----:B------:R-:W-:Y:S01]  /*561b0*/  @!P5 FMUL R15, R15, 16777216 ;  /* 0x4b8000000f0fd820 */ /* 0x000fe20000400000 */
[----:B------:R0:W-:Y:S03]  /*561c0*/  STL [R1+0x594], R2 ;  /* 0x0005940201007387 */ /* 0x0001e60000100800 */
[----:B------:R-:W-:Y:S01]  /*561d0*/  FMUL R15, R14, R15 ;  /* 0x0000000f0e0f7220 */ /* 0x000fe20000400000 */
[----:B------:R-:W-:Y:S01]  /*561e0*/  STL [R1+0x5a8], R0 ;  /* 0x0005a80001007387 */ /* 0x000fe20000100800 */
[----:B---3--:R-:W-:-:S03]  /*561f0*/  @P0 FMUL R16, R16, 0.25 ;  /* 0x3e80000010100820 */ /* 0x008fc60000400000 */
[----:B------:R1:W-:Y:S01]  /*56200*/  STL [R1+0x2b8], R18 ;  /* 0x0002b81201007387 */ /* 0x0003e20000100800 */
[----:B------:R-:W-:Y:S01]  /*56210*/  @!P5 FMUL R16, R16, 16777216 ;  /* 0x4b8000001010d820 */ /* 0x000fe20000400000 */
[----:B0-----:R-:W-:Y:S02]  /*56220*/  I2FP.F32.S32 R2, R2 ;  /* 0x0000000200027245 */ /* 0x001fe40000201400 */
[----:B-1----:R-:W3:Y:S04]  /*56230*/  LDL.LU R18, [R1+0x1324] ;  /* 0x0013240001127983 */ /* 0x002ee80000300800 */
[----:B------:R0:W-:Y:S02]  /*56240*/  STL [R1+0x2b4], R15 ;  /* 0x0002b40f01007387 */ /* 0x0001e40000100800 */
[C---:B0-----:R-:W-:Y:S01]  /*56250*/  FMUL R15, R14.reuse, R12 ;  /* 0x0000000c0e0f7220 */ /* 0x041fe20000400000 */
[C---:B------:R-:W-:Y:S01]  /*56260*/  FMUL R12, R14.reuse, R10 ;  /* 0x0000000a0e0c7220 */ /* 0x040fe20000400000 */
[----:B------:R-:W-:-:S03]  /*56270*/  FMUL R10, R14, R9 ;  /* 0x000000090e0a7220 */ /* 0x000fc60000400000 */
[----:B------:R-:W-:Y:S01]  /*56280*/  STL [R1+0x2b0], R15 ;  /* 0x0002b00f01007387 */ /* 0x000fe20000100800 */
[----:B------:R-:W-:-:S03]  /*56290*/  FMUL R9, R14, R16 ;  /* 0x000000100e097220 */ /* 0x000fc60000400000 */
[----:B------:R-:W-:Y:S04]  /*562a0*/  STL [R1+0x2ac], R13 ;  /* 0x0002ac0d01007387 */ /* 0x000fe80000100800 */
[----:B------:R-:W-:Y:S01]  /*562b0*/  STL [R1+0x2a8], R12 ;  /* 0x0002a80c01007387 */ /* 0x000fe20000100800 */
[----:B------:R-:W-:-:S03]  /*562c0*/  I2FP.F32.S32 R0, R0 ;  /* 0x0000000000007245 */ /* 0x000fc60000201400 */
[----:B------:R-:W-:Y:S04]  /*562d0*/  STL [R1+0x2a4], R10 ;  /* 0x0002a40a01007387 */ /* 0x000fe80000100800 */
        /* <DEDUP_REMOVED lines=15> */
[----:B------:R0:W-:Y:S01]  /*563d0*/  STL [R1+0x614], R0 ;  /* 0x0006140001007387 */ /* 0x0001e20000100800 */
[----:B------:R-:W-:-:S03]  /*563e0*/  @P4 FMUL R19, R19, 0.25 ;  /* 0x3e80000013134820 */ /* 0x000fc60000400000 */
[----:B------:R-:W4:Y:S01]  /*563f0*/  LDL.LU R15, [R1+0x2c] ;  /* 0x00002c00010f7983 */ /* 0x000f220000300800 */
[----:B------:R-:W-:-:S03]  /*56400*/  @!P3 FMUL R19, R19, 16777216 ;  /* 0x4b8000001313b820 */ /* 0x000fc60000400000 */
        /* <DEDUP_REMOVED lines=8> */
[----:B------:R-:W-:Y:S01]  /*56490*/  @!P3 FMUL R8, R8, 16777216 ;  /* 0x4b8000000808b820 */ /* 0x000fe20000400000 */
[----:B---3--:R-:W-:-:S04]  /*564a0*/  @P4 FMUL R18, R18, 0.25 ;  /* 0x3e80000012124820 */ /* 0x008fc80000400000 */
[----:B------:R-:W-:Y:S01]  /*564b0*/  @!P3 FMUL R18, R18, 16777216 ;  /* 0x4b8000001212b820 */ /* 0x000fe20000400000 */
[----:B----4-:R-:W-:Y:S01]  /*564c0*/  @P4 FMUL R2, R2, 0.25 ;  /* 0x3e80000002024820 */ /* 0x010fe20000400000 */
[----:B------:R-:W-:-:S03]  /*564d0*/  @P4 FMUL R3, R3, 0.25 ;  /* 0x3e80000003034820 */ /* 0x000fc60000400000 */
[----:B------:R-:W-:Y:S01]  /*564e0*/  @!P3 FMUL R2, R2, 16777216 ;  /* 0x4b8000000202b820 */ /* 0x000fe20000400000 */
[----:B------:R-:W-:Y:S01]  /*564f0*/  @P4 FMUL R4, R4, 0.25 ;  /* 0x3e80000004044820 */ /* 0x000fe20000400000 */
[----:B------:R-:W-:-:S03]  /*56500*/  @!P3 FMUL R3, R3, 16777216 ;  /* 0x4b8000000303b820 */ /* 0x000fc60000400000 */
[----:B------:R-:W-:Y:S01]  /*56510*/  @!P3 FMUL R4, R4, 16777216 ;  /* 0x4b8000000404b820 */ /* 0x000fe20000400000 */
[C---:B------:R-:W-:Y:S01]  /*56520*/  FMUL R0, R17.reuse, R2 ;  /* 0x0000000211007220 */ /* 0x040fe20000400000 */
[C---:B------:R-:W-:Y:S02]  /*56530*/  FMUL R3, R17.reuse, R3 ;  /* 0x0000000311037220 */ /* 0x040fe40000400000 */
[----:B------:R-:W-:-:S05]  /*56540*/  FMUL R4, R17, R4 ;  /* 0x0000000411047220 */ /* 0x000fca0000400000 */
[----:B------:R-:W-:Y:S04]  /*56550*/  STL [R1+0x298], R4 ;  /* 0x0002980401007387 */ /* 0x000fe80000100800 */
[----:B------:R0:W-:Y:S04]  /*56560*/  STL [R1+0x294], R0 ;  /* 0x0002940001007387 */ /* 0x0001e80000100800 */
[----:B------:R1:W-:Y:S01]  /*56570*/  STL [R1+0x290], R3 ;  /* 0x0002900301007387 */ /* 0x0003e20000100800 */
[----:B0-----:R-:W-:-:S03]  /*56580*/  FMUL R0, R17, R19 ;  /* 0x0000001311007220 */ /* 0x001fc60000400000 */
[----:B------:R-:W2:Y:S01]  /*56590*/  LDL.LU R19, [R1+0x131c] ;  /* 0x00131c0001137983 */ /* 0x000ea20000300800 */
[C---:B------:R-:W-:Y:S01]  /*565a0*/  FMUL R2, R17.reuse, R11 ;  /* 0x0000000b11027220 */ /* 0x040fe20000400000 */
[----:B-1----:R-:W-:-:S04]  /*565b0*/  FMUL R3, R17, R8 ;  /* 0x0000000811037220 */ /* 0x002fc80000400000 */
        /* <DEDUP_REMOVED lines=21> */
[----:B------:R1:W-:Y:S01]  /*56710*/  STL [R1+0x388], R8 ;  /* 0x0003880801007387 */ /* 0x0003e20000100800 */
[----:B------:R-:W-:Y:S01]  /*56720*/  @!P5 FMUL R14, R14, 16777216 ;  /* 0x4b8000000e0ed820 */ /* 0x000fe20000400000 */
[----:B------:R-:W-:Y:S01]  /*56730*/  @P0 FMUL R12, R12, 0.25 ;  /* 0x3e8000000c0c0820 */ /* 0x000fe20000400000 */
[----:B------:R-:W-:Y:S01]  /*56740*/  LOP3.LUT R2, R2, 0xff800000, RZ, 0xc0, !PT ;  /* 0xff80000002027812 */ /* 0x000fe200078ec0ff */
[----:B------:R-:W-:Y:S01]  /*56750*/  @P0 FMUL R13, R13, 0.25 ;  /* 0x3e8000000d0d0820 */ /* 0x000fe20000400000 */
[----:B------:R-:W-:Y:S01]  /*56760*/  @P0 FMUL R10, R10, 0.25 ;  /* 0x3e8000000a0a0820 */ /* 0x000fe20000400000 */
[----:B------:R-:W-:Y:S01]  /*56770*/  @P0 FMUL R9, R9, 0.25 ;  /* 0x3e80000009090820 */ /* 0x000fe20000400000 */
[----:B------:R-:W-:Y:S01]  /*56780*/  @!P5 FMUL R15, R15, 16777216 ;  /* 0x4b8000000f0fd820 */ /* 0x000fe20000400000 */
[----:B------:R-:W-:Y:S01]  /*56790*/  @!P5 FMUL R12, R12, 16777216 ;  /* 0x4b8000000c0cd820 */ /* 0x000fe20000400000 */
[----:B------:R-:W-:Y:S01]  /*567a0*/  @P0 FMUL R7, R7, 0.25 ;  /* 0x3e80000007070820 */ /* 0x000fe20000400000 */
[----:B------:R-:W-:Y:S01]  /*567b0*/  @!P5 FMUL R13, R13, 16777216 ;  /* 0x4b8000000d0dd820 */ /* 0x000fe20000400000 */
[----:B0-----:R-:W-:Y:S01]  /*567c0*/  FMUL R14, R16, R14 ;  /* 0x0000000e100e7220 */ /* 0x001fe20000400000 */
[----:B------:R-:W-:Y:S01]  /*567d0*/  @!P5 FMUL R10, R10, 16777216 ;  /* 0x4b8000000a0ad820 */ /* 0x000fe20000400000 */
[----:B------:R-:W-:Y:S01]  /*567e0*/  @!P5 FMUL R9, R9, 16777216 ;  /* 0x4b8000000909d820 */ /* 0x000fe20000400000 */
[C---:B------:R-:W-:Y:S01]  /*567f0*/  FMUL R15, R16.reuse, R15 ;  /* 0x0000000f100f7220 */ /* 0x040fe20000400000 */
[----:B------:R-:W-:Y:S01]  /*56800*/  @!P5 FMUL R7, R7, 16777216 ;  /* 0x4b8000000707d820 */ /* 0x000fe20000400000 */
[----:B------:R-:W-:Y:S01]  /*56810*/  FMUL R13, R16, R13 ;  /* 0x0000000d100d7220 */ /* 0x000fe20000400000 */
        /* <DEDUP_REMOVED lines=8> */
[----:B------:R-:W4:Y:S04]  /*568a0*/  LDL.LU R11, [R1+0x64] ;  /* 0x00006400010b7983 */ /* 0x000f280000300800 */
[----:B-1----:R-:W5:Y:S01]  /*568b0*/  LDL.LU R8, [R1+0x54] ;  /* 0x0000540001087983 */ /* 0x002f620000300800 */
[----:B---3--:R-:W-:-:S03]  /*568c0*/  @P0 FMUL R18, R18, 0.25 ;  /* 0x3e80000012120820 */ /* 0x008fc60000400000 */
[----:B------:R-:W3:Y:S04]  /*568d0*/  LDL.LU R5, [R1+0x48] ;  /* 0x0000480001057983 */ /* 0x000ee80000300800 */
[----:B------:R-:W-:Y:S04]  /*568e0*/  STL [R1+0x59c], R2 ;  /* 0x00059c0201007387 */ /* 0x000fe80000100800 */
[----:B------:R-:W-:Y:S04]  /*568f0*/  STL [R1+0x5b0], R0 ;  /* 0x0005b00001007387 */ /* 0x000fe80000100800 */
[----:B------:R0:W-:Y:S01]  /*56900*/  STL [R1+0x278], R14 ;  /* 0x0002780e01007387 */ /* 0x0001e20000100800 */
[----:B------:R-:W-:-:S03]  /*56910*/  @!P5 FMUL R18, R18, 16777216 ;  /* 0x4b8000001212d820 */ /* 0x000fc60000400000 */
[----:B------:R-:W-:Y:S01]  /*56920*/  STL [R1+0x274], R15 ;  /* 0x0002740f01007387 */ /* 0x000fe20000100800 */
[C---:B0-----:R-:W-:Y:S01]  /*56930*/  FMUL R14, R16.reuse, R12 ;  /* 0x0000000c100e7220 */ /* 0x041fe20000400000 */
[C---:B------:R-:W-:Y:S01]  /*56940*/  FMUL R12, R16.reuse, R10 ;  /* 0x0000000a100c7220 */ /* 0x040fe20000400000 */
[C---:B------:R-:W-:Y:S01]  /*56950*/  FMUL R10, R16.reuse, R9 ;  /* 0x00000009100a7220 */ /* 0x040fe20000400000 */
[C---:B------:R-:W-:Y:S02]  /*56960*/  FMUL R9, R16.reuse, R7 ;  /* 0x0000000710097220 */ /* 0x040fe40000400000 */
[----:B------:R0:W-:Y:S01]  /*56970*/  STL [R1+0x270], R14 ;  /* 0x0002700e01007387 */ /* 0x0001e20000100800 */
[----:B------:R-:W-:Y:S01]  /*56980*/  I2FP.F32.S32 R2, R2 ;  /* 0x0000000200027245 */ /* 0x000fe20000201400 */
[----:B------:R-:W-:Y:S02]  /*56990*/  FMUL R7, R16, R18 ;  /* 0x0000001210077220 */ /* 0x000fe40000400000 */
[----:B------:R-:W-:Y:S04]  /*569a0*/  STL [R1+0x26c], R13 ;  /* 0x00026c0d01007387 */ /* 0x000fe80000100800 */
[----:B------:R1:W-:Y:S04]  /*569b0*/  STL [R1+0x268], R12 ;  /* 0x0002680c01007387 */ /* 0x0003e80000100800 */
[----:B------:R0:W-:Y:S01]  /*569c0*/  STL [R1+0x264], R10 ;  /* 0x0002640a01007387 */ /* 0x0001e20000100800 */
[----:B------:R-:W-:-:S03]  /*569d0*/  FFMA.FTZ R2, R2, 1.1920928955078125e-07, R3 ;  /* 0x3400000002027823 */ /* 0x000fc60000010003 */
[----:B------:R-:W3:Y:S04]  /*569e0*/  LDL.LU R18, [R1+0x1314] ;  /* 0x0013140001127983 */ /* 0x000ee80000300800 */
[----:B------:R0:W-:Y:S04]  /*569f0*/  STL [R1+0x260], R9 ;  /* 0x0002600901007387 */ /* 0x0001e80000100800 */
[----:B------:R-:W3:Y:S04]  /*56a00*/  LDL.LU R16, [R1+0x74] ;  /* 0x0000740001107983 */ /* 0x000ee80000300800 */
[----:B------:R0:W-:Y:S04]  /*56a10*/  STL [R1+0x25c], R7 ;  /* 0x00025c0701007387 */ /* 0x0001e80000100800 */
[----:B------:R-:W4:Y:S01]  /*56a20*/  LDL.LU R3, [R1+0x78] ;  /* 0x0000780001037983 */ /* 0x000f220000300800 */
[----:B------:R-:W-:-:S02]  /*56a30*/  FSEL R4, RZ, -23, P2 ;  /* 0xc1b80000ff047808 */ /* 0x000fc40001000000 */
[C---:B------:R-:W-:Y:S02]  /*56a40*/  FSETP.GT.AND P2, PT, |R19|.reuse, 8.50705917302346158658e+37, PT ;  /* 0x7e8000001300780b */ /* 0x040fe40003f44200 */
[----:B------:R-:W-:-:S11]  /*56a50*/  FSETP.GEU.AND P4, PT, |R19|, 1.175494350822287508e-38, PT ;  /* 0x008000001300780b */ /* 0x000fd60003f8e200 */
[----:B------:R-:W-:-:S04]  /*56a60*/  @P2 FMUL R19, R19, 0.25 ;  /* 0x3e80000013132820 */ /* 0x000fc80000400000 */
[----:B------:R-:W-:-:S06]  /*56a70*/  @!P4 FMUL R19, R19, 16777216 ;  /* 0x4b8000001313c820 */ /* 0x000fcc0000400000 */
[----:B------:R-:W1:Y:S01]  /*56a80*/  MUFU.RCP R19, R19 ;  /* 0x0000001300137308 */ /* 0x000e620000001000 */
[----:B------:R-:W-:Y:S01]  /*56a90*/  I2FP.F32.S32 R0, R0 ;  /* 0x0000000000007245 */ /* 0x000fe20000201400 */
[----:B------:R-:W-:Y:S04]  /*56aa0*/  STL [R1+0x610], R2 ;  /* 0x0006100201007387 */ /* 0x000fe80000100800 */
[----:B------:R-:W-:Y:S01]  /*56ab0*/  FFMA.FTZ R0, R0, 1.1920928955078125e-07, R4 ;  /* 0x3400000000007823 */ /* 0x000fe20000010004 */
[----:B0-----:R-:W5:Y:S01]  /*56ac0*/  LDL.LU R14, [R1+0x70] ;  /* 0x00007000010e7983 */ /* 0x001f620000300800 */
[----:B------:R-:W-:-:S03]  /*56ad0*/  @P2 FMUL R21, R21, 0.25 ;  /* 0x3e80000015152820 */ /* 0x000fc60000400000 */
[----:B------:R-:W5:Y:S01]  /*56ae0*/  LDL.LU R15, [R1+0x6c] ;  /* 0x00006c00010f7983 */ /* 0x000f620000300800 */
[----:B------:R-:W-:-:S03]  /*56af0*/  @!P4 FMUL R21, R21, 16777216 ;  /* 0x4b8000001515c820 */ /* 0x000fc60000400000 */
[----:B------:R0:W-:Y:S04]  /*56b00*/  STL [R1+0x60c], R0 ;  /* 0x00060c0001007387 */ /* 0x0001e80000100800 */
[----:B-1----:R-:W5:Y:S04]  /*56b10*/  LDL.LU R12, [R1+0x60] ;  /* 0x00006000010c7983 */ /* 0x002f680000300800 */
[----:B------:R-:W5:Y:S04]  /*56b20*/  LDL.LU R13, [R1+0x5c] ;  /* 0x00005c00010d7983 */ /* 0x000f680000300800 */
[----:B------:R-:W5:Y:S04]  /*56b30*/  LDL.LU R10, [R1+0x50] ;  /* 0x00005000010a7983 */ /* 0x000f680000300800 */
[----:B------:R-:W5:Y:S04]  /*56b40*/  LDL.LU R9, [R1+0x4c] ;  /* 0x00004c0001097983 */ /* 0x000f680000300800 */
[----:B------:R-:W5:Y:S01]  /*56b50*/  LDL.LU R7, [R1+0x40] ;  /* 0x0000400001077983 */ /* 0x000f620000300800 */
[----:B--2---:R-:W-:-:S04]  /*56b60*/  @P2 FMUL R17, R17, 0.25 ;  /* 0x3e80000011112820 */ /* 0x004fc80000400000 */
[----:B------:R-:W-:Y:S01]  /*56b70*/  @!P4 FMUL R17, R17, 16777216 ;  /* 0x4b8000001111c820 */ /* 0x000fe20000400000 */
[----:B---3--:R-:W-:Y:S01]  /*56b80*/  @P2 FMUL R16, R16, 0.25 ;  /* 0x3e80000010102820 */ /* 0x008fe20000400000 */
[----:B----4-:R-:W-:-:S03]  /*56b90*/  @P2 FMUL R3, R3, 0.25 ;  /* 0x3e80000003032820 */ /* 0x010fc60000400000 */
[----:B------:R-:W-:Y:S01]  /*56ba0*/  @!P4 FMUL R16, R16, 16777216 ;  /* 0x4b8000001010c820 */ /* 0x000fe20000400000 */
[----:B------:R-:W-:-:S03]  /*56bb0*/  @!P4 FMUL R3, R3, 16777216 ;  /* 0x4b8000000303c820 */ /* 0x000fc60000400000 */
[C---:B0-----:R-:W-:Y:S01]  /*56bc0*/  FMUL R0, R19.reuse, R16 ;  /* 0x0000001013007220 */ /* 0x041fe20000400000 */
[C---:B------:R-:W-:Y:S01]  /*56bd0*/  FMUL R2, R19.reuse, R3 ;  /* 0x0000000313027220 */ /* 0x040fe20000400000 */
[----:B------:R-:W-:-:S04]  /*56be0*/  FMUL R3, R19, R17 ;  /* 0x0000001113037220 */ /* 0x000fc80000400000 */
[----:B------:R-:W-:Y:S04]  /*56bf0*/  STL [R1+0x258], R2 ;  /* 0x0002580201007387 */ /* 0x000fe80000100800 */
[----:B------:R0:W-:Y:S04]  /*56c00*/  STL [R1+0x254], R0 ;  /* 0x0002540001007387 */ /* 0x0001e80000100800 */
[----:B------:R1:W-:Y:S01]  /*56c10*/  STL [R1+0x250], R3 ;  /* 0x0002500301007387 */ /* 0x0003e20000100800 */
[----:B0-----:R-:W-:-:S03]  /*56c20*/  FMUL R0, R19, R21 ;  /* 0x0000001513007220 */ /* 0x001fc60000400000 */
[----:B------:R-:W2:Y:S01]  /*56c30*/  LDL.LU R21, [R1+0x1310] ;  /* 0x0013100001157983 */ /* 0x000ea20000300800 */
[----:B------:R-:W-:Y:S01]  /*56c40*/  @P2 FMUL R11, R11, 0.25 ;  /* 0x3e8000000b0b2820 */ /* 0x000fe20000400000 */
[----:B-----5:R-:W-:Y:S01]  /*56c50*/  @P2 FMUL R8, R8, 0.25 ;  /* 0x3e80000008082820 */ /* 0x020fe20000400000 */
[----:B------:R-:W-:Y:S02]  /*56c60*/  @P2 FMUL R5, R5, 0.25 ;  /* 0x3e80000005052820 */ /* 0x000fe40000400000 */
[----:B------:R-:W-:Y:S01]  /*56c70*/  @!P4 FMUL R11, R11, 16777216 ;  /* 0x4b8000000b0bc820 */ /* 0x000fe20000400000 */
[----:B------:R-:W-:Y:S01]  /*56c80*/  @P2 FMUL R20, R20, 0.25 ;  /* 0x3e80000014142820 */ /* 0x000fe20000400000 */
[----:B------:R-:W-:Y:S02]  /*56c90*/  @!P4 FMUL R8, R8, 16777216 ;  /* 0x4b8000000808c820 */ /* 0x000fe40000400000 */
[----:B------:R-:W-:Y:S01]  /*56ca0*/  FMUL R2, R19, R11 ;  /* 0x0000000b13027220 */ /* 0x000fe20000400000 */
[----:B------:R-:W-:Y:S01]  /*56cb0*/  @!P4 FMUL R5, R5, 16777216 ;  /* 0x4b8000000505c820 */ /* 0x000fe20000400000 */
[----:B------:R-:W-:Y:S01]  /*56cc0*/  @!P4 FMUL R20, R20, 16777216 ;  /* 0x4b8000001414c820 */ /* 0x000fe20000400000 */
[----:B-1----:R-:W-:-:S02]  /*56cd0*/  FMUL R3, R19, R8 ;  /* 0x0000000813037220 */ /* 0x002fc40000400000 */
[----:B------:R0:W-:Y:S04]  /*56ce0*/  STL [R1+0x24c], R2 ;  /* 0x00024c0201007387 */ /* 0x0001e80000100800 */
[----:B------:R1:W-:Y:S01]  /*56cf0*/  STL [R1+0x248], R0 ;  /* 0x0002480001007387 */ /* 0x0003e20000100800 */
[----:B0-----:R-:W-:-:S03]  /*56d00*/  FMUL R2, R19, R5 ;  /* 0x0000000513027220 */ /* 0x001fc60000400000 */
[----:B------:R-:W-:Y:S01]  /*56d10*/  STL [R1+0x244], R3 ;  /* 0x0002440301007387 */ /* 0x000fe20000100800 */
[----:B-1----:R-:W-:-:S03]  /*56d20*/  FMUL R0, R19, R20 ;  /* 0x0000001413007220 */ /* 0x002fc60000400000 */
[----:B------:R-:W3:Y:S01]  /*56d30*/  LDL.LU R20, [R1+0x130c] ;  /* 0x00130c0001147983 */ /* 0x000ee20000300800 */
[----:B------:R-:W-:-:S03]  /*56d40*/  FSETP.GEU.AND P6, PT, R18, 1.175494350822287508e-38, PT ;  /* 0x008000001200780b */ /* 0x000fc60003fce000 */
[----:B------:R0:W-:Y:S04]  /*56d50*/  STL [R1+0x240], R2 ;  /* 0x0002400201007387 */ /* 0x0001e80000100800 */
[----:B------:R2:W-:Y:S01]  /*56d60*/  STL [R1+0x23c], R0 ;  /* 0x00023c0001007387 */ /* 0x0005e20000100800 */
[----:B0-----:R-:W-:-:S05]  /*56d70*/  FMUL R2, R18, 8388608 ;  /* 0x4b00000012027820 */ /* 0x001fca0000400000 */
[----:B------:R-:W-:-:S05]  /*56d80*/  FSEL R8, R2, R18, !P6 ;  /* 0x0000001202087208 */ /* 0x000fca0007000000 */
[----:B------:R0:W-:Y:S01]  /*56d90*/  STL [R1+0x378], R8 ;  /* 0x0003780801007387 */ /* 0x0001e20000100800 */
[C---:B--2---:R-:W-:Y:S01]  /*56da0*/  FMUL R0, R21.reuse, 8388608 ;  /* 0x4b00000015007820 */ /* 0x044fe20000400000 */
[----:B------:R-:W-:-:S04]  /*56db0*/  FSETP.GEU.AND P2, PT, R21, 1.175494350822287508e-38, PT ;  /* 0x008000001500780b */ /* 0x000fc80003f4e000 */
[----:B------:R-:W-:-:S05]  /*56dc0*/  FSEL R5, R0, R21, !P2 ;  /* 0x0000001500057208 */ /* 0x000fca0005000000 */
[----:B------:R-:W-:Y:S04]  /*56dd0*/  STL [R1+0x380], R5 ;  /* 0x0003800501007387 */ /* 0x000fe80000100800 */
[----:B------:R-:W2:Y:S04]  /*56de0*/  LDL.LU R19, [R1+0xb8] ;  /* 0x0000b80001137983 */ /* 0x000ea80000300800 */
[----:B------:R-:W4:Y:S04]  /*56df0*/  LDL.LU R16, [R1+0xb4] ;  /* 0x0000b40001107983 */ /* 0x000f280000300800 */
[----:B------:R-:W5:Y:S01]  /*56e00*/  LDL.LU R17, [R1+0xa8] ;  /* 0x0000a80001117983 */ /* 0x000f620000300800 */
[----:B------:R-:W-:-:S02]  /*56e10*/  FSETP.GT.AND P0, PT, |R18|, 8.50705917302346158658e+37, PT ;  /* 0x7e8000001200780b */ /* 0x000fc40003f04200 */
[----:B------:R-:W-:Y:S02]  /*56e20*/  FSETP.GEU.AND P5, PT, |R18|, 1.175494350822287508e-38, PT ;  /* 0x008000001200780b */ /* 0x000fe40003fae200 */
[----:B------:R-:W-:Y:S02]  /*56e30*/  FSEL R4, RZ, -23, P3 ;  /* 0xc1b80000ff047808 */ /* 0x000fe40001800000 */
[C---:B------:R-:W-:Y:S01]  /*56e40*/  FSETP.GEU.AND P4, PT, |R21|.reuse, 1.175494350822287508e-38, PT ;  /* 0x008000001500780b */ /* 0x040fe20003f8e200 */
[----:B------:R-:W-:Y:S01]  /*56e50*/  VIADD R2, R8, 0xc0cafb0d ;  /* 0xc0cafb0d08027836 */ /* 0x000fe20000000000 */
[----:B------:R-:W5:Y:S05]  /*56e60*/  LDL.LU R11, [R1+0xa4] ;  /* 0x0000a400010b7983 */ /* 0x000f6a0000300800 */
[----:B------:R-:W-:Y:S01]  /*56e70*/  @P0 FMUL R18, R18, 0.25 ;  /* 0x3e80000012120820 */ /* 0x000fe20000400000 */
[----:B------:R-:W-:Y:S01]  /*56e80*/  FSETP.GT.AND P3, PT, |R21|, 8.50705917302346158658e+37, PT ;  /* 0x7e8000001500780b */ /* 0x000fe20003f64200 */
[----:B------:R-:W-:Y:S01]  /*56e90*/  @P0 FMUL R14, R14, 0.25 ;  /* 0x3e8000000e0e0820 */ /* 0x000fe20000400000 */
[----:B------:R-:W-:-:S02]  /*56ea0*/  VIADD R0, R6, 0xc0cafb0d ;  /* 0xc0cafb0d06007836 */ /* 0x000fc40000000000 */
[----:B------:R-:W-:Y:S01]  /*56eb0*/  @!P5 FMUL R18, R18, 16777216 ;  /* 0x4b8000001212d820 */ /* 0x000fe20000400000 */
[----:B------:R-:W-:Y:S01]  /*56ec0*/  @P0 FMUL R15, R15, 0.25 ;  /* 0x3e8000000f0f0820 */ /* 0x000fe20000400000 */
[----:B------:R-:W-:Y:S01]  /*56ed0*/  @P0 FMUL R12, R12, 0.25 ;  /* 0x3e8000000c0c0820 */ /* 0x000fe20000400000 */
[----:B------:R-:W-:Y:S01]  /*56ee0*/  LOP3.LUT R2, R2, 0xff800000, RZ, 0xc0, !PT ;  /* 0xff80000002027812 */ /* 0x000fe200078ec0ff */
[----:B------:R-:W-:Y:S01]  /*56ef0*/  @P0 FMUL R13, R13, 0.25 ;  /* 0x3e8000000d0d0820 */ /* 0x000fe20000400000 */
[----:B------:R-:W-:Y:S01]  /*56f00*/  @P0 FMUL R10, R10, 0.25 ;  /* 0x3e8000000a0a0820 */ /* 0x000fe20000400000 */
[----:B------:R-:W1:Y:S01]  /*56f10*/  MUFU.RCP R18, R18 ;  /* 0x0000001200127308 */ /* 0x000e620000001000 */
[----:B------:R-:W-:Y:S01]  /*56f20*/  @!P5 FMUL R14, R14, 16777216 ;  /* 0x4b8000000e0ed820 */ /* 0x000fe20000400000 */
[----:B------:R-:W-:Y:S01]  /*56f30*/  @P0 FMUL R9, R9, 0.25 ;  /* 0x3e80000009090820 */ /* 0x000fe20000400000 */
[----:B0-----:R-:W5:Y:S01]  /*56f40*/  LDL.LU R8, [R1+0x94] ;  /* 0x0000940001087983 */ /* 0x001f620000300800 */
[----:B------:R-:W-:Y:S01]  /*56f50*/  @P3 FMUL R21, R21, 0.25 ;  /* 0x3e80000015153820 */ /* 0x000fe20000400000 */
[----:B------:R-:W-:Y:S01]  /*56f60*/  LOP3.LUT R0, R0, 0xff800000, RZ, 0xc0, !PT ;  /* 0xff80000000007812 */ /* 0x000fe200078ec0ff */
[----:B------:R-:W-:Y:S01]  /*56f70*/  @!P5 FMUL R15, R15, 16777216 ;  /* 0x4b8000000f0fd820 */ /* 0x000fe20000400000 */
[----:B------:R-:W-:Y:S01]  /*56f80*/  @!P5 FMUL R12, R12, 16777216 ;  /* 0x4b8000000c0cd820 */ /* 0x000fe20000400000 */
[----:B------:R-:W-:Y:S01]  /*56f90*/  @!P4 FMUL R21, R21, 16777216 ;  /* 0x4b8000001515c820 */ /* 0x000fe20000400000 */
[----:B------:R-:W5:Y:S01]  /*56fa0*/  LDL.LU R6, [R1+0x88] ;  /* 0x0000880001067983 */ /* 0x000f620000300800 */
[----:B------:R-:W-:Y:S01]  /*56fb0*/  @P0 FMUL R7, R7, 0.25 ;  /* 0x3e80000007070820 */ /* 0x000fe20000400000 */
[----:B------:R-:W-:Y:S01]  /*56fc0*/  @!P5 FMUL R13, R13, 16777216 ;  /* 0x4b8000000d0dd820 */ /* 0x000fe20000400000 */
[----:B---3--:R-:W-:Y:S01]  /*56fd0*/  @P0 FMUL R20, R20, 0.25 ;  /* 0x3e80000014140820 */ /* 0x008fe20000400000 */
[----:B------:R0:W-:Y:S01]  /*56fe0*/  STL [R1+0x5a4], R2 ;  /* 0x0005a40201007387 */ /* 0x0001e20000100800 */
[----:B-1----:R-:W-:Y:S01]  /*56ff0*/  FMUL R14, R18, R14 ;  /* 0x0000000e120e7220 */ /* 0x002fe20000400000 */
[----:B------:R-:W-:-:S02]  /*57000*/  @!P5 FMUL R10, R10, 16777216 ;  /* 0x4b8000000a0ad820 */ /* 0x000fc40000400000 */
[----:B------:R-:W-:Y:S01]  /*57010*/  STL [R1+0x5b4], R0 ;  /* 0x0005b40001007387 */ /* 0x000fe20000100800 */
[----:B------:R-:W-:Y:S01]  /*57020*/  @!P5 FMUL R9, R9, 16777216 ;  /* 0x4b8000000909d820 */ /* 0x000fe20000400000 */
[C---:B------:R-:W-:Y:S01]  /*57030*/  FMUL R15, R18.reuse, R15 ;  /* 0x0000000f120f7220 */ /* 0x040fe20000400000 */
[----:B------:R-:W1:Y:S01]  /*57040*/  MUFU.RCP R21, R21 ;  /* 0x0000001500157308 */ /* 0x000e620000001000 */
[----:B------:R3:W-:Y:S01]  /*57050*/  STL [R1+0x238], R14 ;  /* 0x0002380e01007387 */ /* 0x0007e20000100800 */
[----:B------:R-:W-:Y:S01]  /*57060*/  @!P5 FMUL R7, R7, 16777216 ;  /* 0x4b8000000707d820 */ /* 0x000fe20000400000 */
[----:B------:R-:W-:Y:S01]  /*57070*/  FMUL R13, R18, R13 ;  /* 0x0000000d120d7220 */ /* 0x000fe20000400000 */
[----:B------:R-:W-:Y:S01]  /*57080*/  @!P5 FMUL R20, R20, 16777216 ;  /* 0x4b8000001414d820 */ /* 0x000fe20000400000 */
[----:B------:R-:W-:Y:S01]  /*57090*/  FSEL R3, RZ, -23, P6 ;  /* 0xc1b80000ff037808 */ /* 0x000fe20003000000 */
[----:B------:R-:W-:Y:S01]  /*570a0*/  STL [R1+0x234], R15 ;  /* 0x0002340f01007387 */ /* 0x000fe20000100800 */
[----:B0-----:R-:W-:Y:S01]  /*570b0*/  I2FP.F32.S32 R2, R2 ;  /* 0x0000000200027245 */ /* 0x001fe20000201400 */
[C---:B---3--:R-:W-:Y:S01]  /*570c0*/  FMUL R14, R18.reuse, R12 ;  /* 0x0000000c120e7220 */ /* 0x048fe20000400000 */
[C---:B------:R-:W-:Y:S01]  /*570d0*/  FMUL R12, R18.reuse, R10 ;  /* 0x0000000a120c7220 */ /* 0x040fe20000400000 */
[C---:B------:R-:W-:Y:S01]  /*570e0*/  FMUL R10, R18.reuse, R9 ;  /* 0x00000009120a7220 */ /* 0x040fe20000400000 */
[----:B------:R-:W-:Y:S01]  /*570f0*/  I2FP.F32.S32 R0, R0 ;  /* 0x0000000000007245 */ /* 0x000fe20000201400 */
[C---:B------:R-:W-:Y:S01]  /*57100*/  FMUL R9, R18.reuse, R7 ;  /* 0x0000000712097220 */ /* 0x040fe20000400000 */
[----:B------:R0:W-:Y:S01]  /*57110*/  STL [R1+0x230], R14 ;  /* 0x0002300e01007387 */ /* 0x0001e20000100800 */
[----:B------:R-:W-:Y:S01]  /*57120*/  FMUL R7, R18, R20 ;  /* 0x0000001412077220 */ /* 0x000fe20000400000 */
[----:B------:R-:W-:-:S02]  /*57130*/  FFMA.FTZ R2, R2, 1.1920928955078125e-07, R3 ;  /* 0x3400000002027823 */ /* 0x000fc40000010003 */
[----:B------:R-:W-:Y:S01]  /*57140*/  STL [R1+0x22c], R13 ;  /* 0x00022c0d01007387 */ /* 0x000fe20000100800 */
[----:B------:R-:W-:-:S03]  /*57150*/  FFMA.FTZ R0, R0, 1.1920928955078125e-07, R4 ;  /* 0x3400000000007823 */ /* 0x000fc60000010004 */
[----:B------:R3:W-:Y:S04]  /*57160*/  STL [R1+0x228], R12 ;  /* 0x0002280c01007387 */ /* 0x0007e80000100800 */
[----:B------:R0:W-:Y:S04]  /*57170*/  STL [R1+0x224], R10 ;  /* 0x0002240a01007387 */ /* 0x0001e80000100800 */
[----:B------:R-:W5:Y:S04]  /*57180*/  LDL.LU R20, [R1+0x1308] ;  /* 0x0013080001147983 */ /* 0x000f680000300800 */
[----:B------:R1:W-:Y:S01]  /*57190*/  STL [R1+0x220], R9 ;  /* 0x0002200901007387 */ /* 0x0003e20000100800 */
[----:B------:R-:W-:-:S03]  /*571a0*/  @P3 FMUL R23, R23, 0.25 ;  /* 0x3e80000017173820 */ /* 0x000fc60000400000 */
[----:B------:R1:W-:Y:S04]  /*571b0*/  STL [R1+0x21c], R7 ;  /* 0x00021c0701007387 */ /* 0x0003e80000100800 */
[----:B0-----:R-:W5:Y:S04]  /*571c0*/  LDL.LU R14, [R1+0xb0] ;  /* 0x0000b000010e7983 */ /* 0x001f680000300800 */
[----:B------:R0:W-:Y:S04]  /*571d0*/  STL [R1+0x608], R2 ;  /* 0x0006080201007387 */ /* 0x0001e80000100800 */
[----:B------:R-:W5:Y:S01]  /*571e0*/  LDL.LU R15, [R1+0xac] ;  /* 0x0000ac00010f7983 */ /* 0x000f620000300800 */
[----:B------:R-:W-:-:S03]  /*571f0*/  @!P4 FMUL R23, R23, 16777216 ;  /* 0x4b8000001717c820 */ /* 0x000fc60000400000 */
[----:B------:R0:W-:Y:S04]  /*57200*/  STL [R1+0x604], R0 ;  /* 0x0006040001007387 */ /* 0x0001e80000100800 */
[----:B---3--:R-:W3:Y:S04]  /*57210*/  LDL.LU R12, [R1+0xa0] ;  /* 0x0000a000010c7983 */ /* 0x008ee80000300800 */
[----:B------:R-:W3:Y:S04]  /*57220*/  LDL.LU R13, [R1+0x9c] ;  /* 0x00009c00010d7983 */ /* 0x000ee80000300800 */
[----:B------:R-:W3:Y:S04]  /*57230*/  LDL.LU R10, [R1+0x90] ;  /* 0x00009000010a7983 */ /* 0x000ee80000300800 */
[----:B-1----:R-:W3:Y:S04]  /*57240*/  LDL.LU R9, [R1+0x8c] ;  /* 0x00008c0001097983 */ /* 0x002ee80000300800 */
[----:B------:R-:W3:Y:S01]  /*57250*/  LDL.LU R7, [R1+0x80] ;  /* 0x0000800001077983 */ /* 0x000ee20000300800 */
[----:B--2---:R-:W-:Y:S01]  /*57260*/  @P3 FMUL R19, R19, 0.25 ;  /* 0x3e80000013133820 */ /* 0x004fe20000400000 */
[----:B----4-:R-:W-:-:S03]  /*57270*/  @P3 FMUL R16, R16, 0.25 ;  /* 0x3e80000010103820 */ /* 0x010fc60000400000 */
[----:B------:R-:W-:Y:S01]  /*57280*/  @!P4 FMUL R19, R19, 16777216 ;  /* 0x4b8000001313c820 */ /* 0x000fe20000400000 */
[----:B-----5:R-:W-:Y:S01]  /*57290*/  @P3 FMUL R17, R17, 0.25 ;  /* 0x3e80000011113820 */ /* 0x020fe20000400000 */
[----:B------:R-:W-:Y:S02]  /*572a0*/  @!P4 FMUL R16, R16, 16777216 ;  /* 0x4b8000001010c820 */ /* 0x000fe40000400000 */
[----:B0-----:R-:W-:Y:S01]  /*572b0*/  FMUL R2, R21, R19 ;  /* 0x0000001315027220 */ /* 0x001fe20000400000 */
[----:B------:R-:W-:Y:S01]  /*572c0*/  @!P4 FMUL R17, R17, 16777216 ;  /* 0x4b8000001111c820 */ /* 0x000fe20000400000 */
[----:B------:R-:W-:-:S03]  /*572d0*/  FMUL R0, R21, R16 ;  /* 0x0000001015007220 */ /* 0x000fc60000400000 */
[C---:B------:R-:W-:Y:S01]  /*572e0*/  FMUL R3, R21.reuse, R17 ;  /* 0x0000001115037220 */ /* 0x040fe20000400000 */
[----:B------:R-:W-:Y:S04]  /*572f0*/  STL [R1+0x218], R2 ;  /* 0x0002180201007387 */ /* 0x000fe80000100800 */
[----:B------:R0:W-:Y:S04]  /*57300*/  STL [R1+0x214], R0 ;  /* 0x0002140001007387 */ /* 0x0001e80000100800 */
[----:B------:R1:W-:Y:S01]  /*57310*/  STL [R1+0x210], R3 ;  /* 0x0002100301007387 */ /* 0x0003e20000100800 */
[----:B0-----:R-:W-:-:S03]  /*57320*/  FMUL R0, R21, R23 ;  /* 0x0000001715007220 */ /* 0x001fc60000400000 */
[----:B------:R-:W2:Y:S01]  /*57330*/  LDL.LU R23, [R1+0x1304] ;  /* 0x0013040001177983 */ /* 0x000ea20000300800 */
[----:B------:R-:W-:Y:S01]  /*57340*/  @P3 FMUL R11, R11, 0.25 ;  /* 0x3e8000000b0b3820 */ /* 0x000fe20000400000 */
[----:B------:R-:W-:-:S03]  /*57350*/  @P3 FMUL R8, R8, 0.25 ;  /* 0x3e80000008083820 */ /* 0x000fc60000400000 */
[----:B------:R-:W-:Y:S01]  /*57360*/  @!P4 FMUL R11, R11, 16777216 ;  /* 0x4b8000000b0bc820 */ /* 0x000fe20000400000 */
[----:B------:R-:W-:Y:S01]  /*57370*/  @P3 FMUL R22, R22, 0.25 ;  /* 0x3e80000016163820 */ /* 0x000fe20000400000 */
[----:B------:R-:W-:Y:S01]  /*57380*/  @P3 FMUL R6, R6, 0.25 ;  /* 0x3e80000006063820 */ /* 0x000fe20000400000 */
[----:B------:R-:W-:Y:S01]  /*57390*/  @!P4 FMUL R8, R8, 16777216 ;  /* 0x4b8000000808c820 */ /* 0x000fe20000400000 */
[C---:B------:R-:W-:Y:S01]  /*573a0*/  FMUL R2, R21.reuse, R11 ;  /* 0x0000000b15027220 */ /* 0x040fe20000400000 */
[----:B------:R-:W-:Y:S01]  /*573b0*/  @!P4 FMUL R22, R22, 16777216 ;  /* 0x4b8000001616c820 */ /* 0x000fe20000400000 */
[----:B------:R-:W-:Y:S01]  /*573c0*/  @!P4 FMUL R6, R6, 16777216 ;  /* 0x4b8000000606c820 */ /* 0x000fe20000400000 */
[C---:B-1----:R-:W-:Y:S02]  /*573d0*/  FMUL R3, R21.reuse, R8 ;  /* 0x0000000815037220 */ /* 0x042fe40000400000 */
[----:B------:R0:W-:Y:S04]  /*573e0*/  STL [R1+0x20c], R2 ;  /* 0x00020c0201007387 */ /* 0x0001e80000100800 */
[----:B------:R1:W-:Y:S01]  /*573f0*/  STL [R1+0x208], R0 ;  /* 0x0002080001007387 */ /* 0x0003e20000100800 */
[----:B0-----:R-:W-:-:S03]  /*57400*/  FMUL R2, R21, R6 ;  /* 0x0000000615027220 */ /* 0x001fc60000400000 */
[----:B------:R-:W-:Y:S01]  /*57410*/  STL [R1+0x204], R3 ;  /* 0x0002040301007387 */ /* 0x000fe20000100800 */
[----:B-1----:R-:W-:-:S03]  /*57420*/  FMUL R0, R21, R22 ;  /* 0x0000001615007220 */ /* 0x002fc60000400000 */
[----:B------:R-:W4:Y:S04]  /*57430*/  LDL.LU R22, [R1+0x1300] ;  /* 0x0013000001167983 */ /* 0x000f280000300800 */
[----:B------:R0:W-:Y:S04]  /*57440*/  STL [R1+0x200], R2 ;  /* 0x0002000201007387 */ /* 0x0001e80000100800 */
[----:B------:R2:W-:Y:S01]  /*57450*/  STL [R1+0x1fc], R0 ;  /* 0x0001fc0001007387 */ /* 0x0005e20000100800 */
[C---:B0-----:R-:W-:Y:S01]  /*57460*/  FMUL R2, R20.reuse, 8388608 ;  /* 0x4b00000014027820 */ /* 0x041fe20000400000 */
[----:B------:R-:W-:-:S04]  /*57470*/  FSETP.GEU.AND P6, PT, R20, 1.175494350822287508e-38, PT ;  /* 0x008000001400780b */ /* 0x000fc80003fce000 */
[----:B------:R-:W-:-:S05]  /*57480*/  FSEL R8, R2, R20, !P6 ;  /* 0x0000001402087208 */ /* 0x000fca0007000000 */
[----:B------:R0:W-:Y:S01]  /*57490*/  STL [R1+0x35c], R8 ;  /* 0x00035c0801007387 */ /* 0x0001e20000100800 */
[C---:B--2---:R-:W-:Y:S01]  /*574a0*/  FMUL R0, R23.reuse, 8388608 ;  /* 0x4b00000017007820 */ /* 0x044fe20000400000 */
[----:B------:R-:W-:-:S04]  /*574b0*/  FSETP.GEU.AND P3, PT, R23, 1.175494350822287508e-38, PT ;  /* 0x008000001700780b */ /* 0x000fc80003f6e000 */
[----:B------:R-:W-:-:S05]  /*574c0*/  FSEL R6, R0, R23, !P3 ;  /* 0x0000001700067208 */ /* 0x000fca0005800000 */
[----:B------:R-:W-:Y:S04]  /*574d0*/  STL [R1+0x368], R6 ;  /* 0x0003680601007387 */ /* 0x000fe80000100800 */
[----:B------:R-:W2:Y:S04]  /*574e0*/  LDL.LU R19, [R1+0xf8] ;  /* 0x0000f80001137983 */ /* 0x000ea80000300800 */
[----:B------:R-:W5:Y:S04]  /*574f0*/  LDL.LU R16, [R1+0xf4] ;  /* 0x0000f40001107983 */ /* 0x000f680000300800 */
[----:B------:R-:W5:Y:S01]  /*57500*/  LDL.LU R17, [R1+0xe8] ;  /* 0x0000e80001117983 */ /* 0x000f620000300800 */
[----:B------:R-:W-:-:S02]  /*57510*/  FSETP.GT.AND P0, PT, |R20|, 8.50705917302346158658e+37, PT ;  /* 0x7e8000001400780b */ /* 0x000fc40003f04200 */
[C---:B------:R-:W-:Y:S02]  /*57520*/  FSETP.GEU.AND P5, PT, |R20|.reuse, 1.175494350822287508e-38, PT ;  /* 0x008000001400780b */ /* 0x040fe40003fae200 */
[----:B------:R-:W-:Y:S02]  /*57530*/  FSEL R4, RZ, -23, P2 ;  /* 0xc1b80000ff047808 */ /* 0x000fe40001000000 */
[----:B------:R-:W-:Y:S01]  /*57540*/  FSETP.GEU.AND P4, PT, |R23|, 1.175494350822287508e-38, PT ;  /* 0x008000001700780b */ /* 0x000fe20003f8e200 */
[----:B------:R-:W-:Y:S01]  /*57550*/  VIADD R0, R5, 0xc0cafb0d ;  /* 0xc0cafb0d05007836 */ /* 0x000fe20000000000 */
[----:B------:R-:W-:Y:S01]  /*57560*/  FSETP.GT.AND P2, PT, |R23|, 8.50705917302346158658e+37, PT ;  /* 0x7e8000001700780b */ /* 0x000fe20003f44200 */
[----:B------:R-:W5:Y:S04]  /*57570*/  LDL.LU R11, [R1+0xe4] ;  /* 0x0000e400010b7983 */ /* 0x000f680000300800 */
[----:B------:R-:W-:-:S04]  /*57580*/  @P0 FMUL R20, R20, 0.25 ;  /* 0x3e80000014140820 */ /* 0x000fc80000400000 */
[----:B------:R-:W-:-:S06]  /*57590*/  @!P5 FMUL R20, R20, 16777216 ;  /* 0x4b8000001414d820 */ /* 0x000fcc0000400000 */
[----:B------:R-:W1:Y:S01]  /*575a0*/  MUFU.RCP R20, R20 ;  /* 0x0000001400147308 */ /* 0x000e620000001000 */
[----:B------:R-:W-:Y:S01]  /*575b0*/  IADD3 R2, PT, PT, R8, -0x3f3504f3, RZ ;  /* 0xc0cafb0d08027810 */ /* 0x000fe20007ffe0ff */
[----:B------:R-:W-:Y:S01]  /*575c0*/  @P2 FMUL R23, R23, 0.25 ;  /* 0x3e80000017172820 */ /* 0x000fe20000400000 */
[----:B------:R-:W-:Y:S01]  /*575d0*/  @P0 FMUL R14, R14, 0.25 ;  /* 0x3e8000000e0e0820 */ /* 0x000fe20000400000 */
[----:B------:R-:W-:Y:S01]  /*575e0*/  @P0 FMUL R15, R15, 0.25 ;  /* 0x3e8000000f0f0820 */ /* 0x000fe20000400000 */
[----:B------:R-:W-:Y:S01]  /*575f0*/  LOP3.LUT R2, R2, 0xff800000, RZ, 0xc0, !PT ;  /* 0xff80000002027812 */ /* 0x000fe200078ec0ff */
[----:B---3--:R-:W-:Y:S01]  /*57600*/  @P0 FMUL R12, R12, 0.25 ;  /* 0x3e8000000c0c0820 */ /* 0x008fe20000400000 */
[----:B------:R-:W-:Y:S01]  /*57610*/  LOP3.LUT R18, R0, 0xff800000, RZ, 0xc0, !PT ;  /* 0xff80000000127812 */ /* 0x000fe200078ec0ff */
[----:B------:R-:W-:Y:S01]  /*57620*/  @P0 FMUL R13, R13, 0.25 ;  /* 0x3e8000000d0d0820 */ /* 0x000fe20000400000 */
[----:B------:R-:W-:Y:S01]  /*57630*/  @!P4 FMUL R23, R23, 16777216 ;  /* 0x4b8000001717c820 */ /* 0x000fe20000400000 */
[----:B------:R-:W-:Y:S01]  /*57640*/  @P0 FMUL R10, R10, 0.25 ;  /* 0x3e8000000a0a0820 */ /* 0x000fe20000400000 */
[----:B------:R-:W-:Y:S01]  /*57650*/  @!P5 FMUL R14, R14, 16777216 ;  /* 0x4b8000000e0ed820 */ /* 0x000fe20000400000 */
[----:B0-----:R-:W3:Y:S01]  /*57660*/  LDL.LU R8, [R1+0xd4] ;  /* 0x0000d40001087983 */ /* 0x001ee20000300800 */
[----:B------:R-:W-:Y:S01]  /*57670*/  @P0 FMUL R9, R9, 0.25 ;  /* 0x3e80000009090820 */ /* 0x000fe20000400000 */
[----:B------:R-:W-:Y:S01]  /*57680*/  @!P5 FMUL R15, R15, 16777216 ;  /* 0x4b8000000f0fd820 */ /* 0x000fe20000400000 */
[----:B------:R-:W-:Y:S01]  /*57690*/  @!P5 FMUL R12, R12, 16777216 ;  /* 0x4b8000000c0cd820 */ /* 0x000fe20000400000 */
[----:B------:R-:W3:Y:S01]  /*576a0*/  LDL.LU R5, [R1+0xc8] ;  /* 0x0000c80001057983 */ /* 0x000ee20000300800 */
[----:B------:R-:W-:Y:S01]  /*576b0*/  @P0 FMUL R7, R7, 0.25 ;  /* 0x3e80000007070820 */ /* 0x000fe20000400000 */
[----:B------:R-:W-:Y:S01]  /*576c0*/  @!P5 FMUL R13, R13, 16777216 ;  /* 0x4b8000000d0dd820 */ /* 0x000fe20000400000 */
[----:B------:R-:W-:Y:S01]  /*576d0*/  I2FP.F32.S32 R0, R18 ;  /* 0x0000001200007245 */ /* 0x000fe20000201400 */
[----:B------:R-:W-:Y:S01]  /*576e0*/  STL [R1+0x5ac], R2 ;  /* 0x0005ac0201007387 */ /* 0x000fe20000100800 */
[----:B----4-:R-:W-:Y:S01]  /*576f0*/  @P0 FMUL R22, R22, 0.25 ;  /* 0x3e80000016160820 */ /* 0x010fe20000400000 */
[----:B------:R-:W-:-:S02]  /*57700*/  @!P5 FMUL R10, R10, 16777216 ;  /* 0x4b8000000a0ad820 */ /* 0x000fc40000400000 */
[----:B------:R0:W-:Y:S01]  /*57710*/  STL [R1+0x5bc], R18 ;  /* 0x0005bc1201007387 */ /* 0x0001e20000100800 */
[----:B------:R-:W-:Y:S01]  /*57720*/  @!P5 FMUL R9, R9, 16777216 ;  /* 0x4b8000000909d820 */ /* 0x000fe20000400000 */
[C---:B-1----:R-:W-:Y:S01]  /*57730*/  FMUL R15, R20.reuse, R15 ;  /* 0x0000000f140f7220 */ /* 0x042fe20000400000 */
[----:B------:R-:W1:Y:S01]  /*57740*/  MUFU.RCP R23, R23 ;  /* 0x0000001700177308 */ /* 0x000e620000001000 */
[----:B------:R-:W-:Y:S01]  /*57750*/  @!P5 FMUL R7, R7, 16777216 ;  /* 0x4b8000000707d820 */ /* 0x000fe20000400000 */
[----:B------:R-:W-:Y:S01]  /*57760*/  FMUL R13, R20, R13 ;  /* 0x0000000d140d7220 */ /* 0x000fe20000400000 */
[----:B------:R-:W-:Y:S01]  /*57770*/  @!P5 FMUL R22, R22, 16777216 ;  /* 0x4b8000001616d820 */ /* 0x000fe20000400000 */
[C---:B0-----:R-:W-:Y:S01]  /*57780*/  FMUL R18, R20.reuse, R14 ;  /* 0x0000000e14127220 */ /* 0x041fe20000400000 */
[C---:B------:R-:W-:Y:S01]  /*57790*/  FMUL R14, R20.reuse, R12 ;  /* 0x0000000c140e7220 */ /* 0x040fe20000400000 */
[C---:B------:R-:W-:Y:S01]  /*577a0*/  FMUL R12, R20.reuse, R10 ;  /* 0x0000000a140c7220 */ /* 0x040fe20000400000 */
[----:B------:R-:W-:Y:S01]  /*577b0*/  FSEL R3, RZ, -23, P6 ;  /* 0xc1b80000ff037808 */ /* 0x000fe20003000000 */
[C---:B------:R-:W-:Y:S01]  /*577c0*/  FMUL R10, R20.reuse, R9 ;  /* 0x00000009140a7220 */ /* 0x040fe20000400000 */
[----:B------:R-:W-:Y:S01]  /*577d0*/  I2FP.F32.S32 R2, R2 ;  /* 0x0000000200027245 */ /* 0x000fe20000201400 */
[----:B------:R-:W-:Y:S01]  /*577e0*/  STL [R1+0x1f8], R18 ;  /* 0x0001f81201007387 */ /* 0x000fe20000100800 */
[C---:B------:R-:W-:Y:S01]  /*577f0*/  FMUL R9, R20.reuse, R7 ;  /* 0x0000000714097220 */ /* 0x040fe20000400000 */
[----:B------:R-:W-:-:S02]  /*57800*/  FMUL R7, R20, R22 ;  /* 0x0000001614077220 */ /* 0x000fc40000400000 */
[----:B------:R-:W-:Y:S01]  /*57810*/  STL [R1+0x1f4], R15 ;  /* 0x0001f40f01007387 */ /* 0x000fe20000100800 */
[----:B------:R-:W-:-:S03]  /*57820*/  FFMA.FTZ R2, R2, 1.1920928955078125e-07, R3 ;  /* 0x3400000002027823 */ /* 0x000fc60000010003 */
[----:B------:R0:W-:Y:S04]  /*57830*/  STL [R1+0x1f0], R14 ;  /* 0x0001f00e01007387 */ /* 0x0001e80000100800 */
[----:B------:R-:W-:Y:S01]  /*57840*/  STL [R1+0x1ec], R13 ;  /* 0x0001ec0d01007387 */ /* 0x000fe20000100800 */
[----:B------:R-:W-:-:S03]  /*57850*/  FFMA.FTZ R0, R0, 1.1920928955078125e-07, R4 ;  /* 0x3400000000007823 */ /* 0x000fc60000010004 */
[----:B------:R4:W-:Y:S04]  /*57860*/  STL [R1+0x1e8], R12 ;  /* 0x0001e80c01007387 */ /* 0x0009e80000100800 */
[----:B------:R0:W-:Y:S04]  /*57870*/  STL [R1+0x1e4], R10 ;  /* 0x0001e40a01007387 */ /* 0x0001e80000100800 */
[----:B------:R-:W3:Y:S04]  /*57880*/  LDL.LU R22, [R1+0x12fc] ;  /* 0x0012fc0001167983 */ /* 0x000ee80000300800 */
[----:B------:R1:W-:Y:S01]  /*57890*/  STL [R1+0x1e0], R9 ;  /* 0x0001e00901007387 */ /* 0x0003e20000100800 */
[----:B------:R-:W-:-:S03]  /*578a0*/  @P2 FMUL R25, R25, 0.25 ;  /* 0x3e80000019192820 */ /* 0x000fc60000400000 */
[----:B------:R1:W-:Y:S04]  /*578b0*/  STL [R1+0x1dc], R7 ;  /* 0x0001dc0701007387 */ /* 0x0003e80000100800 */
[----:B0-----:R-:W3:Y:S04]  /*578c0*/  LDL.LU R14, [R1+0xf0] ;  /* 0x0000f000010e7983 */ /* 0x001ee80000300800 */
[----:B------:R0:W-:Y:S04]  /*578d0*/  STL [R1+0x600], R2 ;  /* 0x0006000201007387 */ /* 0x0001e80000100800 */
[----:B------:R-:W3:Y:S01]  /*578e0*/  LDL.LU R15, [R1+0xec] ;  /* 0x0000ec00010f7983 */ /* 0x000ee20000300800 */
[----:B------:R-:W-:-:S03]  /*578f0*/  @!P4 FMUL R25, R25, 16777216 ;  /* 0x4b8000001919c820 */ /* 0x000fc60000400000 */
[----:B------:R0:W-:Y:S04]  /*57900*/  STL [R1+0x5fc], R0 ;  /* 0x0005fc0001007387 */ /* 0x0001e80000100800 */
[----:B----4-:R-:W4:Y:S04]  /*57910*/  LDL.LU R12, [R1+0xe0] ;  /* 0x0000e000010c7983 */ /* 0x010f280000300800 */
[----:B------:R-:W4:Y:S04]  /*57920*/  LDL.LU R13, [R1+0xdc] ;  /* 0x0000dc00010d7983 */ /* 0x000f280000300800 */
[----:B------:R-:W4:Y:S04]  /*57930*/  LDL.LU R10, [R1+0xd0] ;  /* 0x0000d000010a7983 */ /* 0x000f280000300800 */
[----:B-1----:R-:W4:Y:S04]  /*57940*/  LDL.LU R9, [R1+0xcc] ;  /* 0x0000cc0001097983 */ /* 0x002f280000300800 */
[----:B------:R-:W4:Y:S01]  /*57950*/  LDL.LU R7, [R1+0xc0] ;  /* 0x0000c00001077983 */ /* 0x000f220000300800 */
[----:B--2---:R-:W-:Y:S01]  /*57960*/  @P2 FMUL R19, R19, 0.25 ;  /* 0x3e80000013132820 */ /* 0x004fe20000400000 */
[----:B-----5:R-:W-:-:S03]  /*57970*/  @P2 FMUL R16, R16, 0.25 ;  /* 0x3e80000010102820 */ /* 0x020fc60000400000 */
[----:B------:R-:W-:Y:S01]  /*57980*/  @!P4 FMUL R19, R19, 16777216 ;  /* 0x4b8000001313c820 */ /* 0x000fe20000400000 */
[----:B------:R-:W-:Y:S01]  /*57990*/  @P2 FMUL R17, R17, 0.25 ;  /* 0x3e80000011112820 */ /* 0x000fe20000400000 */
        /* <DEDUP_REMOVED lines=13> */
[----:B---3--:R-:W-:-:S03]  /*57a70*/  @P2 FMUL R8, R8, 0.25 ;  /* 0x3e80000008082820 */ /* 0x008fc60000400000 */
[----:B------:R-:W-:Y:S01]  /*57a80*/  FMUL R2, R23, R11 ;  /* 0x0000000b17027220 */ /* 0x000fe20000400000 */
[----:B------:R-:W-:Y:S01]  /*57a90*/  @P2 FMUL R5, R5, 0.25 ;  /* 0x3e80000005052820 */ /* 0x000fe20000400000 */
[----:B------:R-:W-:Y:S01]  /*57aa0*/  @!P4 FMUL R8, R8, 16777216 ;  /* 0x4b8000000808c820 */ /* 0x000fe20000400000 */
[----:B------:R-:W-:Y:S02]  /*57ab0*/  @!P4 FMUL R24, R24, 16777216 ;  /* 0x4b8000001818c820 */ /* 0x000fe40000400000 */
[----:B------:R-:W-:Y:S01]  /*57ac0*/  @!P4 FMUL R5, R5, 16777216 ;  /* 0x4b8000000505c820 */ /* 0x000fe20000400000 */
[C---:B-1----:R-:W-:Y:S01]  /*57ad0*/  FMUL R3, R23.reuse, R8 ;  /* 0x0000000817037220 */ /* 0x042fe20000400000 */
[----:B------:R0:W-:Y:S04]  /*57ae0*/  STL [R1+0x1cc], R2 ;  /* 0x0001cc0201007387 */ /* 0x0001e80000100800 */
[----:B------:R1:W-:Y:S01]  /*57af0*/  STL [R1+0x1c8], R0 ;  /* 0x0001c80001007387 */ /* 0x0003e20000100800 */
[----:B0-----:R-:W-:-:S03]  /*57b00*/  FMUL R2, R23, R5 ;  /* 0x0000000517027220 */ /* 0x001fc60000400000 */
[----:B------:R-:W-:Y:S01]  /*57b10*/  STL [R1+0x1c4], R3 ;  /* 0x0001c40301007387 */ /* 0x000fe20000100800 */
[----:B-1----:R-:W-:-:S03]  /*57b20*/  FMUL R0, R23, R24 ;  /* 0x0000001817007220 */ /* 0x002fc60000400000 */
[----:B------:R-:W3:Y:S04]  /*57b30*/  LDL.LU R24, [R1+0x12f4] ;  /* 0x0012f40001187983 */ /* 0x000ee80000300800 */
        /* <DEDUP_REMOVED lines=14> */
[----:B------:R-:W-:Y:S01]  /*57c20*/  FSETP.GEU.AND P5, PT, |R22|, 1.175494350822287508e-38, PT ;  /* 0x008000001600780b */ /* 0x000fe20003fae200 */
[----:B------:R-:W5:Y:S01]  /*57c30*/  LDL.LU R11, [R1+0x124] ;  /* 0x00012400010b7983 */ /* 0x000f620000300800 */
[----:B------:R-:W-:Y:S01]  /*57c40*/  FSEL R4, RZ, -23, P3 ;  /* 0xc1b80000ff047808 */ /* 0x000fe20001800000 */
[----:B------:R-:W-:Y:S01]  /*57c50*/  VIADD R2, R8, 0xc0cafb0d ;  /* 0xc0cafb0d08027836 */ /* 0x000fe20000000000 */
[----:B------:R-:W-:Y:S01]  /*57c60*/  FSETP.GT.AND P3, PT, |R25|, 8.50705917302346158658e+37, PT ;  /* 0x7e8000001900780b */ /* 0x000fe20003f64200 */
[----:B0-----:R-:W5:Y:S06]  /*57c70*/  LDL.LU R8, [R1+0x114] ;  /* 0x0001140001087983 */ /* 0x001f6c0000300800 */
[----:B------:R-:W-:-:S04]  /*57c80*/  @P0 FMUL R22, R22, 0.25 ;  /* 0x3e80000016160820 */ /* 0x000fc80000400000 */
[----:B------:R-:W-:Y:S01]  /*57c90*/  @!P5 FMUL R22, R22, 16777216 ;  /* 0x4b8000001616d820 */ /* 0x000fe20000400000 */
[----:B------:R-:W-:-:S05]  /*57ca0*/  FSETP.GEU.AND P4, PT, |R25|, 1.175494350822287508e-38, PT ;  /* 0x008000001900780b */ /* 0x000fca0003f8e200 */
[----:B------:R-:W0:Y:S01]  /*57cb0*/  MUFU.RCP R22, R22 ;  /* 0x0000001600167308 */ /* 0x000e220000001000 */
[----:B------:R-:W-:Y:S01]  /*57cc0*/  IADD3 R0, PT, PT, R6, -0x3f3504f3, RZ ;  /* 0xc0cafb0d06007810 */ /* 0x000fe20007ffe0ff */
[----:B------:R-:W-:Y:S01]  /*57cd0*/  @P3 FMUL R25, R25, 0.25 ;  /* 0x3e80000019193820 */ /* 0x000fe20000400000 */
[----:B------:R-:W-:Y:S01]  /*57ce0*/  @P0 FMUL R14, R14, 0.25 ;  /* 0x3e8000000e0e0820 */ /* 0x000fe20000400000 */
[----:B------:R-:W-:Y:S01]  /*57cf0*/  @P0 FMUL R15, R15, 0.25 ;  /* 0x3e8000000f0f0820 */ /* 0x000fe20000400000 */
[----:B------:R-:W-:Y:S01]  /*57d00*/  LOP3.LUT R2, R2, 0xff800000, RZ, 0xc0, !PT ;  /* 0xff80000002027812 */ /* 0x000fe200078ec0ff */
[----:B----4-:R-:W-:Y:S01]  /*57d10*/  @P0 FMUL R12, R12, 0.25 ;  /* 0x3e8000000c0c0820 */ /* 0x010fe20000400000 */
[----:B------:R-:W-:Y:S01]  /*57d20*/  LOP3.LUT R18, R0, 0xff800000, RZ, 0xc0, !PT ;  /* 0xff80000000127812 */ /* 0x000fe200078ec0ff */
[----:B------:R-:W-:Y:S01]  /*57d30*/  @P0 FMUL R13, R13, 0.25 ;  /* 0x3e8000000d0d0820 */ /* 0x000fe20000400000 */
[----:B------:R-:W-:Y:S01]  /*57d40*/  @!P4 FMUL R25, R25, 16777216 ;  /* 0x4b8000001919c820 */ /* 0x000fe20000400000 */
[----:B------:R-:W-:Y:S01]  /*57d50*/  @P0 FMUL R10, R10, 0.25 ;  /* 0x3e8000000a0a0820 */ /* 0x000fe20000400000 */
[----:B------:R-:W-:Y:S01]  /*57d60*/  @!P5 FMUL R14, R14, 16777216 ;  /* 0x4b8000000e0ed820 */ /* 0x000fe20000400000 */
[----:B------:R-:W-:Y:S01]  /*57d70*/  @P0 FMUL R9, R9, 0.25 ;  /* 0x3e80000009090820 */ /* 0x000fe20000400000 */
[----:B------:R-:W-:Y:S01]  /*57d80*/  @!P5 FMUL R15, R15, 16777216 ;  /* 0x4b8000000f0fd820 */ /* 0x000fe20000400000 */
[----:B------:R-:W4:Y:S01]  /*57d90*/  LDL.LU R6, [R1+0x108] ;  /* 0x0001080001067983 */ /* 0x000f220000300800 */
[----:B------:R-:W-:Y:S01]  /*57da0*/  @!P5 FMUL R12, R12, 16777216 ;  /* 0x4b8000000c0cd820 */ /* 0x000fe20000400000 */
[----:B------:R-:W-:Y:S01]  /*57db0*/  @P0 FMUL R7, R7, 0.25 ;  /* 0x3e80000007070820 */ /* 0x000fe20000400000 */
[----:B------:R-:W-:Y:S01]  /*57dc0*/  @!P5 FMUL R13, R13, 16777216 ;  /* 0x4b8000000d0dd820 */ /* 0x000fe20000400000 */
[----:B------:R-:W-:Y:S01]  /*57dd0*/  STL [R1+0x5b8], R2 ;  /* 0x0005b80201007387 */ /* 0x000fe20000100800 */
[----:B------:R-:W-:Y:S01]  /*57de0*/  I2FP.F32.S32 R0, R18 ;  /* 0x0000001200007245 */ /* 0x000fe20000201400 */
[----:B---3--:R-:W-:Y:S01]  /*57df0*/  @P0 FMUL R24, R24, 0.25 ;  /* 0x3e80000018180820 */ /* 0x008fe20000400000 */
[----:B------:R-:W-:Y:S01]  /*57e00*/  @!P5 FMUL R10, R10, 16777216 ;  /* 0x4b8000000a0ad820 */ /* 0x000fe20000400000 */
[----:B------:R1:W-:Y:S01]  /*57e10*/  STL [R1+0x5c4], R18 ;  /* 0x0005c41201007387 */ /* 0x0003e20000100800 */
[----:B------:R-:W-:Y:S01]  /*57e20*/  @!P5 FMUL R9, R9, 16777216 ;  /* 0x4b8000000909d820 */ /* 0x000fe20000400000 */
[C---:B0-----:R-:W-:Y:S01]  /*57e30*/  FMUL R15, R22.reuse, R15 ;  /* 0x0000000f160f7220 */ /* 0x041fe20000400000 */
[----:B------:R-:W0:Y:S01]  /*57e40*/  MUFU.RCP R25, R25 ;  /* 0x0000001900197308 */ /* 0x000e220000001000 */
[----:B------:R-:W-:Y:S01]  /*57e50*/  @!P5 FMUL R7, R7, 16777216 ;  /* 0x4b8000000707d820 */ /* 0x000fe20000400000 */
[----:B------:R-:W-:Y:S01]  /*57e60*/  FMUL R13, R22, R13 ;  /* 0x0000000d160d7220 */ /* 0x000fe20000400000 */
[----:B------:R-:W-:Y:S01]  /*57e70*/  @!P5 FMUL R24, R24, 16777216 ;  /* 0x4b8000001818d820 */ /* 0x000fe20000400000 */
[C---:B-1----:R-:W-:Y:S01]  /*57e80*/  FMUL R18, R22.reuse, R14 ;  /* 0x0000000e16127220 */ /* 0x042fe20000400000 */
        /* <DEDUP_REMOVED lines=15> */
[----:B------:R-:W4:Y:S04]  /*57f80*/  LDL.LU R24, [R1+0x12f0] ;  /* 0x0012f00001187983 */ /* 0x000f280000300800 */
[----:B------:R0:W-:Y:S01]  /*57f90*/  STL [R1+0xd4], R9 ;  /* 0x0000d40901007387 */ /* 0x0001e20000100800 */
[----:B------:R-:W-:-:S03]  /*57fa0*/  @P3 FMUL R27, R27, 0.25 ;  /* 0x3e8000001b1b3820 */ /* 0x000fc60000400000 */
[----:B------:R0:W-:Y:S04]  /*57fb0*/  STL [R1+0xcc], R7 ;  /* 0x0000cc0701007387 */ /* 0x0001e80000100800 */
[----:B-1----:R-:W4:Y:S04]  /*57fc0*/  LDL.LU R14, [R1+0x130] ;  /* 0x00013000010e7983 */ /* 0x002f280000300800 */
[----:B------:R1:W-:Y:S04]  /*57fd0*/  STL [R1+0x5f8], R2 ;  /* 0x0005f80201007387 */ /* 0x0003e80000100800 */
[----:B------:R-:W4:Y:S01]  /*57fe0*/  LDL.LU R15, [R1+0x12c] ;  /* 0x00012c00010f7983 */ /* 0x000f220000300800 */
[----:B------:R-:W-:-:S03]  /*57ff0*/  @!P4 FMUL R27, R27, 16777216 ;  /* 0x4b8000001b1bc820 */ /* 0x000fc60000400000 */
[----:B------:R0:W-:Y:S04]  /*58000*/  STL [R1+0x5f4], R0 ;  /* 0x0005f40001007387 */ /* 0x0001e80000100800 */
[----:B---3--:R-:W3:Y:S04]  /*58010*/  LDL.LU R12, [R1+0x120] ;  /* 0x00012000010c7983 */ /* 0x008ee80000300800 */
[----:B------:R-:W3:Y:S04]  /*58020*/  LDL.LU R13, [R1+0x11c] ;  /* 0x00011c00010d7983 */ /* 0x000ee80000300800 */
[----:B0-----:R-:W3:Y:S04]  /*58030*/  LDL.LU R10, [R1+0x110] ;  /* 0x00011000010a7983 */ /* 0x001ee80000300800 */
[----:B------:R-:W3:Y:S04]  /*58040*/  LDL.LU R9, [R1+0x10c] ;  /* 0x00010c0001097983 */ /* 0x000ee80000300800 */
[----:B------:R-:W3:Y:S01]  /*58050*/  LDL.LU R7, [R1+0x100] ;  /* 0x0001000001077983 */ /* 0x000ee20000300800 */
[----:B--2---:R-:W-:Y:S01]  /*58060*/  @P3 FMUL R19, R19, 0.25 ;  /* 0x3e80000013133820 */ /* 0x004fe20000400000 */
[----:B-----5:R-:W-:-:S03]  /*58070*/  @P3 FMUL R16, R16, 0.25 ;  /* 0x3e80000010103820 */ /* 0x020fc60000400000 */
[----:B------:R-:W-:Y:S01]  /*58080*/  @!P4 FMUL R19, R19, 16777216 ;  /* 0x4b8000001313c820 */ /* 0x000fe20000400000 */
[----:B------:R-:W-:Y:S01]  /*58090*/  @P3 FMUL R17, R17, 0.25 ;  /* 0x3e80000011113820 */ /* 0x000fe20000400000 */
[----:B------:R-:W-:Y:S02]  /*580a0*/  @!P4 FMUL R16, R16, 16777216 ;  /* 0x4b8000001010c820 */ /* 0x000fe40000400000 */
[----:B-1----:R-:W-:Y:S01]  /*580b0*/  FMUL R2, R25, R19 ;  /* 0x0000001319027220 */ /* 0x002fe20000400000 */
        /* <DEDUP_REMOVED lines=9> */
[----:B------:R-:W-:Y:S01]  /*58150*/  @P3 FMUL R8, R8, 0.25 ;  /* 0x3e80000008083820 */ /* 0x000fe20000400000 */
[----:B------:R-:W-:Y:S02]  /*58160*/  @P3 FMUL R26, R26, 0.25 ;  /* 0x3e8000001a1a3820 */ /* 0x000fe40000400000 */
[----:B------:R-:W-:Y:S01]  /*58170*/  @!P4 FMUL R11, R11, 16777216 ;  /* 0x4b8000000b0bc820 */ /* 0x000fe20000400000 */
[----:B------:R-:W-:Y:S01]  /*58180*/  @!P4 FMUL R8, R8, 16777216 ;  /* 0x4b8000000808c820 */ /* 0x000fe20000400000 */
[----:B------:R-:W-:Y:S02]  /*58190*/  @!P4 FMUL R26, R26, 16777216 ;  /* 0x4b8000001a1ac820 */ /* 0x000fe40000400000 */
[C---:B------:R-:W-:Y:S01]  /*581a0*/  FMUL R2, R25.reuse, R11 ;  /* 0x0000000b19027220 */ /* 0x040fe20000400000 */
[----:B-1----:R-:W-:-:S04]  /*581b0*/  FMUL R3, R25, R8 ;  /* 0x0000000819037220 */ /* 0x002fc80000400000 */
[----:B------:R-:W-:Y:S04]  /*581c0*/  STL [R1+0xa4], R2 ;  /* 0x0000a40201007387 */ /* 0x000fe80000100800 */
[----:B------:R0:W-:Y:S04]  /*581d0*/  STL [R1+0xa0], R0 ;  /* 0x0000a00001007387 */ /* 0x0001e80000100800 */
[----:B------:R-:W-:Y:S01]  /*581e0*/  STL [R1+0x98], R3 ;  /* 0x0000980301007387 */ /* 0x000fe20000100800 */
[----:B0-----:R-:W-:-:S03]  /*581f0*/  FMUL R0, R25, R26 ;  /* 0x0000001a19007220 */ /* 0x001fc60000400000 */
[----:B------:R-:W5:Y:S01]  /*58200*/  LDL.LU R26, [R1+0x12e8] ;  /* 0x0012e800011a7983 */ /* 0x000f620000300800 */
[----:B----4-:R-:W-:-:S04]  /*58210*/  @P3 FMUL R6, R6, 0.25 ;  /* 0x3e80000006063820 */ /* 0x010fc80000400000 */
[----:B------:R-:W-:-:S04]  /*58220*/  @!P4 FMUL R6, R6, 16777216 ;  /* 0x4b8000000606c820 */ /* 0x000fc80000400000 */
[----:B------:R-:W-:-:S05]  /*58230*/  FMUL R2, R25, R6 ;  /* 0x0000000619027220 */ /* 0x000fca0000400000 */
[----:B------:R0:W-:Y:S04]  /*58240*/  STL [R1+0x94], R2 ;  /* 0x0000940201007387 */ /* 0x0001e80000100800 */
[----:B------:R-:W-:Y:S01]  /*58250*/  STL [R1+0x8c], R0 ;  /* 0x00008c0001007387 */ /* 0x000fe20000100800 */
[C---:B0-----:R-:W-:Y:S01]  /*58260*/  FMUL R2, R24.reuse, 8388608 ;  /* 0x4b00000018027820 */ /* 0x041fe20000400000 */
[----:B------:R-:W-:-:S04]  /*58270*/  FSETP.GEU.AND P6, PT, R24, 1.175494350822287508e-38, PT ;  /* 0x008000001800780b */ /* 0x000fc80003fce000 */
[----:B------:R-:W-:-:S05]  /*58280*/  FSEL R4, R2, R24, !P6 ;  /* 0x0000001802047208 */ /* 0x000fca0007000000 */
[----:B------:R0:W-:Y:S01]  /*58290*/  STL [R1+0x33c], R4 ;  /* 0x00033c0401007387 */ /* 0x0001e20000100800 */
[----:B------:R-:W-:Y:S01]  /*582a0*/  FSETP.GT.AND P0, PT, |R24|, 8.50705917302346158658e+37, PT ;  /* 0x7e8000001800780b */ /* 0x000fe20003f04200 */
[C---:B--2---:R-:W-:Y:S01]  /*582b0*/  FMUL R3, R27.reuse, 8388608 ;  /* 0x4b0000001b037820 */ /* 0x044fe20000400000 */
[----:B------:R-:W-:-:S04]  /*582c0*/  FSETP.GEU.AND P3, PT, R27, 1.175494350822287508e-38, PT ;  /* 0x008000001b00780b */ /* 0x000fc80003f6e000 */
[----:B------:R-:W-:-:S05]  /*582d0*/  FSEL R6, R3, R27, !P3 ;  /* 0x0000001b03067208 */ /* 0x000fca0005800000 */
[----:B------:R-:W-:Y:S04]  /*582e0*/  STL [R1+0x340], R6 ;  /* 0x0003400601007387 */ /* 0x000fe80000100800 */
[----:B------:R-:W2:Y:S04]  /*582f0*/  LDL.LU R19, [R1+0x178] ;  /* 0x0001780001137983 */ /* 0x000ea80000300800 */
[----:B------:R-:W4:Y:S04]  /*58300*/  LDL.LU R16, [R1+0x174] ;  /* 0x0001740001107983 */ /* 0x000f280000300800 */
[----:B------:R-:W4:Y:S04]  /*58310*/  LDL.LU R17, [R1+0x168] ;  /* 0x0001680001117983 */ /* 0x000f280000300800 */
[----:B------:R-:W4:Y:S04]  /*58320*/  LDL.LU R11, [R1+0x164] ;  /* 0x00016400010b7983 */ /* 0x000f280000300800 */
[----:B------:R-:W4:Y:S01]  /*58330*/  LDL.LU R8, [R1+0x154] ;  /* 0x0001540001087983 */ /* 0x000f220000300800 */
[C---:B------:R-:W-:Y:S01]  /*58340*/  FSETP.GEU.AND P5, PT, |R24|.reuse, 1.175494350822287508e-38, PT ;  /* 0x008000001800780b */ /* 0x040fe20003fae200 */
[----:B------:R-:W-:Y:S01]  /*58350*/  @P0 FMUL R24, R24, 0.25 ;  /* 0x3e80000018180820 */ /* 0x000fe20000400000 */
[----:B------:R-:W-:-:S11]  /*58360*/  VIADD R3, R4, 0xc0cafb0d ;  /* 0xc0cafb0d04037836 */ /* 0x000fd60000000000 */
[----:B------:R-:W-:-:S06]  /*58370*/  @!P5 FMUL R24, R24, 16777216 ;  /* 0x4b8000001818d820 */ /* 0x000fcc0000400000 */
[----:B------:R-:W1:Y:S01]  /*58380*/  MUFU.RCP R24, R24 ;  /* 0x0000001800187308 */ /* 0x000e620000001000 */
[----:B0-----:R-:W-:Y:S02]  /*58390*/  VIADD R4, R5, 0xc0cafb0d ;  /* 0xc0cafb0d05047836 */ /* 0x001fe40000000000 */
[----:B------:R-:W-:Y:S01]  /*583a0*/  @P0 FMUL R14, R14, 0.25 ;  /* 0x3e8000000e0e0820 */ /* 0x000fe20000400000 */
[----:B------:R-:W-:Y:S01]  /*583b0*/  @P0 FMUL R15, R15, 0.25 ;  /* 0x3e8000000f0f0820 */ /* 0x000fe20000400000 */
[----:B------:R-:W-:Y:S01]  /*583c0*/  LOP3.LUT R3, R3, 0xff800000, RZ, 0xc0, !PT ;  /* 0xff80000003037812 */ /* 0x000fe200078ec0ff */
[----:B---3--:R-:W-:Y:S01]  /*583d0*/  @P0 FMUL R12, R12, 0.25 ;  /* 0x3e8000000c0c0820 */ /* 0x008fe20000400000 */
[----:B------:R-:W-:Y:S01]  /*583e0*/  LOP3.LUT R18, R4, 0xff800000, RZ, 0xc0, !PT ;  /* 0xff80000004127812 */ /* 0x000fe200078ec0ff */
[----:B------:R-:W-:Y:S01]  /*583f0*/  @P0 FMUL R13, R13, 0.25 ;  /* 0x3e8000000d0d0820 */ /* 0x000fe20000400000 */
[----:B------:R-:W-:Y:S01]  /*58400*/  @P0 FMUL R10, R10, 0.25 ;  /* 0x3e8000000a0a0820 */ /* 0x000fe20000400000 */
[----:B------:R-:W-:Y:S01]  /*58410*/  @!P5 FMUL R14, R14, 16777216 ;  /* 0x4b8000000e0ed820 */ /* 0x000fe20000400000 */
[----:B------:R-:W-:Y:S01]  /*58420*/  @P0 FMUL R9, R9, 0.25 ;  /* 0x3e80000009090820 */ /* 0x000fe20000400000 */
[----:B------:R-:W-:Y:S01]  /*58430*/  @!P5 FMUL R15, R15, 16777216 ;  /* 0x4b8000000f0fd820 */ /* 0x000fe20000400000 */
[----:B------:R-:W3:Y:S01]  /*58440*/  LDL.LU R5, [R1+0x148] ;  /* 0x0001480001057983 */ /* 0x000ee20000300800 */
[----:B------:R-:W-:Y:S01]  /*58450*/  @!P5 FMUL R12, R12, 16777216 ;  /* 0x4b8000000c0cd820 */ /* 0x000fe20000400000 */
[----:B------:R-:W-:Y:S01]  /*58460*/  @!P5 FMUL R13, R13, 16777216 ;  /* 0x4b8000000d0dd820 */ /* 0x000fe20000400000 */
[----:B------:R-:W-:Y:S01]  /*58470*/  I2FP.F32.S32 R4, R18 ;  /* 0x0000001200047245 */ /* 0x000fe20000201400 */
[----:B------:R-:W-:Y:S01]  /*58480*/  STL [R1+0x5c0], R3 ;  /* 0x0005c00301007387 */ /* 0x000fe20000100800 */
[----:B------:R-:W-:Y:S01]  /*58490*/  @!P5 FMUL R10, R10, 16777216 ;  /* 0x4b8000000a0ad820 */ /* 0x000fe20000400000 */
[----:B------:R-:W-:-:S02]  /*584a0*/  @P0 FMUL R7, R7, 0.25 ;  /* 0x3e80000007070820 */ /* 0x000fc40000400000 */
[----:B------:R0:W-:Y:S01]  /*584b0*/  STL [R1+0x5c8], R18 ;  /* 0x0005c81201007387 */ /* 0x0001e20000100800 */
[----:B-----5:R-:W-:Y:S01]  /*584c0*/  @P0 FMUL R26, R26, 0.25 ;  /* 0x3e8000001a1a0820 */ /* 0x020fe20000400000 */
[----:B------:R-:W-:Y:S01]  /*584d0*/  @!P5 FMUL R9, R9, 16777216 ;  /* 0x4b8000000909d820 */ /* 0x000fe20000400000 */
[C---:B-1----:R-:W-:Y:S01]  /*584e0*/  FMUL R15, R24.reuse, R15 ;  /* 0x0000000f180f7220 */ /* 0x042fe20000400000 */
[C---:B------:R-:W-:Y:S01]  /*584f0*/  FMUL R13, R24.reuse, R13 ;  /* 0x0000000d180d7220 */ /* 0x040fe20000400000 */
[----:B------:R-:W-:Y:S01]  /*58500*/  @!P5 FMUL R7, R7, 16777216 ;  /* 0x4b8000000707d820 */ /* 0x000fe20000400000 */
[C---:B0-----:R-:W-:Y:S01]  /*58510*/  FMUL R18, R24.reuse, R14 ;  /* 0x0000000e18127220 */ /* 0x041fe20000400000 */
[C---:B------:R-:W-:Y:S01]  /*58520*/  FMUL R14, R24.reuse, R12 ;  /* 0x0000000c180e7220 */ /* 0x040fe20000400000 */
[----:B------:R-:W-:Y:S01]  /*58530*/  FMUL R12, R24, R10 ;  /* 0x0000000a180c7220 */ /* 0x000fe20000400000 */
[----:B------:R-:W-:Y:S01]  /*58540*/  @!P5 FMUL R26, R26, 16777216 ;  /* 0x4b8000001a1ad820 */ /* 0x000fe20000400000 */
[C---:B------:R-:W-:Y:S01]  /*58550*/  FMUL R10, R24.reuse, R9 ;  /* 0x00000009180a7220 */ /* 0x040fe20000400000 */
[----:B------:R-:W-:Y:S01]  /*58560*/  STL [R1+0x88], R18 ;  /* 0x0000881201007387 */ /* 0x000fe20000100800 */
[----:B------:R-:W-:-:S03]  /*58570*/  FMUL R9, R24, R7 ;  /* 0x0000000718097220 */ /* 0x000fc60000400000 */
[----:B------:R-:W-:Y:S01]  /*58580*/  STL [R1+0x84], R15 ;  /* 0x0000840f01007387 */ /* 0x000fe20000100800 */
[----:B------:R-:W-:-:S03]  /*58590*/  FMUL R7, R24, R26 ;  /* 0x0000001a18077220 */ /* 0x000fc60000400000 */
[----:B------:R-:W-:Y:S01]  /*585a0*/  STL [R1+0x80], R14 ;  /* 0x0000800e01007387 */ /* 0x000fe20000100800 */
[----:B------:R-:W-:-:S03]  /*585b0*/  FSEL R0, RZ, -23, P2 ;  /* 0xc1b80000ff007808 */ /* 0x000fc60001000000 */
[----:B------:R-:W-:Y:S01]  /*585c0*/  STL [R1+0x7c], R13 ;  /* 0x00007c0d01007387 */ /* 0x000fe20000100800 */
[----:B------:R-:W-:-:S03]  /*585d0*/  FSETP.GT.AND P2, PT, |R27|, 8.50705917302346158658e+37, PT ;  /* 0x7e8000001b00780b */ /* 0x000fc60003f44200 */
[----:B------:R-:W-:Y:S04]  /*585e0*/  STL [R1+0x78], R12 ;  /* 0x0000780c01007387 */ /* 0x000fe80000100800 */
[----:B------:R-:W-:Y:S04]  /*585f0*/  STL [R1+0x74], R10 ;  /* 0x0000740a01007387 */ /* 0x000fe80000100800 */
[----:B------:R-:W5:Y:S01]  /*58600*/  LDL.LU R26, [R1+0x12e4] ;  /* 0x0012e400011a7983 */ /* 0x000f620000300800 */
[C---:B------:R-:W-:Y:S01]  /*58610*/  FSETP.GEU.AND P4, PT, |R27|.reuse, 1.175494350822287508e-38, PT ;  /* 0x008000001b00780b */ /* 0x040fe20003f8e200 */
[----:B------:R-:W-:Y:S01]  /*58620*/  @P2 FMUL R27, R27, 0.25 ;  /* 0x3e8000001b1b2820 */ /* 0x000fe20000400000 */
[----:B------:R-:W-:-:S02]  /*58630*/  FSEL R2, RZ, -23, P6 ;  /* 0xc1b80000ff027808 */ /* 0x000fc40003000000 */
[----:B------:R-:W-:-:S09]  /*58640*/  I2FP.F32.S32 R3, R3 ;  /* 0x0000000300037245 */ /* 0x000fd20000201400 */
[----:B------:R-:W-:Y:S01]  /*58650*/  @!P4 FMUL R27, R27, 16777216 ;  /* 0x4b8000001b1bc820 */ /* 0x000fe20000400000 */
[----:B------:R-:W-:Y:S01]  /*58660*/  FFMA.FTZ R2, R3, 1.1920928955078125e-07, R2 ;  /* 0x3400000003027823 */ /* 0x000fe20000010002 */
[----:B------:R0:W-:Y:S04]  /*58670*/  STL [R1+0x6c], R9 ;  /* 0x00006c0901007387 */ /* 0x0001e80000100800 */
[----:B------:R-:W1:Y:S01]  /*58680*/  MUFU.RCP R27, R27 ;  /* 0x0000001b001b7308 */ /* 0x000e620000001000 */
[----:B------:R1:W-:Y:S04]  /*58690*/  STL [R1+0x64], R7 ;  /* 0x0000640701007387 */ /* 0x0003e80000100800 */
[----:B0-----:R-:W5:Y:S04]  /*586a0*/  LDL.LU R9, [R1+0x170] ;  /* 0x0001700001097983 */ /* 0x001f680000300800 */
[----:B------:R0:W-:Y:S01]  /*586b0*/  STL [R1+0x5f0], R2 ;  /* 0x0005f00201007387 */ /* 0x0001e20000100800 */
[----:B------:R-:W-:-:S03]  /*586c0*/  FFMA.FTZ R0, R4, 1.1920928955078125e-07, R0 ;  /* 0x3400000004007823 */ /* 0x000fc60000010000 */
[----:B-1----:R-:W5:Y:S01]  /*586d0*/  LDL.LU R7, [R1+0x16c] ;  /* 0x00016c0001077983 */ /* 0x002f620000300800 */
[----:B------:R-:W-:-:S03]  /*586e0*/  @P2 FMUL R29, R29, 0.25 ;  /* 0x3e8000001d1d2820 */ /* 0x000fc60000400000 */
[----:B------:R1:W-:Y:S01]  /*586f0*/  STL [R1+0x5ec], R0 ;  /* 0x0005ec0001007387 */ /* 0x0003e20000100800 */
[----:B------:R-:W-:-:S03]  /*58700*/  @!P4 FMUL R29, R29, 16777216 ;  /* 0x4b8000001d1dc820 */ /* 0x000fc60000400000 */
[----:B------:R-:W5:Y:S01]  /*58710*/  LDL.LU R14, [R1+0x160] ;  /* 0x00016000010e7983 */ /* 0x000f620000300800 */
[----:B------:R-:W-:-:S03]  /*58720*/  @P2 FMUL R28, R28, 0.25 ;  /* 0x3e8000001c1c2820 */ /* 0x000fc60000400000 */
[----:B------:R-:W5:Y:S04]  /*58730*/  LDL.LU R15, [R1+0x15c] ;  /* 0x00015c00010f7983 */ /* 0x000f680000300800 */
[----:B------:R-:W5:Y:S04]  /*58740*/  LDL.LU R12, [R1+0x150] ;  /* 0x00015000010c7983 */ /* 0x000f680000300800 */
[----:B------:R-:W5:Y:S04]  /*58750*/  LDL.LU R13, [R1+0x14c] ;  /* 0x00014c00010d7983 */ /* 0x000f680000300800 */
[----:B------:R-:W5:Y:S01]  /*58760*/  LDL.LU R10, [R1+0x140] ;  /* 0x00014000010a7983 */ /* 0x000f620000300800 */
[----:B------:R-:W-:Y:S01]  /*58770*/  @!P4 FMUL R28, R28, 16777216 ;  /* 0x4b8000001c1cc820 */ /* 0x000fe20000400000 */
[----:B--2---:R-:W-:Y:S01]  /*58780*/  @P2 FMUL R19, R19, 0.25 ;  /* 0x3e80000013132820 */ /* 0x004fe20000400000 */
[----:B----4-:R-:W-:-:S03]  /*58790*/  @P2 FMUL R16, R16, 0.25 ;  /* 0x3e80000010102820 */ /* 0x010fc60000400000 */
[----:B------:R-:W-:Y:S01]  /*587a0*/  @!P4 FMUL R19, R19, 16777216 ;  /* 0x4b8000001313c820 */ /* 0x000fe20000400000 */
[----:B------:R-:W-:Y:S01]  /*587b0*/  @P2 FMUL R17, R17, 0.25 ;  /* 0x3e80000011112820 */ /* 0x000fe20000400000 */
[----:B------:R-:W-:Y:S02]  /*587c0*/  @!P4 FMUL R16, R16, 16777216 ;  /* 0x4b8000001010c820 */ /* 0x000fe40000400000 */
[----:B0-----:R-:W-:Y:S01]  /*587d0*/  FMUL R2, R27, R19 ;  /* 0x000000131b027220 */ /* 0x001fe20000400000 */
[----:B------:R-:W-:Y:S01]  /*587e0*/  @P2 FMUL R11, R11, 0.25 ;  /* 0x3e8000000b0b2820 */ /* 0x000fe20000400000 */
[----:B------:R-:W-:Y:S01]  /*587f0*/  @!P4 FMUL R17, R17, 16777216 ;  /* 0x4b8000001111c820 */ /* 0x000fe20000400000 */
[----:B-1----:R-:W-:Y:S01]  /*58800*/  FMUL R0, R27, R16 ;  /* 0x000000101b007220 */ /* 0x002fe20000400000 */
[----:B------:R-:W-:Y:S01]  /*58810*/  @P2 FMUL R8, R8, 0.25 ;  /* 0x3e80000008082820 */ /* 0x000fe20000400000 */
[----:B------:R-:W-:Y:S01]  /*58820*/  @!P4 FMUL R11, R11, 16777216 ;  /* 0x4b8000000b0bc820 */ /* 0x000fe20000400000 */
[----:B------:R-:W-:Y:S01]  /*58830*/  FMUL R3, R27, R17 ;  /* 0x000000111b037220 */ /* 0x000fe20000400000 */
[----:B------:R0:W-:Y:S01]  /*58840*/  STL [R1+0x54], R2 ;  /* 0x0000540201007387 */ /* 0x0001e20000100800 */
[----:B------:R-:W-:-:S03]  /*58850*/  @!P4 FMUL R8, R8, 16777216 ;  /* 0x4b8000000808c820 */ /* 0x000fc60000400000 */
[----:B------:R1:W-:Y:S04]  /*58860*/  STL [R1+0x4c], R0 ;  /* 0x00004c0001007387 */ /* 0x0003e80000100800 */
[----:B------:R2:W-:Y:S01]  /*58870*/  STL [R1+0x44], R3 ;  /* 0x0000440301007387 */ /* 0x0005e20000100800 */
[C---:B0-----:R-:W-:Y:S01]  /*58880*/  FMUL R2, R27.reuse, R11 ;  /* 0x0000000b1b027220 */ /* 0x041fe20000400000 */
[C---:B-1----:R-:W-:Y:S02]  /*58890*/  FMUL R0, R27.reuse, R29 ;  /* 0x0000001d1b007220 */ /* 0x042fe40000400000 */
[----:B------:R-:W4:Y:S01]  /*588a0*/  LDL.LU R29, [R1+0x12e0] ;  /* 0x0012e000011d7983 */ /* 0x000f220000300800 */
[----:B--2---:R-:W-:-:S03]  /*588b0*/  FMUL R3, R27, R8 ;  /* 0x000000081b037220 */ /* 0x004fc60000400000 */
[----:B------:R-:W-:Y:S04]  /*588c0*/  STL [R1+0x40], R2 ;  /* 0x0000400201007387 */ /* 0x000fe80000100800 */
[----:B------:R0:W-:Y:S04]  /*588d0*/  STL [R1+0x3c], R0 ;  /* 0x00003c0001007387 */ /* 0x0001e80000100800 */
[----:B------:R-:W-:Y:S01]  /*588e0*/  STL [R1+0x34], R3 ;  /* 0x0000340301007387 */ /* 0x000fe20000100800 */
[----:B0-----:R-:W-:-:S03]  /*588f0*/  FMUL R0, R27, R28 ;  /* 0x0000001c1b007220 */ /* 0x001fc60000400000 */
[----:B------:R-:W2:Y:S01]  /*58900*/  LDL.LU R28, [R1+0x12dc] ;  /* 0x0012dc00011c7983 */ /* 0x000ea20000300800 */
[----:B---3--:R-:W-:-:S04]  /*58910*/  @P2 FMUL R5, R5, 0.25 ;  /* 0x3e80000005052820 */ /* 0x008fc80000400000 */
[----:B------:R-:W-:-:S04]  /*58920*/  @!P4 FMUL R5, R5, 16777216 ;  /* 0x4b8000000505c820 */ /* 0x000fc80000400000 */
[----:B------:R-:W-:-:S05]  /*58930*/  FMUL R2, R27, R5 ;  /* 0x000000051b027220 */ /* 0x000fca0000400000 */
[----:B------:R-:W-:Y:S04]  /*58940*/  STL [R1+0x2c], R2 ;  /* 0x00002c0201007387 */ /* 0x000fe80000100800 */
[----:B------:R0:W-:Y:S01]  /*58950*/  STL [R1+0x28], R0 ;  /* 0x0000280001007387 */ /* 0x0001e20000100800 */
[C---:B-----5:R-:W-:Y:S02]  /*58960*/  FSETP.GT.AND P0, PT, |R26|.reuse, 8.50705917302346158658e+37, PT ;  /* 0x7e8000001a00780b */ /* 0x060fe40003f04200 */
[C---:B------:R-:W-:Y:S01]  /*58970*/  FSETP.GEU.AND P5, PT, |R26|.reuse, 1.175494350822287508e-38, PT ;  /* 0x008000001a00780b */ /* 0x040fe20003fae200 */
[C---:B0-----:R-:W-:Y:S01]  /*58980*/  FMUL R0, R26.reuse, 8388608 ;  /* 0x4b0000001a007820 */ /* 0x041fe20000400000 */
[----:B------:R-:W-:-:S04]  /*58990*/  FSETP.GEU.AND P6, PT, R26, 1.175494350822287508e-38, PT ;  /* 0x008000001a00780b */ /* 0x000fc80003fce000 */
[----:B------:R-:W-:-:S05]  /*589a0*/  FSEL R5, R0, R26, !P6 ;  /* 0x0000001a00057208 */ /* 0x000fca0007000000 */
[----:B------:R-:W-:-:S04]  /*589b0*/  @P0 FMUL R26, R26, 0.25 ;  /* 0x3e8000001a1a0820 */ /* 0x000fc80000400000 */
[----:B------:R-:W-:-:S04]  /*589c0*/  @!P5 FMUL R26, R26, 16777216 ;  /* 0x4b8000001a1ad820 */ /* 0x000fc80000400000 */
[----:B------:R-:W0:Y:S01]  /*589d0*/  MUFU.RCP R0, R26 ;  /* 0x0000001a00007308 */ /* 0x000e220000001000 */
[----:B------:R1:W-:Y:S01]  /*589e0*/  STL [R1+0x330], R5 ;  /* 0x0003300501007387 */ /* 0x0003e20000100800 */
[----:B------:R-:W-:Y:S02]  /*589f0*/  VIADD R6, R6, 0xc0cafb0d ;  /* 0xc0cafb0d06067836 */ /* 0x000fe40000000000 */
[----:B------:R-:W-:Y:S01]  /*58a00*/  @P0 FMUL R9, R9, 0.25 ;  /* 0x3e80000009090820 */ /* 0x000fe20000400000 */
[----:B-1----:R-:W-:Y:S01]  /*58a10*/  IADD3 R5, PT, PT, R5, -0x3f3504f3, RZ ;  /* 0xc0cafb0d05057810 */ /* 0x002fe20007ffe0ff */
[----:B------:R-:W-:Y:S01]  /*58a20*/  @P0 FMUL R7, R7, 0.25 ;  /* 0x3e80000007070820 */ /* 0x000fe20000400000 */
[----:B------:R-:W-:Y:S02]  /*58a30*/  LOP3.LUT R8, R6, 0xff800000, RZ, 0xc0, !PT ;  /* 0xff80000006087812 */ /* 0x000fe400078ec0ff */
[----:B------:R-:W-:Y:S01]  /*58a40*/  LOP3.LUT R5, R5, 0xff800000, RZ, 0xc0, !PT ;  /* 0xff80000005057812 */ /* 0x000fe200078ec0ff */
[----:B------:R-:W-:Y:S01]  /*58a50*/  @!P5 FMUL R9, R9, 16777216 ;  /* 0x4b8000000909d820 */ /* 0x000fe20000400000 */
[----:B------:R-:W-:Y:S01]  /*58a60*/  @!P5 FMUL R7, R7, 16777216 ;  /* 0x4b8000000707d820 */ /* 0x000fe20000400000 */
[----:B------:R-:W-:-:S02]  /*58a70*/  I2FP.F32.S32 R6, R8 ;  /* 0x0000000800067245 */ /* 0x000fc40000201400 */
[----:B------:R-:W-:Y:S01]  /*58a80*/  STL [R1+0x5cc], R5 ;  /* 0x0005cc0501007387 */ /* 0x000fe20000100800 */
[----:B0-----:R-:W-:-:S03]  /*58a90*/  FMUL R7, R0, R7 ;  /* 0x0000000700077220 */ /* 0x001fc60000400000 */
[----:B------:R0:W-:Y:S04]  /*58aa0*/  STL [R1+0x5d0], R8 ;  /* 0x0005d00801007387 */ /* 0x0001e80000100800 */
[----:B------:R-:W3:Y:S01]  /*58ab0*/  LDL.LU R20, [R1+0x17c] ;  /* 0x00017c0001147983 */ /* 0x000ee20000300800 */
[----:B0-----:R-:W-:-:S05]  /*58ac0*/  FMUL R8, R0, R9 ;  /* 0x0000000900087220 */ /* 0x001fca0000400000 */
[----:B------:R-:W-:Y:S04]  /*58ad0*/  STL [R1+0x24], R8 ;  /* 0x0000240801007387 */ /* 0x000fe80000100800 */
[----:B------:R-:W5:Y:S01]  /*58ae0*/  LDL.LU R21, [R1+0x180] ;  /* 0x0001800001157983 */ /* 0x000f620000300800 */
[----:B------:R-:W-:-:S03]  /*58af0*/  @P0 FMUL R14, R14, 0.25 ;  /* 0x3e8000000e0e0820 */ /* 0x000fc60000400000 */
[----:B------:R0:W-:Y:S01]  /*58b00*/  STL [R1+0x20], R7 ;  /* 0x0000200701007387 */ /* 0x0001e20000100800 */
[----:B------:R-:W-:Y:S01]  /*58b10*/  @P0 FMUL R15, R15, 0.25 ;  /* 0x3e8000000f0f0820 */ /* 0x000fe20000400000 */
[----:B------:R-:W-:Y:S01]  /*58b20*/  @P0 FMUL R12, R12, 0.25 ;  /* 0x3e8000000c0c0820 */ /* 0x000fe20000400000 */
[----:B------:R-:W-:Y:S01]  /*58b30*/  @P0 FMUL R13, R13, 0.25 ;  /* 0x3e8000000d0d0820 */ /* 0x000fe20000400000 */
[----:B------:R-:W-:Y:S01]  /*58b40*/  @!P5 FMUL R14, R14, 16777216 ;  /* 0x4b8000000e0ed820 */ /* 0x000fe20000400000 */
[----:B0-----:R-:W5:Y:S04]  /*58b50*/  LDL.LU R7, [R1+0x184] ;  /* 0x0001840001077983 */ /* 0x001f680000300800 */
[----:B------:R-:W5:Y:S04]  /*58b60*/  LDL.LU R18, [R1+0x188] ;  /* 0x0001880001127983 */ /* 0x000f680000300800 */
[----:B------:R-:W5:Y:S01]  /*58b70*/  LDL.LU R8, [R1+0x18c] ;  /* 0x00018c0001087983 */ /* 0x000f620000300800 */
[----:B------:R-:W-:-:S03]  /*58b80*/  @!P5 FMUL R15, R15, 16777216 ;  /* 0x4b8000000f0fd820 */ /* 0x000fc60000400000 */
[----:B------:R-:W5:Y:S01]  /*58b90*/  LDL.LU R19, [R1+0x190] ;  /* 0x0001900001137983 */ /* 0x000f620000300800 */
[----:B------:R-:W-:-:S03]  /*58ba0*/  @!P5 FMUL R12, R12, 16777216 ;  /* 0x4b8000000c0cd820 */ /* 0x000fc60000400000 */
[----:B------:R-:W5:Y:S01]  /*58bb0*/  LDL.LU R9, [R1+0x194] ;  /* 0x0001940001097983 */ /* 0x000f620000300800 */
[----:B------:R-:W-:Y:S01]  /*58bc0*/  @P0 FMUL R10, R10, 0.25 ;  /* 0x3e8000000a0a0820 */ /* 0x000fe20000400000 */
[----:B------:R-:W-:Y:S01]  /*58bd0*/  @!P5 FMUL R13, R13, 16777216 ;  /* 0x4b8000000d0dd820 */ /* 0x000fe20000400000 */
[C---:B------:R-:W-:Y:S01]  /*58be0*/  FMUL R16, R0.reuse, R14 ;  /* 0x0000000e00107220 */ /* 0x040fe20000400000 */
[C---:B------:R-:W-:Y:S01]  /*58bf0*/  FMUL R15, R0.reuse, R15 ;  /* 0x0000000f000f7220 */ /* 0x040fe20000400000 */
[----:B------:R-:W-:Y:S01]  /*58c00*/  FMUL R14, R0, R12 ;  /* 0x0000000c000e7220 */ /* 0x000fe20000400000 */
[----:B------:R-:W-:Y:S01]  /*58c10*/  @!P5 FMUL R10, R10, 16777216 ;  /* 0x4b8000000a0ad820 */ /* 0x000fe20000400000 */
[C---:B------:R-:W-:Y:S01]  /*58c20*/  FMUL R12, R0.reuse, R13 ;  /* 0x0000000d000c7220 */ /* 0x040fe20000400000 */
[----:B------:R-:W5:Y:S02]  /*58c30*/  LDL.LU R11, [R1+0x198] ;  /* 0x00019800010b7983 */ /* 0x000f640000300800 */
[----:B------:R-:W-:-:S02]  /*58c40*/  FMUL R10, R0, R10 ;  /* 0x0000000a000a7220 */ /* 0x000fc40000400000 */
[----:B------:R-:W-:Y:S04]  /*58c50*/  STL [R1+0x1c], R16 ;  /* 0x00001c1001007387 */ /* 0x000fe80000100800 */
[----:B------:R-:W-:Y:S04]  /*58c60*/  STL [R1+0x18], R15 ;  /* 0x0000180f01007387 */ /* 0x000fe80000100800 */
[----:B------:R-:W-:Y:S04]  /*58c70*/  STL [R1+0x14], R14 ;  /* 0x0000140e01007387 */ /* 0x000fe80000100800 */
[----:B------:R0:W-:Y:S01]  /*58c80*/  STL [R1+0x10], R12 ;  /* 0x0000100c01007387 */ /* 0x0001e20000100800 */
[----:B--2---:R-:W-:-:S04]  /*58c90*/  @P0 FMUL R28, R28, 0.25 ;  /* 0x3e8000001c1c0820 */ /* 0x004fc80000400000 */
[----:B------:R-:W-:-:S04]  /*58ca0*/  @!P5 FMUL R28, R28, 16777216 ;  /* 0x4b8000001c1cd820 */ /* 0x000fc80000400000 */
[----:B------:R-:W-:Y:S02]  /*58cb0*/  FMUL R0, R0, R28 ;  /* 0x0000001c00007220 */ /* 0x000fe40000400000 */
[----:B------:R-:W2:Y:S01]  /*58cc0*/  LDL.LU R28, [R1+0x12d8] ;  /* 0x0012d800011c7983 */ /* 0x000ea20000300800 */
[----:B------:R-:W-:Y:S02]  /*58cd0*/  FSEL R2, RZ, -23, P3 ;  /* 0xc1b80000ff027808 */ /* 0x000fe40001800000 */
[C---:B----4-:R-:W-:Y:S02]  /*58ce0*/  FSETP.GT.AND P3, PT, |R29|.reuse, 8.50705917302346158658e+37, PT ;  /* 0x7e8000001d00780b */ /* 0x050fe40003f64200 */
[C---:B------:R-:W-:Y:S01]  /*58cf0*/  FSETP.GEU.AND P2, PT, |R29|.reuse, 1.175494350822287508e-38, PT ;  /* 0x008000001d00780b */ /* 0x040fe20003f4e200 */
[C---:B------:R-:W-:Y:S01]  /*58d00*/  FMUL R3, R29.reuse, 8388608 ;  /* 0x4b0000001d037820 */ /* 0x040fe20000400000 */
[----:B------:R-:W-:-:S04]  /*58d10*/  FSETP.GEU.AND P4, PT, R29, 1.175494350822287508e-38, PT ;  /* 0x008000001d00780b */ /* 0x000fc80003f8e000 */
[----:B0-----:R-:W-:Y:S02]  /*58d20*/  FSEL R12, R3, R29, !P4 ;  /* 0x0000001d030c7208 */ /* 0x001fe40006000000 */
[----:B------:R-:W-:-:S03]  /*58d30*/  FSEL R4, RZ, -23, P6 ;  /* 0xc1b80000ff047808 */ /* 0x000fc60003000000 */
[----:B------:R-:W-:Y:S01]  /*58d40*/  @P3 FMUL R29, R29, 0.25 ;  /* 0x3e8000001d1d3820 */ /* 0x000fe20000400000 */
[----:B------:R-:W-:-:S03]  /*58d50*/  I2FP.F32.S32 R5, R5 ;  /* 0x0000000500057245 */ /* 0x000fc60000201400 */
[----:B------:R-:W-:Y:S02]  /*58d60*/  @!P2 FMUL R29, R29, 16777216 ;  /* 0x4b8000001d1da820 */ /* 0x000fe40000400000 */
[----:B------:R-:W-:Y:S02]  /*58d70*/  FFMA.FTZ R3, R5, 1.1920928955078125e-07, R4 ;  /* 0x3400000005037823 */ /* 0x000fe40000010004 */
[----:B------:R-:W0:Y:S01]  /*58d80*/  MUFU.RCP R5, R29 ;  /* 0x0000001d00057308 */ /* 0x000e220000001000 */
[----:B------:R-:W-:Y:S04]  /*58d90*/  STL [R1+0xc], R10 ;  /* 0x00000c0a01007387 */ /* 0x000fe80000100800 */
[----:B------:R1:W-:Y:S04]  /*58da0*/  STL [R1+0x10f8], R0 ;  /* 0x0010f80001007387 */ /* 0x0003e80000100800 */
[----:B------:R-:W-:Y:S01]  /*58db0*/  STL [R1+0x994], R12 ;  /* 0x0009940c01007387 */ /* 0x000fe20000100800 */
[----:B-1----:R-:W-:-:S03]  /*58dc0*/  FFMA.FTZ R0, R6, 1.1920928955078125e-07, R2 ;  /* 0x3400000006007823 */ /* 0x002fc60000010002 */
[----:B------:R1:W-:Y:S04]  /*58dd0*/  STL [R1+0x5e8], R3 ;  /* 0x0005e80301007387 */ /* 0x0003e80000100800 */
[----:B------:R-:W4:Y:S04]  /*58de0*/  LDL.LU R14, [R1+0x19c] ;  /* 0x00019c00010e7983 */ /* 0x000f280000300800 */
[----:B------:R-:W-:Y:S04]  /*58df0*/  STL [R1+0x5e4], R0 ;  /* 0x0005e40001007387 */ /* 0x000fe80000100800 */
[----:B------:R-:W4:Y:S04]  /*58e00*/  LDL.LU R13, [R1+0x1a0] ;  /* 0x0001a000010d7983 */ /* 0x000f280000300800 */
[----:B------:R-:W4:Y:S04]  /*58e10*/  LDL.LU R15, [R1+0x1a4] ;  /* 0x0001a400010f7983 */ /* 0x000f280000300800 */
[----:B------:R-:W4:Y:S04]  /*58e20*/  LDL.LU R16, [R1+0x1ac] ;  /* 0x0001ac0001107983 */ /* 0x000f280000300800 */
[----:B------:R-:W4:Y:S01]  /*58e30*/  LDL.LU R17, [R1+0x1b4] ;  /* 0x0001b40001117983 */ /* 0x000f220000300800 */
[----:B---3--:R-:W-:-:S04]  /*58e40*/  @P3 FMUL R20, R20, 0.25 ;  /* 0x3e80000014143820 */ /* 0x008fc80000400000 */
[----:B------:R-:W-:-:S04]  /*58e50*/  @!P2 FMUL R20, R20, 16777216 ;  /* 0x4b8000001414a820 */ /* 0x000fc80000400000 */
[----:B0-----:R-:W-:Y:S01]  /*58e60*/  FMUL R6, R5, R20 ;  /* 0x0000001405067220 */ /* 0x001fe20000400000 */
[----:B-----5:R-:W-:-:S04]  /*58e70*/  @P3 FMUL R21, R21, 0.25 ;  /* 0x3e80000015153820 */ /* 0x020fc80000400000 */
[----:B------:R-:W-:Y:S01]  /*58e80*/  @!P2 FMUL R21, R21, 16777216 ;  /* 0x4b8000001515a820 */ /* 0x000fe20000400000 */
[----:B------:R-:W-:Y:S01]  /*58e90*/  @P3 FMUL R7, R7, 0.25 ;  /* 0x3e80000007073820 */ /* 0x000fe20000400000 */
[----:B------:R-:W-:-:S03]  /*58ea0*/  @P3 FMUL R18, R18, 0.25 ;  /* 0x3e80000012123820 */ /* 0x000fc60000400000 */
[----:B------:R-:W-:Y:S01]  /*58eb0*/  @!P2 FMUL R7, R7, 16777216 ;  /* 0x4b8000000707a820 */ /* 0x000fe20000400000 */
[----:B------:R-:W-:Y:S01]  /*58ec0*/  @P3 FMUL R8, R8, 0.25 ;  /* 0x3e80000008083820 */ /* 0x000fe20000400000 */
[----:B------:R-:W-:Y:S01]  /*58ed0*/  @!P2 FMUL R18, R18, 16777216 ;  /* 0x4b8000001212a820 */ /* 0x000fe20000400000 */
[----:B------:R-:W-:Y:S02]  /*58ee0*/  @P3 FMUL R19, R19, 0.25 ;  /* 0x3e80000013133820 */ /* 0x000fe40000400000 */
[----:B------:R-:W-:Y:S01]  /*58ef0*/  @!P2 FMUL R8, R8, 16777216 ;  /* 0x4b8000000808a820 */ /* 0x000fe20000400000 */
[----:B-1----:R-:W-:Y:S01]  /*58f00*/  FMUL R3, R5, R21 ;  /* 0x0000001505037220 */ /* 0x002fe20000400000 */
[----:B------:R-:W-:Y:S01]  /*58f10*/  @P3 FMUL R9, R9, 0.25 ;  /* 0x3e80000009093820 */ /* 0x000fe20000400000 */
[----:B------:R-:W-:Y:S01]  /*58f20*/  @!P2 FMUL R19, R19, 16777216 ;  /* 0x4b8000001313a820 */ /* 0x000fe20000400000 */
[C---:B------:R-:W-:Y:S01]  /*58f30*/  FMUL R7, R5.reuse, R7 ;  /* 0x0000000705077220 */ /* 0x040fe20000400000 */
[----:B------:R-:W-:Y:S01]  /*58f40*/  FMUL R2, R5, R18 ;  /* 0x0000001205027220 */ /* 0x000fe20000400000 */
[----:B------:R-:W-:Y:S01]  /*58f50*/  @!P2 FMUL R9, R9, 16777216 ;  /* 0x4b8000000909a820 */ /* 0x000fe20000400000 */
[C---:B------:R-:W-:Y:S01]  /*58f60*/  FMUL R8, R5.reuse, R8 ;  /* 0x0000000805087220 */ /* 0x040fe20000400000 */
[----:B------:R-:W-:Y:S01]  /*58f70*/  STL [R1+0x10bc], R6 ;  /* 0x0010bc0601007387 */ /* 0x000fe20000100800 */
[C---:B------:R-:W-:Y:S01]  /*58f80*/  FMUL R4, R5.reuse, R19 ;  /* 0x0000001305047220 */ /* 0x040fe20000400000 */
[----:B------:R-:W-:-:S02]  /*58f90*/  FMUL R9, R5, R9 ;  /* 0x0000000905097220 */ /* 0x000fc40000400000 */
[----:B------:R-:W-:Y:S01]  /*58fa0*/  STL [R1+0x10c0], R3 ;  /* 0x0010c00301007387 */ /* 0x000fe20000100800 */
[----:B------:R-:W-:-:S03]  /*58fb0*/  @P3 FMUL R11, R11, 0.25 ;  /* 0x3e8000000b0b3820 */ /* 0x000fc60000400000 */
[----:B------:R-:W-:Y:S04]  /*58fc0*/  STL [R1+0x10c4], R7 ;  /* 0x0010c40701007387 */ /* 0x000fe80000100800 */
[----:B------:R-:W-:Y:S04]  /*58fd0*/  STL [R1+0x10c8], R2 ;  /* 0x0010c80201007387 */ /* 0x000fe80000100800 */
[----:B------:R0:W-:Y:S01]  /*58fe0*/  STL [R1+0x10cc], R8 ;  /* 0x0010cc0801007387 */ /* 0x0001e20000100800 */
[----:B------:R-:W-:-:S03]  /*58ff0*/  @!P2 FMUL R11, R11, 16777216 ;  /* 0x4b8000000b0ba820 */ /* 0x000fc60000400000 */
[----:B0-----:R-:W3:Y:S04]  /*59000*/  LDL.LU R8, [R1+0x1b8] ;  /* 0x0001b80001087983 */ /* 0x001ee80000300800 */
[----:B------:R0:W-:Y:S01]  /*59010*/  STL [R1+0x10d0], R4 ;  /* 0x0010d00401007387 */ /* 0x0001e20000100800 */
[----:B------:R-:W-:-:S03]  /*59020*/  FMUL R5, R5, R11 ;  /* 0x0000000b05057220 */ /* 0x000fc60000400000 */
[----:B0-----:R-:W5:Y:S04]  /*59030*/  LDL.LU R4, [R1+0x1b0] ;  /* 0x0001b00001047983 */ /* 0x001f680000300800 */
[----:B------:R0:W-:Y:S04]  /*59040*/  STL [R1+0x10d4], R9 ;  /* 0x0010d40901007387 */ /* 0x0001e80000100800 */
[----:B0-----:R-:W5:Y:S04]  /*59050*/  LDL.LU R9, [R1+0x1a8] ;  /* 0x0001a80001097983 */ /* 0x001f680000300800 */
[----:B------:R-:W-:Y:S01]  /*59060*/  STL [R1+0x10d8], R5 ;  /* 0x0010d80501007387 */ /* 0x000fe20000100800 */
[C---:B--2---:R-:W-:Y:S01]  /*59070*/  FMUL R10, R28.reuse, 8388608 ;  /* 0x4b0000001c0a7820 */ /* 0x044fe20000400000 */
[----:B------:R-:W-:-:S04]  /*59080*/  FSETP.GEU.AND P5, PT, R28, 1.175494350822287508e-38, PT ;  /* 0x008000001c00780b */ /* 0x000fc80003fae000 */
[----:B------:R-:W-:-:S05]  /*59090*/  FSEL R0, R10, R28, !P5 ;  /* 0x0000001c0a007208 */ /* 0x000fca0006800000 */
[----:B------:R0:W-:Y:S04]  /*590a0*/  STL [R1+0x318], R0 ;  /* 0x0003180001007387 */ /* 0x0001e80000100800 */
[----:B------:R-:W2:Y:S01]  /*590b0*/  LDL.LU R2, [R1+0x50c] ;  /* 0x00050c0001027983 */ /* 0x000ea20000300800 */
[----:B------:R-:W-:-:S03]  /*590c0*/  VIADD R10, R0, 0xc0cafb0d ;  /* 0xc0cafb0d000a7836 */ /* 0x000fc60000000000 */
[----:B------:R-:W2:Y:S04]  /*590d0*/  LDL.LU R7, [R1+0x510] ;  /* 0x0005100001077983 */ /* 0x000ea80000300800 */
[----:B------:R-:W2:Y:S04]  /*590e0*/  LDL.LU R3, [R1+0x53c] ;  /* 0x00053c0001037983 */ /* 0x000ea80000300800 */
[----:B------:R-:W2:Y:S04]  /*590f0*/  LDL.LU R6, [R1+0x540] ;  /* 0x0005400001067983 */ /* 0x000ea80000300800 */
[----:B------:R-:W2:Y:S04]  /*59100*/  LDL.LU R29, [R1+0x51c] ;  /* 0x00051c00011d7983 */ /* 0x000ea80000300800 */
[----:B0-----:R-:W2:Y:S04]  /*59110*/  LDL.LU R0, [R1+0x524] ;  /* 0x0005240001007983 */ /* 0x001ea80000300800 */
[----:B------:R-:W2:Y:S04]  /*59120*/  LDL.LU R26, [R1+0x544] ;  /* 0x00054400011a7983 */ /* 0x000ea80000300800 */
[----:B------:R-:W2:Y:S04]  /*59130*/  LDL.LU R27, [R1+0x548] ;  /* 0x00054800011b7983 */ /* 0x000ea80000300800 */
[----:B------:R-:W2:Y:S04]  /*59140*/  LDL.LU R24, [R1+0x52c] ;  /* 0x00052c0001187983 */ /* 0x000ea80000300800 */
[----:B------:R-:W2:Y:S01]  /*59150*/  LDL.LU R25, [R1+0x530] ;  /* 0x0005300001197983 */ /* 0x000ea20000300800 */
[----:B------:R-:W-:-:S02]  /*59160*/  FSETP.GT.AND P0, PT, |R28|, 8.50705917302346158658e+37, PT ;  /* 0x7e8000001c00780b */ /* 0x000fc40003f04200 */
[----:B------:R-:W-:Y:S01]  /*59170*/  FSETP.GEU.AND P6, PT, |R28|, 1.175494350822287508e-38, PT ;  /* 0x008000001c00780b */ /* 0x000fe20003fce200 */
[----:B------:R-:W2:Y:S01]  /*59180*/  LDL.LU R22, [R1+0x54c] ;  /* 0x00054c0001167983 */ /* 0x000ea20000300800 */
[----:B------:R-:W-:Y:S02]  /*59190*/  IADD3 R12, PT, PT, R12, -0x3f3504f3, RZ ;  /* 0xc0cafb0d0c0c7810 */ /* 0x000fe40007ffe0ff */
[----:B------:R-:W-:Y:S01]  /*591a0*/  LOP3.LUT R10, R10, 0xff800000, RZ, 0xc0, !PT ;  /* 0xff8000000a0a7812 */ /* 0x000fe200078ec0ff */
[----:B------:R-:W2:Y:S06]  /*591b0*/  LDL.LU R23, [R1+0x550] ;  /* 0x0005500001177983 */ /* 0x000eac0000300800 */
[----:B------:R-:W-:-:S04]  /*591c0*/  @P0 FMUL R28, R28, 0.25 ;  /* 0x3e8000001c1c0820 */ /* 0x000fc80000400000 */
[----:B------:R-:W-:-:S04]  /*591d0*/  @!P6 FMUL R28, R28, 16777216 ;  /* 0x4b8000001c1ce820 */ /* 0x000fc80000400000 */
[----:B------:R-:W0:Y:S01]  /*591e0*/  MUFU.RCP R11, R28 ;  /* 0x0000001c000b7308 */ /* 0x000e220000001000 */
[----:B----4-:R-:W-:Y:S01]  /*591f0*/  @P0 FMUL R14, R14, 0.25 ;  /* 0x3e8000000e0e0820 */ /* 0x010fe20000400000 */
[----:B------:R-:W-:Y:S01]  /*59200*/  @P0 FMUL R13, R13, 0.25 ;  /* 0x3e8000000d0d0820 */ /* 0x000fe20000400000 */
[----:B------:R-:W-:Y:S01]  /*59210*/  @P0 FMUL R15, R15, 0.25 ;  /* 0x3e8000000f0f0820 */ /* 0x000fe20000400000 */
[----:B------:R-:W-:Y:S01]  /*59220*/  @P0 FMUL R16, R16, 0.25 ;  /* 0x3e80000010100820 */ /* 0x000fe20000400000 */
[----:B------:R-:W-:Y:S01]  /*59230*/  @!P6 FMUL R14, R14, 16777216 ;  /* 0x4b8000000e0ee820 */ /* 0x000fe20000400000 */
[----:B------:R-:W-:Y:S01]  /*59240*/  @!P6 FMUL R13, R13, 16777216 ;  /* 0x4b8000000d0de820 */ /* 0x000fe20000400000 */
[----:B------:R-:W-:Y:S01]  /*59250*/  @P0 FMUL R17, R17, 0.25 ;  /* 0x3e80000011110820 */ /* 0x000fe20000400000 */
[----:B------:R-:W-:Y:S01]  /*59260*/  @!P6 FMUL R15, R15, 16777216 ;  /* 0x4b8000000f0fe820 */ /* 0x000fe20000400000 */
[----:B------:R-:W-:Y:S01]  /*59270*/  LOP3.LUT R5, R12, 0xff800000, RZ, 0xc0, !PT ;  /* 0xff8000000c057812 */ /* 0x000fe200078ec0ff */
[----:B------:R-:W-:Y:S01]  /*59280*/  @!P6 FMUL R16, R16, 16777216 ;  /* 0x4b8000001010e820 */ /* 0x000fe20000400000 */
[----:B------:R-:W-:Y:S01]  /*59290*/  @!P6 FMUL R17, R17, 16777216 ;  /* 0x4b8000001111e820 */ /* 0x000fe20000400000 */
[----:B------:R-:W-:Y:S01]  /*592a0*/  FSEL R19, RZ, -23, P5 ;  /* 0xc1b80000ff137808 */ /* 0x000fe20002800000 */
[----:B------:R-:W-:Y:S01]  /*592b0*/  STL [R1+0x5d4], R10 ;  /* 0x0005d40a01007387 */ /* 0x000fe20000100800 */
[----:B------:R-:W-:Y:S01]  /*592c0*/  I2FP.F32.S32 R20, R10 ;  /* 0x0000000a00147245 */ /* 0x000fe20000201400 */
[C---:B0-----:R-:W-:Y:S01]  /*592d0*/  FMUL R14, R11.reuse, R14 ;  /* 0x0000000e0b0e7220 */ /* 0x041fe20000400000 */
[C---:B------:R-:W-:Y:S01]  /*592e0*/  FMUL R13, R11.reuse, R13 ;  /* 0x0000000d0b0d7220 */ /* 0x040fe20000400000 */
[C---:B------:R-:W-:Y:S01]  /*592f0*/  FMUL R15, R11.reuse, R15 ;  /* 0x0000000f0b0f7220 */ /* 0x040fe20000400000 */
[----:B------:R-:W-:Y:S01]  /*59300*/  FSEL R18, RZ, -23, P4 ;  /* 0xc1b80000ff127808 */ /* 0x000fe20002000000 */
[----:B------:R0:W-:Y:S01]  /*59310*/  STL [R1+0x5d8], R5 ;  /* 0x0005d80501007387 */ /* 0x0001e20000100800 */
[----:B------:R-:W-:Y:S01]  /*59320*/  I2FP.F32.S32 R21, R5 ;  /* 0x0000000500157245 */ /* 0x000fe20000201400 */
[C---:B------:R-:W-:Y:S01]  /*59330*/  FMUL R16, R11.reuse, R16 ;  /* 0x000000100b107220 */ /* 0x040fe20000400000 */
[----:B------:R-:W-:Y:S01]  /*59340*/  FMUL R17, R11, R17 ;  /* 0x000000110b117220 */ /* 0x000fe20000400000 */
[----:B------:R-:W-:Y:S04]  /*59350*/  STL [R1+0x10dc], R14 ;  /* 0x0010dc0e01007387 */ /* 0x000fe80000100800 */
[----:B------:R-:W-:Y:S01]  /*59360*/  STL [R1+0x10e0], R13 ;  /* 0x0010e00d01007387 */ /* 0x000fe20000100800 */
[----:B0-----:R-:W-:-:S03]  /*59370*/  FFMA.FTZ R5, R21, 1.1920928955078125e-07, R18 ;  /* 0x3400000015057823 */ /* 0x001fc60000010012 */
[----:B------:R-:W-:Y:S01]  /*59380*/  STL [R1+0x10e4], R15 ;  /* 0x0010e40f01007387 */ /* 0x000fe20000100800 */
[----:B---3--:R-:W-:-:S04]  /*59390*/  @P0 FMUL R8, R8, 0.25 ;  /* 0x3e80000008080820 */ /* 0x008fc80000400000 */
[----:B------:R-:W-:Y:S01]  /*593a0*/  @!P6 FMUL R8, R8, 16777216 ;  /* 0x4b8000000808e820 */ /* 0x000fe20000400000 */
[----:B-----5:R-:W-:-:S04]  /*593b0*/  @P0 FMUL R4, R4, 0.25 ;  /* 0x3e80000004040820 */ /* 0x020fc80000400000 */
[----:B------:R-:W-:Y:S01]  /*593c0*/  @!P6 FMUL R4, R4, 16777216 ;  /* 0x4b8000000404e820 */ /* 0x000fe20000400000 */
[----:B------:R-:W-:-:S04]  /*593d0*/  @P0 FMUL R9, R9, 0.25 ;  /* 0x3e80000009090820 */ /* 0x000fc80000400000 */
[----:B------:R-:W-:Y:S01]  /*593e0*/  @!P6 FMUL R9, R9, 16777216 ;  /* 0x4b8000000909e820 */ /* 0x000fe20000400000 */
[----:B------:R-:W-:-:S03]  /*593f0*/  FMUL R10, R11, R4 ;  /* 0x000000040b0a7220 */ /* 0x000fc60000400000 */
[C---:B------:R-:W-:Y:S01]  /*59400*/  FMUL R12, R11.reuse, R9 ;  /* 0x000000090b0c7220 */ /* 0x040fe20000400000 */
[----:B------:R-:W-:Y:S01]  /*59410*/  FMUL R11, R11, R8 ;  /* 0x000000080b0b7220 */ /* 0x000fe20000400000 */
[----:B------:R-:W-:-:S03]  /*59420*/  FFMA.FTZ R8, R20, 1.1920928955078125e-07, R19 ;  /* 0x3400000014087823 */ /* 0x000fc60000010013 */
[----:B------:R-:W-:Y:S04]  /*59430*/  STL [R1+0x10e8], R12 ;  /* 0x0010e80c01007387 */ /* 0x000fe80000100800 */
[----:B------:R-:W-:Y:S04]  /*59440*/  STL [R1+0x10ec], R16 ;  /* 0x0010ec1001007387 */ /* 0x000fe80000100800 */
[----:B------:R-:W-:Y:S04]  /*59450*/  STL [R1+0x10f0], R10 ;  /* 0x0010f00a01007387 */ /* 0x000fe80000100800 */
[----:B------:R-:W-:Y:S04]  /*59460*/  STL [R1+0x10f4], R17 ;  /* 0x0010f41101007387 */ /* 0x000fe80000100800 */
[----:B------:R-:W-:Y:S04]  /*59470*/  STL [R1+0x10fc], R11 ;  /* 0x0010fc0b01007387 */ /* 0x000fe80000100800 */
[----:B------:R-:W-:Y:S04]  /*59480*/  STL [R1+0x5dc], R8 ;  /* 0x0005dc0801007387 */ /* 0x000fe80000100800 */
[----:B------:R-:W-:Y:S01]  /*59490*/  STL [R1+0x5e0], R5 ;  /* 0x0005e00501007387 */ /* 0x000fe20000100800 */
[----:B--2---:R-:W-:-:S02]  /*594a0*/  F2FP.SATFINITE.E4M3.F32.PACK_AB_MERGE_C R4, R7, R2, RZ ;  /* 0x000000020704723e */ /* 0x004fc400048070ff */
[----:B------:R-:W-:-:S03]  /*594b0*/  F2FP.SATFINITE.E4M3.F32.PACK_AB_MERGE_C R2, R6, R3, RZ ;  /* 0x000000030602723e */ /* 0x000fc600048070ff */
[----:B------:R-:W-:Y:S04]  /*594c0*/  STL [R1+0x8], R4 ;  /* 0x0000080401007387 */ /* 0x000fe80000100800 */
[----:B------:R-:W-:Y:S01]  /*594d0*/  STL [R1+0x4], R2 ;  /* 0x0000040201007387 */ /* 0x000fe20000100800 */
[----:B------:R-:W-:Y:S02]  /*594e0*/  F2FP.SATFINITE.E4M3.F32.PACK_AB_MERGE_C R0, R0, R29, RZ ;  /* 0x0000001d0000723e */ /* 0x000fe400048070ff */
[----:B------:R-:W-:-:S05]  /*594f0*/  F2FP.SATFINITE.E4M3.F32.PACK_AB_MERGE_C R18, R27, R26, RZ ;  /* 0x0000001a1b12723e */ /* 0x000fca00048070ff */
[----:B------:R-:W-:Y:S01]  /*59500*/  STL [R1+0x1100], R18 ;  /* 0x0011001201007387 */ /* 0x000fe20000100800 */
[----:B------:R-:W-:-:S03]  /*59510*/  F2FP.SATFINITE.E4M3.F32.PACK_AB_MERGE_C R19, R25, R24, RZ ;  /* 0x000000181913723e */ /* 0x000fc600048070ff */
[----:B------:R-:W-:Y:S04]  /*59520*/  STL [R1], R0 ;  /* 0x0000000001007387 */ /* 0x000fe80000100800 */
[----:B------:R-:W-:Y:S04]  /*59530*/  STL [R1+0x1104], R19 ;  /* 0x0011041301007387 */ /* 0x000fe80000100800 */
[----:B------:R-:W2:Y:S04]  /*59540*/  LDL.LU R21, [R1+0x4cc] ;  /* 0x0004cc0001157983 */ /* 0x000ea80000300800 */
[----:B--2---:R0:W-:Y:S04]  /*59550*/  STL [R1+0x12c8], R21 ;  /* 0x0012c81501007387 */ /* 0x0041e80000100800 */
[----:B0-----:R-:W2:Y:S01]  /*59560*/  LDL.LU R21, [R1+0x558] ;  /* 0x0005580001157983 */ /* 0x001ea20000300800 */
[----:B------:R-:W-:-:S03]  /*59570*/  F2FP.SATFINITE.E4M3.F32.PACK_AB_MERGE_C R20, R23, R22, RZ ;  /* 0x000000161714723e */ /* 0x000fc600048070ff */
[----:B--2---:R0:W-:Y:S04]  /*59580*/  STL [R1+0x12d0], R21 ;  /* 0x0012d01501007387 */ /* 0x0041e80000100800 */
[----:B0-----:R-:W2:Y:S04]  /*59590*/  LDL.LU R21, [R1+0x538] ;  /* 0x0005380001157983 */ /* 0x001ea80000300800 */
[----:B------:R-:W3:Y:S04]  /*595a0*/  LDL.LU R22, [R1+0x4fc] ;  /* 0x0004fc0001167983 */ /* 0x000ee80000300800 */
[----:B---3--:R0:W-:Y:S04]  /*595b0*/  STL [R1+0x12c4], R22 ;  /* 0x0012c41601007387 */ /* 0x0081e80000100800 */
[----:B0-----:R-:W3:Y:S04]  /*595c0*/  LDL.LU R22, [R1+0x4c8] ;  /* 0x0004c80001167983 */ /* 0x001ee80000300800 */
[----:B---3--:R0:W-:Y:S04]  /*595d0*/  STL [R1+0x12cc], R22 ;  /* 0x0012cc1601007387 */ /* 0x0081e80000100800 */
[----:B0-----:R-:W3:Y:S04]  /*595e0*/  LDL.LU R22, [R1+0x554] ;  /* 0x0005540001167983 */ /* 0x001ee80000300800 */
        /* <DEDUP_REMOVED lines=8> */
[----:B------:R-:W5:Y:S04]  /*59670*/  LDL.LU R25, [R1+0x4ec] ;  /* 0x0004ec0001197983 */ /* 0x000f680000300800 */
[----:B-----5:R0:W-:Y:S04]  /*59680*/  STL [R1+0x12b8], R25 ;  /* 0x0012b81901007387 */ /* 0x0201e80000100800 */
[----:B0-----:R-:W5:Y:S04]  /*59690*/  LDL.LU R25, [R1+0x504] ;  /* 0x0005040001197983 */ /* 0x001f680000300800 */
[----:B------:R-:W2:Y:S04]  /*596a0*/  LDL.LU R26, [R1+0x518] ;  /* 0x00051800011a7983 */ /* 0x000ea80000300800 */
[----:B--2---:R0:W-:Y:S04]  /*596b0*/  STL [R1+0x12b4], R26 ;  /* 0x0012b41a01007387 */ /* 0x0041e80000100800 */
[----:B0-----:R-:W2:Y:S04]  /*596c0*/  LDL.LU R26, [R1+0x4e8] ;  /* 0x0004e800011a7983 */ /* 0x001ea80000300800 */
[----:B------:R-:W2:Y:S01]  /*596d0*/  LDL.LU R27, [R1+0x48c] ;  /* 0x00048c00011b7983 */ /* 0x000ea20000300800 */
[----:B------:R-:W-:-:S03]  /*596e0*/  F2FP.SATFINITE.E4M3.F32.PACK_AB_MERGE_C R21, R21, R22, RZ ;  /* 0x000000161515723e */ /* 0x000fc600048070ff */
[----:B--2---:R0:W-:Y:S04]  /*596f0*/  STL [R1+0x12b0], R27 ;  /* 0x0012b01b01007387 */ /* 0x0041e80000100800 */
[----:B0-----:R-:W2:Y:S04]  /*59700*/  LDL.LU R27, [R1+0x514] ;  /* 0x00051400011b7983 */ /* 0x001ea80000300800 */
        /* <DEDUP_REMOVED lines=39> */
[----:B------:R-:W5:Y:S04]  /*59980*/  LDL.LU R24, [R1+0x12bc] ;  /* 0x0012bc0001187983 */ /* 0x000f680000300800 */
[----:B------:R0:W-:Y:S04]  /*59990*/  STL [R1+0x1114], R23 ;  /* 0x0011141701007387 */ /* 0x0001e80000100800 */
[----:B0-----:R-:W3:Y:S01]  /*599a0*/  LDL.LU R23, [R1+0x520] ;  /* 0x0005200001177983 */ /* 0x001ee20000300800 */
[----:B-----5:R-:W-:-:S03]  /*599b0*/  F2FP.SATFINITE.E4M3.F32.PACK_AB_MERGE_C R24, R24, R25, RZ ;  /* 0x000000191818723e */ /* 0x020fc600048070ff */
[----:B------:R-:W4:Y:S04]  /*599c0*/  LDL.LU R25, [R1+0x12b8] ;  /* 0x0012b80001197983 */ /* 0x000f280000300800 */
[----:B------:R0:W-:Y:S04]  /*599d0*/  STL [R1+0x1118], R24 ;  /* 0x0011181801007387 */ /* 0x0001e80000100800 */
[----:B0-----:R-:W5:Y:S01]  /*599e0*/  LDL.LU R24, [R1+0x4f4] ;  /* 0x0004f40001187983 */ /* 0x001f620000300800 */
[----:B----4-:R-:W-:-:S03]  /*599f0*/  F2FP.SATFINITE.E4M3.F32.PACK_AB_MERGE_C R25, R25, R26, RZ ;  /* 0x0000001a1919723e */ /* 0x010fc600048070ff */
[----:B------:R-:W4:Y:S04]  /*59a00*/  LDL.LU R26, [R1+0x12b4] ;  /* 0x0012b400011a7983 */ /* 0x000f280000300800 */
[----:B------:R0:W-:Y:S04]  /*59a10*/  STL [R1+0x111c], R25 ;  /* 0x00111c1901007387 */ /* 0x0001e80000100800 */
[----:B0-----:R-:W5:Y:S01]  /*59a20*/  LDL.LU R25, [R1+0x4f0] ;  /* 0x0004f00001197983 */ /* 0x001f620000300800 */
[----:B----4-:R-:W-:-:S03]  /*59a30*/  F2FP.SATFINITE.E4M3.F32.PACK_AB_MERGE_C R26, R26, R27, RZ ;  /* 0x0000001b1a1a723e */ /* 0x010fc600048070ff */
[----:B------:R-:W2:Y:S01]  /*59a40*/  LDL.LU R27, [R1+0x12b0] ;  /* 0x0012b000011b7983 */ /* 0x000ea20000300800 */
[----:B---3--:R-:W-:Y:S02]  /*59a50*/  F2FP.SATFINITE.E4M3.F32.PACK_AB_MERGE_C R22, R22, R23, RZ ;  /* 0x000000171616723e */ /* 0x008fe400048070ff */
[----:B------:R-:W-:Y:S01]  /*59a60*/  F2FP.SATFINITE.E4M3.F32.PACK_AB_MERGE_C R28, R28, R20, RZ ;  /* 0x000000141c1c723e */ /* 0x000fe200048070ff */
[----:B------:R-:W-:Y:S01]  /*59a70*/  STL [R1+0x1120], R26 ;  /* 0x0011201a01007387 */ /* 0x000fe20000100800 */
[----:B------:R-:W-:Y:S02]  /*59a80*/  F2FP.SATFINITE.E4M3.F32.PACK_AB_MERGE_C R29, R29, R19, RZ ;  /* 0x000000131d1d723e */ /* 0x000fe400048070ff */
[----:B------:R-:W-:Y:S02]  /*59a90*/  F2FP.SATFINITE.E4M3.F32.PACK_AB_MERGE_C R11, R11, R18, RZ ;  /* 0x000000120b0b723e */ /* 0x000fe400048070ff */
[----:B-----5:R-:W-:Y:S02]  /*59aa0*/  F2FP.SATFINITE.E4M3.F32.PACK_AB_MERGE_C R24, R24, R25, RZ ;  /* 0x000000191818723e */ /* 0x020fe400048070ff */
[----:B------:R-:W-:-:S03]  /*59ab0*/  F2FP.SATFINITE.E4M3.F32.PACK_AB_MERGE_C R10, R10, R17, RZ ;  /* 0x000000110a0a723e */ /* 0x000fc600048070ff */
[----:B------:R-:W-:Y:S01]  /*59ac0*/  STL [R1+0x4c8], R24 ;  /* 0x0004c81801007387 */ /* 0x000fe20000100800 */
[----:B------:R-:W-:Y:S02]  /*59ad0*/  F2FP.SATFINITE.E4M3.F32.PACK_AB_MERGE_C R12, R12, R16, RZ ;  /* 0x000000100c0c723e */ /* 0x000fe400048070ff */
[----:B--2---:R-:W-:-:S05]  /*59ae0*/  F2FP.SATFINITE.E4M3.F32.PACK_AB_MERGE_C R27, R27, R21, RZ ;  /* 0x000000151b1b723e */ /* 0x004fca00048070ff */
[----:B------:R-:W-:Y:S04]  /*59af0*/  STL [R1+0x1124], R27 ;  /* 0x0011241b01007387 */ /* 0x000fe80000100800 */
[----:B------:R-:W-:Y:S04]  /*59b00*/  STL [R1+0x4cc], R22 ;  /* 0x0004cc1601007387 */ /* 0x000fe80000100800 */
[----:B------:R-:W-:Y:S04]  /*59b10*/  STL [R1+0x1128], R28 ;  /* 0x0011281c01007387 */ /* 0x000fe80000100800 */
[----:B------:R-:W-:Y:S04]  /*59b20*/  STL [R1+0x112c], R29 ;  /* 0x00112c1d01007387 */ /* 0x000fe80000100800 */
[----:B------:R0:W-:Y:S04]  /*59b30*/  STL [R1+0x30], R11 ;  /* 0x0000300b01007387 */ /* 0x0001e80000100800 */
[----:B------:R1:W-:Y:S01]  /*59b40*/  STL [R1+0x38], R10 ;  /* 0x0000380a01007387 */ /* 0x0003e20000100800 */
[----:B0-----:R-:W-:-:S03]  /*59b50*/  F2FP.SATFINITE.E4M3.F32.PACK_AB_MERGE_C R11, R13, R15, RZ ;  /* 0x0000000f0d0b723e */ /* 0x001fc600048070ff */
[----:B------:R-:W-:Y:S01]  /*59b60*/  STL [R1+0x48], R12 ;  /* 0x0000480c01007387 */ /* 0x000fe20000100800 */
[----:B-1----:R-:W-:Y:S02]  /*59b70*/  F2FP.SATFINITE.E4M3.F32.PACK_AB_MERGE_C R10, R5, R14, RZ ;  /* 0x0000000e050a723e */ /* 0x002fe400048070ff */
[----:B------:R-:W-:Y:S02]  /*59b80*/  F2FP.SATFINITE.E4M3.F32.PACK_AB_MERGE_C R5, R4, R9, RZ ;  /* 0x000000090405723e */ /* 0x000fe400048070ff */
[----:B------:R-:W-:Y:S01]  /*59b90*/  F2FP.SATFINITE.E4M3.F32.PACK_AB_MERGE_C R4, R2, R8, RZ ;  /* 0x000000080204723e */ /* 0x000fe200048070ff */
[----:B------:R-:W-:Y:S04]  /*59ba0*/  STL [R1+0x488], R11 ;  /* 0x0004880b01007387 */ /* 0x000fe80000100800 */
[----:B------:R-:W-:Y:S04]  /*59bb0*/  STL [R1+0x48c], R10 ;  /* 0x00048c0a01007387 */ /* 0x000fe80000100800 */
[----:B------:R-:W-:Y:S04]  /*59bc0*/  STL [R1+0x50], R5 ;  /* 0x0000500501007387 */ /* 0x000fe80000100800 */
[----:B------:R-:W-:Y:S04]  /*59bd0*/  STL [R1+0x58], R4 ;  /* 0x0000580401007387 */ /* 0x000fe80000100800 */
[----:B------:R-:W2:Y:S01]  /*59be0*/  LDL.LU R29, [R1+0x3ac] ;  /* 0x0003ac00011d7983 */ /* 0x000ea20000300800 */
[----:B------:R-:W-:-:S02]  /*59bf0*/  F2FP.SATFINITE.E4M3.F32.PACK_AB_MERGE_C R2, R3, R7, RZ ;  /* 0x000000070302723e */ /* 0x000fc400048070ff */
[----:B------:R-:W-:-:S03]  /*59c00*/  F2FP.SATFINITE.E4M3.F32.PACK_AB_MERGE_C R0, R0, R6, RZ ;  /* 0x000000060000723e */ /* 0x000fc600048070ff */
[----:B------:R-:W-:Y:S04]  /*59c10*/  STL [R1+0x5c], R2 ;  /* 0x00005c0201007387 */ /* 0x000fe80000100800 */
[----:B--2---:R0:W-:Y:S04]  /*59c20*/  STL [R1+0x1230], R29 ;  /* 0x0012301d01007387 */ /* 0x0041e80000100800 */
[----:B------:R-:W-:Y:S04]  /*59c30*/  STL [R1+0x60], R0 ;  /* 0x0000600001007387 */ /* 0x000fe80000100800 */
[----:B0-----:R-:W2:Y:S04]  /*59c40*/  LDL.LU R29, [R1+0x3d8] ;  /* 0x0003d800011d7983 */ /* 0x001ea80000300800 */
[----:B--2---:R0:W-:Y:S04]  /*59c50*/  STL [R1+0x1238], R29 ;  /* 0x0012381d01007387 */ /* 0x0041e80000100800 */
        /* <DEDUP_REMOVED lines=63> */
[----:B0-----:R-:W2:Y:S04]  /*5a050*/  LDL.LU R28, [R1+0x468] ;  /* 0x00046800011c7983 */ /* 0x001ea80000300800 */
[----:B------:R-:W3:Y:S04]  /*5a060*/  LDL.LU R27, [R1+0x3f0] ;  /* 0x0003f000011b7983 */ /* 0x000ee80000300800 */
[----:B------:R-:W4:Y:S04]  /*5a070*/  LDL.LU R26, [R1+0x3b4] ;  /* 0x0003b400011a7983 */ /* 0x000f280000300800 */
[----:B------:R-:W4:Y:S04]  /*5a080*/  LDL.LU R25, [R1+0x3bc] ;  /* 0x0003bc0001197983 */ /* 0x000f280000300800 */
[----:B------:R-:W5:Y:S04]  /*5a090*/  LDL.LU R24, [R1+0x3fc] ;  /* 0x0003fc0001187983 */ /* 0x000f680000300800 */
[----:B------:R-:W5:Y:S04]  /*5a0a0*/  LDL.LU R23, [R1+0x408] ;  /* 0x0004080001177983 */ /* 0x000f680000300800 */
        /* <DEDUP_REMOVED lines=21> */
[----:B------:R-:W3:Y:S01]  /*5a200*/  LDL.LU R0, [R1+0x2e4] ;  /* 0x0002e40001007983 */ /* 0x000ee20000300800 */
        /* <DEDUP_REMOVED lines=65> */
[----:B------:R-:W2:Y:S01]  /*5a620*/  LDL.LU R28, [R1+0x122c] ;  /* 0x00122c00011c7983 */ /* 0x000ea20000300800 */
[----:B----4-:R-:W-:Y:S02]  /*5a630*/  F2FP.SATFINITE.E4M3.F32.PACK_AB_MERGE_C R25, R25, R26, RZ ;  /* 0x0000001a1919723e */ /* 0x010fe400048070ff */
[----:B-----5:R-:W-:Y:S01]  /*5a640*/  F2FP.SATFINITE.E4M3.F32.PACK_AB_MERGE_C R23, R23, R24, RZ ;  /* 0x000000181717723e */ /* 0x020fe200048070ff */
[----:B------:R-:W-:Y:S01]  /*5a650*/  STL [R1+0xec], R29 ;  /* 0x0000ec1d01007387 */ /* 0x000fe20000100800 */
[----:B---3--:R-:W-:Y:S02]  /*5a660*/  F2FP.SATFINITE.E4M3.F32.PACK_AB_MERGE_C R21, R21, R22, RZ ;  /* 0x000000161515723e */ /* 0x008fe400048070ff */
[----:B------:R-:W-:Y:S02]  /*5a670*/  F2FP.SATFINITE.E4M3.F32.PACK_AB_MERGE_C R19, R19, R20, RZ ;  /* 0x000000141313723e */ /* 0x000fe400048070ff */
[----:B------:R-:W-:Y:S02]  /*5a680*/  F2FP.SATFINITE.E4M3.F32.PACK_AB_MERGE_C R11, R11, R18, RZ ;  /* 0x000000120b0b723e */ /* 0x000fe400048070ff */
[----:B------:R-:W-:-:S02]  /*5a690*/  F2FP.SATFINITE.E4M3.F32.PACK_AB_MERGE_C R10, R10, R17, RZ ;  /* 0x000000110a0a723e */ /* 0x000fc400048070ff */
[----:B------:R-:W-:Y:S02]  /*5a6a0*/  F2FP.SATFINITE.E4M3.F32.PACK_AB_MERGE_C R12, R12, R16, RZ ;  /* 0x000000100c0c723e */ /* 0x000fe400048070ff */
[----:B--2---:R-:W-:-:S05]  /*5a6b0*/  F2FP.SATFINITE.E4M3.F32.PACK_AB_MERGE_C R27, R27, R28, RZ ;  /* 0x0000001c1b1b723e */ /* 0x004fca00048070ff */
[----:B------:R-:W-:Y:S04]  /*5a6c0*/  STL [R1+0xf4], R27 ;  /* 0x0000f41b01007387 */ /* 0x000fe80000100800 */
        /* <DEDUP_REMOVED lines=357> */
[----:B0-----:R-:W2:Y:S01]  /*5bd20*/  LDL.LU R29, [R1+0x1130] ;  /* 0x00113000011d7983 */ /* 0x001ea20000300800 */
[----:B---3--:R-:W-:Y:S02]  /*5bd30*/  F2FP.SATFINITE.E4M3.F32.PACK_AB_MERGE_C R26, R26, R27, RZ ;  /* 0x0000001b1a1a723e */ /* 0x008fe400048070ff */
[----:B----4-:R-:W-:-:S02]  /*5bd40*/  F2FP.SATFINITE.E4M3.F32.PACK_AB_MERGE_C R24, R24, R25, RZ ;  /* 0x000000191818723e */ /* 0x010fc400048070ff */
[----:B-----5:R-:W-:Y:S02]  /*5bd50*/  F2FP.SATFINITE.E4M3.F32.PACK_AB_MERGE_C R22, R22, R23, RZ ;  /* 0x000000171616723e */ /* 0x020fe400048070ff */
[----:B------:R-:W-:Y:S02]  /*5bd60*/  F2FP.SATFINITE.E4M3.F32.PACK_AB_MERGE_C R20, R20, R21, RZ ;  /* 0x000000151414723e */ /* 0x000fe400048070ff */
[----:B------:R-:W-:Y:S02]  /*5bd70*/  F2FP.SATFINITE.E4M3.F32.PACK_AB_MERGE_C R18, R18, R19, RZ ;  /* 0x000000131212723e */ /* 0x000fe400048070ff */
[----:B------:R-:W-:Y:S02]  /*5bd80*/  F2FP.SATFINITE.E4M3.F32.PACK_AB_MERGE_C R0, R0, R11, RZ ;  /* 0x0000000b0000723e */ /* 0x000fe400048070ff */
[----:B--2---:R-:W-:Y:S02]  /*5bd90*/  F2FP.SATFINITE.E4M3.F32.PACK_AB_MERGE_C R28, R28, R29, RZ ;  /* 0x0000001d1c1c723e */ /* 0x004fe400048070ff */
[----:B------:R-:W2:Y:S04]  /*5bda0*/  LDL.LU R29, [R1+0x112c] ;  /* 0x00112c00011d7983 */ /* 0x000ea80000300800 */
[----:B------:R0:W-:Y:S04]  /*5bdb0*/  STL [R1+0x164], R28 ;  /* 0x0001641c01007387 */ /* 0x0001e80000100800 */
[----:B0-----:R-:W3:Y:S04]  /*5bdc0*/  LDL.LU R28, [R1+0x1128] ;  /* 0x00112800011c7983 */ /* 0x001ee80000300800 */
[----:B------:R-:W4:Y:S04]  /*5bdd0*/  LDL.LU R27, [R1+0x1124] ;  /* 0x00112400011b7983 */ /* 0x000f280000300800 */
[----:B------:R0:W-:Y:S04]  /*5bde0*/  STL [R1+0x160], R26 ;  /* 0x0001601a01007387 */ /* 0x0001e80000100800 */
[----:B0-----:R-:W5:Y:S04]  /*5bdf0*/  LDL.LU R26, [R1+0x1120] ;  /* 0x00112000011a7983 */ /* 0x001f680000300800 */
[----:B------:R-:W2:Y:S04]  /*5be00*/  LDL.LU R25, [R1+0x111c] ;  /* 0x00111c0001197983 */ /* 0x000ea80000300800 */
[----:B------:R0:W-:Y:S04]  /*5be10*/  STL [R1+0x158], R24 ;  /* 0x0001581801007387 */ /* 0x0001e80000100800 */
[----:B0-----:R-:W2:Y:S04]  /*5be20*/  LDL.LU R24, [R1+0x1118] ;  /* 0x0011180001187983 */ /* 0x001ea80000300800 */
        /* <DEDUP_REMOVED lines=11> */
[----:B0-----:R-:W2:Y:S01]  /*5bee0*/  LDL.LU R0, [R1+0x10f8] ;  /* 0x0010f80001007983 */ /* 0x001ea20000300800 */
[----:B------:R-:W-:-:S02]  /*5bef0*/  F2FP.SATFINITE.E4M3.F32.PACK_AB_MERGE_C R16, R16, R10, RZ ;  /* 0x0000000a1010723e */ /* 0x000fc400048070ff */
[----:B------:R-:W-:Y:S02]  /*5bf00*/  F2FP.SATFINITE.E4M3.F32.PACK_AB_MERGE_C R15, R15, R12, RZ ;  /* 0x0000000c0f0f723e */ /* 0x000fe400048070ff */
[----:B------:R-:W-:Y:S02]  /*5bf10*/  F2FP.SATFINITE.E4M3.F32.PACK_AB_MERGE_C R14, R14, R13, RZ ;  /* 0x0000000d0e0e723e */ /* 0x000fe400048070ff */
[----:B------:R-:W-:Y:S02]  /*5bf20*/  F2FP.SATFINITE.E4M3.F32.PACK_AB_MERGE_C R9, R9, R5, RZ ;  /* 0x000000050909723e */ /* 0x000fe400048070ff */
[----:B------:R-:W-:Y:S02]  /*5bf30*/  F2FP.SATFINITE.E4M3.F32.PACK_AB_MERGE_C R8, R8, R4, RZ ;  /* 0x000000040808723e */ /* 0x000fe400048070ff */
[----:B------:R-:W-:Y:S02]  /*5bf40*/  F2FP.SATFINITE.E4M3.F32.PACK_AB_MERGE_C R7, R7, R2, RZ ;  /* 0x000000020707723e */ /* 0x000fe400048070ff */
[----:B------:R-:W-:-:S02]  /*5bf50*/  F2FP.SATFINITE.E4M3.F32.PACK_AB_MERGE_C R6, R6, R3, RZ ;  /* 0x000000030606723e */ /* 0x000fc400048070ff */
[----:B--2---:R-:W-:Y:S02]  /*5bf60*/  F2FP.SATFINITE.E4M3.F32.PACK_AB_MERGE_C R0, R17, R0, RZ ;  /* 0x000000001100723e */ /* 0x004fe400048070ff */
[----:B------:R-:W2:Y:S04]  /*5bf70*/  LDL.LU R17, [R1+0x10f4] ;  /* 0x0010f40001117983 */ /* 0x000ea80000300800 */
[----:B------:R0:W-:Y:S04]  /*5bf80*/  STL [R1+0x15c], R0 ;  /* 0x00015c0001007387 */ /* 0x0001e80000100800 */
[----:B0-----:R-:W3:Y:S04]  /*5bf90*/  LDL.LU R0, [R1+0x8] ;  /* 0x0000080001007983 */ /* 0x001ee80000300800 */
[----:B------:R-:W3:Y:S04]  /*5bfa0*/  LDL.LU R10, [R1+0x10f0] ;  /* 0x0010f000010a7983 */ /* 0x000ee80000300800 */
        /* <DEDUP_REMOVED lines=11> */
[----:B------:R-:W4:Y:S04]  /*5c060*/  LDL.LU R4, [R1+0x10d0] ;  /* 0x0010d00001047983 */ /* 0x000f280000300800 */
[----:B------:R0:W-:Y:S04]  /*5c070*/  STL [R1+0x138], R8 ;  /* 0x0001380801007387 */ /* 0x0001e80000100800 */
[----:B0-----:R-:W4:Y:S04]  /*5c080*/  LDL.LU R8, [R1+0x10cc] ;  /* 0x0010cc0001087983 */ /* 0x001f280000300800 */
[----:B------:R-:W5:Y:S04]  /*5c090*/  LDL.LU R2, [R1+0x10c8] ;  /* 0x0010c80001027983 */ /* 0x000f680000300800 */
[----:B------:R0:W-:Y:S04]  /*5c0a0*/  STL [R1+0xaa0], R7 ;  /* 0x000aa00701007387 */ /* 0x0001e80000100800 */
[----:B0-----:R-:W5:Y:S04]  /*5c0b0*/  LDL.LU R7, [R1+0x10c4] ;  /* 0x0010c40001077983 */ /* 0x001f680000300800 */
[----:B------:R-:W5:Y:S04]  /*5c0c0*/  LDL.LU R3, [R1+0x10c0] ;  /* 0x0010c00001037983 */ /* 0x000f680000300800 */
[----:B------:R0:W-:Y:S04]  /*5c0d0*/  STL [R1+0xaa4], R6 ;  /* 0x000aa40601007387 */ /* 0x0001e80000100800 */
[----:B0-----:R-:W5:Y:S01]  /*5c0e0*/  LDL.LU R6, [R1+0x10bc] ;  /* 0x0010bc0001067983 */ /* 0x001f620000300800 */
[----:B--2---:R-:W-:-:S03]  /*5c0f0*/  F2FP.SATFINITE.E4M3.F32.PACK_AB_MERGE_C R11, R17, R11, RZ ;  /* 0x0000000b110b723e */ /* 0x004fc600048070ff */
[----:B------:R-:W2:Y:S04]  /*5c100*/  LDL.LU R17, [R1+0x4] ;  /* 0x0000040001117983 */ /* 0x000ea80000300800 */
[----:B------:R0:W-:Y:S04]  /*5c110*/  STL [R1+0x140], R11 ;  /* 0x0001400b01007387 */ /* 0x0001e80000100800 */
[----:B0-----:R-:W2:Y:S01]  /*5c120*/  LDL.LU R11, [R1] ;  /* 0x00000000010b7983 */ /* 0x001ea20000300800 */
[----:B------:R-:W-:Y:S02]  /*5c130*/  LOP3.LUT R19, R19, 0xffff, RZ, 0xc0, !PT ;  /* 0x0000ffff13137812 */ /* 0x000fe400078ec0ff */
[----:B------:R-:W-:-:S02]  /*5c140*/  LOP3.LUT R20, R20, 0xffff, RZ, 0xc0, !PT ;  /* 0x0000ffff14147812 */ /* 0x000fc400078ec0ff */
[----:B------:R-:W-:Y:S02]  /*5c150*/  LOP3.LUT R25, R25, 0xffff, RZ, 0xc0, !PT ;  /* 0x0000ffff19197812 */ /* 0x000fe400078ec0ff */
[----:B---3--:R-:W-:Y:S02]  /*5c160*/  F2FP.SATFINITE.E4M3.F32.PACK_AB_MERGE_C R5, R9, R5, RZ ;  /* 0x000000050905723e */ /* 0x008fe400048070ff */
[----:B------:R-:W-:-:S03]  /*5c170*/  F2FP.SATFINITE.E4M3.F32.PACK_AB_MERGE_C R9, R16, R10, RZ ;  /* 0x0000000a1009723e */ /* 0x000fc600048070ff */
[----:B------:R0:W-:Y:S04]  /*5c180*/  STL [R1+0x13c], R5 ;  /* 0x00013c0501007387 */ /* 0x0001e80000100800 */
[----:B------:R-:W-:Y:S01]  /*5c190*/  STL [R1+0x134], R9 ;  /* 0x0001340901007387 */ /* 0x000fe20000100800 */
[----:B----4-:R-:W-:Y:S02]  /*5c1a0*/  F2FP.SATFINITE.E4M3.F32.PACK_AB_MERGE_C R8, R8, R4, RZ ;  /* 0x000000040808723e */ /* 0x010fe400048070ff */
[----:B0-----:R-:W-:-:S03]  /*5c1b0*/  F2FP.SATFINITE.E4M3.F32.PACK_AB_MERGE_C R5, R15, R12, RZ ;  /* 0x0000000c0f05723e */ /* 0x001fc600048070ff */
[----:B------:R-:W-:Y:S04]  /*5c1c0*/  STL [R1+0x12c], R8 ;  /* 0x00012c0801007387 */ /* 0x000fe80000100800 */
[----:B------:R-:W-:Y:S01]  /*5c1d0*/  STL [R1+0xf8], R5 ;  /* 0x0000f80501007387 */ /* 0x000fe20000100800 */
[----:B-----5:R-:W-:Y:S02]  /*5c1e0*/  F2FP.SATFINITE.E4M3.F32.PACK_AB_MERGE_C R4, R7, R2, RZ ;  /* 0x000000020704723e */ /* 0x020fe400048070ff */
[----:B------:R-:W-:-:S03]  /*5c1f0*/  F2FP.SATFINITE.E4M3.F32.PACK_AB_MERGE_C R2, R14, R13, RZ ;  /* 0x0000000d0e02723e */ /* 0x000fc600048070ff */
[----:B------:R0:W-:Y:S04]  /*5c200*/  STL [R1+0xb8], R4 ;  /* 0x0000b80401007387 */ /* 0x0001e80000100800 */
[----:B------:R2:W-:Y:S01]  /*5c210*/  STL [R1+0xaa8], R2 ;  /* 0x000aa80201007387 */ /* 0x0005e20000100800 */
[----:B------:R-:W-:-:S05]  /*5c220*/  F2FP.SATFINITE.E4M3.F32.PACK_AB_MERGE_C R3, R6, R3, RZ ;  /* 0x000000030603723e */ /* 0x000fca00048070ff */
[----:B------:R-:W-:Y:S04]  /*5c230*/  STL [R1+0xaac], R3 ;  /* 0x000aac0301007387 */ /* 0x000fe80000100800 */
[----:B------:R-:W3:Y:S04]  /*5c240*/  LDL.LU R15, [R1+0x50] ;  /* 0x00005000010f7983 */ /* 0x000ee80000300800 */
[----:B------:R-:W4:Y:S04]  /*5c250*/  LDL.LU R14, [R1+0x58] ;  /* 0x00005800010e7983 */ /* 0x000f280000300800 */
[----:B------:R-:W5:Y:S04]  /*5c260*/  LDL.LU R16, [R1+0x5c] ;  /* 0x00005c0001107983 */ /* 0x000f680000300800 */
[----:B------:R-:W3:Y:S01]  /*5c270*/  LDL.LU R13, [R1+0x60] ;  /* 0x00006000010d7983 */ /* 0x000ee20000300800 */
[----:B0-----:R-:W-:-:S02]  /*5c280*/  PRMT R4, R19, 0x3340, R1 ;  /* 0x0000334013047816 */ /* 0x001fc40000000001 */
[--C-:B------:R-:W-:Y:S02]  /*5c290*/  PRMT R5, R20, 0x3340, R1.reuse ;  /* 0x0000334014057816 */ /* 0x100fe40000000001 */
[----:B------:R-:W-:Y:S02]  /*5c2a0*/  PRMT R6, R25, 0x3340, R1 ;  /* 0x0000334019067816 */ /* 0x000fe40000000001 */
[----:B--2---:R-:W-:Y:S02]  /*5c2b0*/  LOP3.LUT R2, R17, 0xffff, RZ, 0xc0, !PT ;  /* 0x0000ffff11027812 */ /* 0x004fe400078ec0ff */
[----:B------:R-:W2:Y:S04]  /*5c2c0*/  LDL.LU R17, [R1+0x68] ;  /* 0x0000680001117983 */ /* 0x000ea80000300800 */
[----:B------:R-:W2:Y:S04]  /*5c2d0*/  LDL.LU R12, [R1+0x70] ;  /* 0x00007000010c7983 */ /* 0x000ea80000300800 */
[----:B------:R0:W-:Y:S04]  /*5c2e0*/  STL [R1+0x1080], R19 ;  /* 0x0010801301007387 */ /* 0x0001e80000100800 */
[----:B0-----:R-:W5:Y:S04]  /*5c2f0*/  LDL.LU R19, [R1+0x48] ;  /* 0x0000480001137983 */ /* 0x001f680000300800 */
[----:B------:R0:W-:Y:S04]  /*5c300*/  STL [R1+0x1084], R20 ;  /* 0x0010841401007387 */ /* 0x0001e80000100800 */
[----:B0-----:R-:W5:Y:S04]  /*5c310*/  LDL.LU R20, [R1+0x38] ;  /* 0x0000380001147983 */ /* 0x001f680000300800 */
[----:B------:R0:W-:Y:S04]  /*5c320*/  STL [R1+0x1088], R25 ;  /* 0x0010881901007387 */ /* 0x0001e80000100800 */
[----:B0-----:R-:W5:Y:S01]  /*5c330*/  LDL.LU R25, [R1+0x30] ;  /* 0x0000300001197983 */ /* 0x001f620000300800 */
[----:B------:R-:W-:-:S02]  /*5c340*/  LOP3.LUT R26, R26, 0xffff, RZ, 0xc0, !PT ;  /* 0x0000ffff1a1a7812 */ /* 0x000fc400078ec0ff */
[----:B------:R-:W-:Y:S02]  /*5c350*/  LOP3.LUT R0, R0, 0xffff, RZ, 0xc0, !PT ;  /* 0x0000ffff00007812 */ /* 0x000fe400078ec0ff */
[----:B------:R-:W-:Y:S02]  /*5c360*/  LOP3.LUT R3, R11, 0xffff, RZ, 0xc0, !PT ;  /* 0x0000ffff0b037812 */ /* 0x000fe400078ec0ff */
[----:B------:R-:W-:Y:S02]  /*5c370*/  LOP3.LUT R18, R18, 0xffff, RZ, 0xc0, !PT ;  /* 0x0000ffff12127812 */ /* 0x000fe400078ec0ff */
[----:B------:R-:W-:Y:S01]  /*5c380*/  LOP3.LUT R21, R21, 0xffff, RZ, 0xc0, !PT ;  /* 0x0000ffff15157812 */ /* 0x000fe200078ec0ff */
[----:B------:R-:W-:Y:S01]  /*5c390*/  STL [R1+0x108c], R26 ;  /* 0x00108c1a01007387 */ /* 0x000fe20000100800 */
[----:B------:R-:W-:Y:S02]  /*5c3a0*/  PRMT R8, R0, 0x3340, R3 ;  /* 0x0000334000087816 */ /* 0x000fe40000000003 */
[----:B------:R-:W-:Y:S01]  /*5c3b0*/  LOP3.LUT R23, R23, 0xffff, RZ, 0xc0, !PT ;  /* 0x0000ffff17177812 */ /* 0x000fe200078ec0ff */
[----:B------:R0:W-:Y:S01]  /*5c3c0*/  STL [R1+0x1094], R0 ;  /* 0x0010940001007387 */ /* 0x0001e20000100800 */
[----:B------:R-:W-:-:S02]  /*5c3d0*/  LOP3.LUT R22, R22, 0xffff, RZ, 0xc0, !PT ;  /* 0x0000ffff16167812 */ /* 0x000fc400078ec0ff */
[----:B------:R-:W-:Y:S01]  /*5c3e0*/  LOP3.LUT R24, R24, 0xffff, RZ, 0xc0, !PT ;  /* 0x0000ffff18187812 */ /* 0x000fe200078ec0ff */
[----:B------:R1:W-:Y:S04]  /*5c3f0*/  STL [R1+0x1090], R3 ;  /* 0x0010900301007387 */ /* 0x0003e80000100800 */
[----:B------:R1:W-:Y:S01]  /*5c400*/  STL [R1+0x109c], R2 ;  /* 0x00109c0201007387 */ /* 0x0003e20000100800 */
[----:B------:R-:W-:-:S03]  /*5c410*/  PRMT R9, R2, 0x3340, R18 ;  /* 0x0000334002097816 */ /* 0x000fc60000000012 */
[----:B------:R-:W-:Y:S01]  /*5c420*/  STL [R1+0x1098], R18 ;  /* 0x0010981201007387 */ /* 0x000fe20000100800 */
[----:B------:R-:W-:-:S03]  /*5c430*/  PRMT R10, R21, 0x3340, R23 ;  /* 0x00003340150a7816 */ /* 0x000fc60000000017 */
[----:B------:R-:W-:Y:S01]  /*5c440*/  STL [R1+0x10a4], R21 ;  /* 0x0010a41501007387 */ /* 0x000fe20000100800 */
[----:B0-----:R-:W-:Y:S02]  /*5c450*/  PRMT R0, R8, 0x5410, R4 ;  /* 0x0000541008007816 */ /* 0x001fe40000000004 */
[----:B------:R-:W-:Y:S01]  /*5c460*/  PRMT R7, R26, 0x3340, R1 ;  /* 0x000033401a077816 */ /* 0x000fe20000000001 */
[----:B------:R-:W-:Y:S01]  /*5c470*/  STL [R1+0x10a0], R23 ;  /* 0x0010a01701007387 */ /* 0x000fe20000100800 */
[----:B------:R-:W-:-:S03]  /*5c480*/  PRMT R11, R22, 0x3340, R24 ;  /* 0x00003340160b7816 */ /* 0x000fc60000000018 */
[----:B------:R-:W-:Y:S04]  /*5c490*/  STL [R1+0x10ac], R22 ;  /* 0x0010ac1601007387 */ /* 0x000fe80000100800 */
[----:B------:R-:W-:Y:S01]  /*5c4a0*/  STL [R1+0x10a8], R24 ;  /* 0x0010a81801007387 */ /* 0x000fe20000100800 */
[----:B-1----:R-:W-:Y:S02]  /*5c4b0*/  PRMT R3, R9, 0x5410, R5 ;  /* 0x0000541009037816 */ /* 0x002fe40000000005 */
[----:B------:R-:W-:Y:S01]  /*5c4c0*/  PRMT R2, R10, 0x5410, R6 ;  /* 0x000054100a027816 */ /* 0x000fe20000000006 */
[----:B------:R0:W-:Y:S04]  /*5c4d0*/  STL [R1+0x360], R0 ;  /* 0x0003600001007387 */ /* 0x0001e80000100800 */
[----:B------:R-:W-:Y:S04]  /*5c4e0*/  STL [R1+0x364], R3 ;  /* 0x0003640301007387 */ /* 0x000fe80000100800 */
[----:B------:R1:W-:Y:S01]  /*5c4f0*/  STL [R1+0x36c], R2 ;  /* 0x00036c0201007387 */ /* 0x0003e20000100800 */
[----:B0-----:R-:W-:-:S05]  /*5c500*/  PRMT R0, R11, 0x5410, R7 ;  /* 0x000054100b007816 */ /* 0x001fca0000000007 */
[----:B------:R2:W-:Y:S04]  /*5c510*/  STL [R1+0x37c], R0 ;  /* 0x00037c0001007387 */ /* 0x0005e80000100800 */
[----:B------:R-:W5:Y:S04]  /*5c520*/  LDL.LU R18, [R1+0x90] ;  /* 0x0000900001127983 */ /* 0x000f680000300800 */
[----:B-1----:R-:W5:Y:S01]  /*5c530*/  LDL.LU R2, [R1+0x9c] ;  /* 0x00009c0001027983 */ /* 0x002f620000300800 */
[----:B----4-:R-:W-:Y:S02]  /*5c540*/  LOP3.LUT R14, R14, 0xffff, RZ, 0xc0, !PT ;  /* 0x0000ffff0e0e7812 */ /* 0x010fe400078ec0ff */
[----:B---3--:R-:W-:-:S02]  /*5c550*/  LOP3.LUT R22, R13, 0xffff, RZ, 0xc0, !PT ;  /* 0x0000ffff0d167812 */ /* 0x008fc400078ec0ff */
[----:B--2---:R-:W-:Y:S02]  /*5c560*/  LOP3.LUT R0, R12, 0xffff, RZ, 0xc0, !PT ;  /* 0x0000ffff0c007812 */ /* 0x004fe400078ec0ff */
[----:B------:R-:W-:Y:S02]  /*5c570*/  LOP3.LUT R17, R17, 0xffff, RZ, 0xc0, !PT ;  /* 0x0000ffff11117812 */ /* 0x000fe400078ec0ff */
[----:B-----5:R-:W-:-:S04]  /*5c580*/  LOP3.LUT R6, R19, 0xffff, RZ, 0xc0, !PT ;  /* 0x0000ffff13067812 */ /* 0x020fc800078ec0ff */
[--C-:B------:R-:W-:Y:S02]  /*5c590*/  PRMT R8, R6, 0x3340, R1.reuse ;  /* 0x0000334006087816 */ /* 0x100fe40000000001 */
[----:B------:R-:W-:Y:S02]  /*5c5a0*/  LOP3.LUT R5, R20, 0xffff, RZ, 0xc0, !PT ;  /* 0x0000ffff14057812 */ /* 0x000fe400078ec0ff */
[----:B------:R-:W-:Y:S02]  /*5c5b0*/  LOP3.LUT R4, R25, 0xffff, RZ, 0xc0, !PT ;  /* 0x0000ffff19047812 */ /* 0x000fe400078ec0ff */
[----:B------:R-:W2:Y:S04]  /*5c5c0*/  LDL.LU R25, [R1+0xa8] ;  /* 0x0000a80001197983 */ /* 0x000ea80000300800 */
[----:B------:R-:W-:Y:S04]  /*5c5d0*/  STL [R1], R14 ;  /* 0x0000000e01007387 */ /* 0x000fe80000100800 */
[----:B------:R-:W3:Y:S04]  /*5c5e0*/  LDL.LU R3, [R1+0xb4] ;  /* 0x0000b40001037983 */ /* 0x000ee80000300800 */
[----:B------:R-:W4:Y:S04]  /*5c5f0*/  LDL.LU R20, [R1+0xbc] ;  /* 0x0000bc0001147983 */ /* 0x000f280000300800 */
[----:B------:R-:W5:Y:S04]  /*5c600*/  LDL.LU R19, [R1+0xc0] ;  /* 0x0000c00001137983 */ /* 0x000f680000300800 */
[----:B------:R-:W-:Y:S04]  /*5c610*/  STL [R1+0x8], R22 ;  /* 0x0000081601007387 */ /* 0x000fe80000100800 */
[----:B------:R-:W-:Y:S01]  /*5c620*/  STL [R1+0x10], R0 ;  /* 0x0000100001007387 */ /* 0x000fe20000100800 */
[----:B------:R-:W-:-:S03]  /*5c630*/  PRMT R7, R5, 0x3340, R1 ;  /* 0x0000334005077816 */ /* 0x000fc60000000001 */
[----:B------:R0:W-:Y:S01]  /*5c640*/  STL [R1+0x10b0], R5 ;  /* 0x0010b00501007387 */ /* 0x0001e20000100800 */
[----:B------:R-:W-:-:S03]  /*5c650*/  PRMT R10, R0, 0x3340, R1 ;  /* 0x00003340000a7816 */ /* 0x000fc60000000001 */
[----:B0-----:R-:W5:Y:S04]  /*5c660*/  LDL.LU R5, [R1+0xc8] ;  /* 0x0000c80001057983 */ /* 0x001f680000300800 */
[----:B------:R0:W-:Y:S04]  /*5c670*/  STL [R1+0x10b4], R6 ;  /* 0x0010b40601007387 */ /* 0x0001e80000100800 */
[----:B0-----:R-:W5:Y:S04]  /*5c680*/  LDL.LU R6, [R1+0xc4] ;  /* 0x0000c40001067983 */ /* 0x001f680000300800 */
[----:B------:R-:W-:Y:S04]  /*5c690*/  STL [R1+0x10b8], R17 ;  /* 0x0010b81101007387 */ /* 0x000fe80000100800 */
[----:B------:R-:W5:Y:S04]  /*5c6a0*/  LDL.LU R23, [R1+0xd0] ;  /* 0x0000d00001177983 */ /* 0x000f680000300800 */
[----:B------:R-:W5:Y:S04]  /*5c6b0*/  LDL.LU R21, [R1+0xdc] ;  /* 0x0000dc0001157983 */ /* 0x000f680000300800 */
[----:B------:R-:W5:Y:S04]  /*5c6c0*/  LDL.LU R0, [R1+0xec] ;  /* 0x0000ec0001007983 */ /* 0x000f680000300800 */
[----:B------:R-:W5:Y:S01]  /*5c6d0*/  LDL.LU R26, [R1+0xf4] ;  /* 0x0000f400011a7983 */ /* 0x000f620000300800 */
[----:B------:R-:W-:-:S02]  /*5c6e0*/  LOP3.LUT R27, R27, 0xffff, RZ, 0xc0, !PT ;  /* 0x0000ffff1b1b7812 */ /* 0x000fc400078ec0ff */
[----:B------:R-:W-:Y:S02]  /*5c6f0*/  LOP3.LUT R29, R29, 0xffff, RZ, 0xc0, !PT ;  /* 0x0000ffff1d1d7812 */ /* 0x000fe400078ec0ff */
[----:B------:R-:W-:Y:S02]  /*5c700*/  LOP3.LUT R28, R28, 0xffff, RZ, 0xc0, !PT ;  /* 0x0000ffff1c1c7812 */ /* 0x000fe400078ec0ff */
[----:B------:R-:W-:Y:S02]  /*5c710*/  LOP3.LUT R15, R15, 0xffff, RZ, 0xc0, !PT ;  /* 0x0000ffff0f0f7812 */ /* 0x000fe400078ec0ff */
[----:B------:R-:W-:Y:S02]  /*5c720*/  LOP3.LUT R16, R16, 0xffff, RZ, 0xc0, !PT ;  /* 0x0000ffff10107812 */ /* 0x000fe400078ec0ff */
[----:B------:R-:W-:Y:S02]  /*5c730*/  PRMT R11, R27, 0x3340, R29 ;  /* 0x000033401b0b7816 */ /* 0x000fe4000000001d */
[----:B------:R-:W-:-:S02]  /*5c740*/  PRMT R12, R28, 0x3340, R4 ;  /* 0x000033401c0c7816 */ /* 0x000fc40000000004 */
[----:B------:R-:W-:Y:S02]  /*5c750*/  PRMT R9, R17, 0x3340, R1 ;  /* 0x0000334011097816 */ /* 0x000fe40000000001 */
[----:B------:R-:W-:Y:S02]  /*5c760*/  PRMT R13, R15, 0x3340, R16 ;  /* 0x000033400f0d7816 */ /* 0x000fe40000000010 */
[----:B------:R-:W-:Y:S02]  /*5c770*/  PRMT R7, R11, 0x5410, R7 ;  /* 0x000054100b077816 */ /* 0x000fe40000000007 */
[----:B------:R-:W-:Y:S02]  /*5c780*/  PRMT R14, R14, 0x3340, R22 ;  /* 0x000033400e0e7816 */ /* 0x000fe40000000016 */
[----:B------:R-:W-:Y:S02]  /*5c790*/  PRMT R11, R12, 0x5410, R8 ;  /* 0x000054100c0b7816 */ /* 0x000fe40000000008 */
[----:B------:R-:W-:Y:S01]  /*5c7a0*/  PRMT R8, R13, 0x5410, R9 ;  /* 0x000054100d087816 */ /* 0x000fe20000000009 */
[----:B------:R0:W-:Y:S04]  /*5c7b0*/  STL [R1+0x384], R7 ;  /* 0x0003840701007387 */ /* 0x0001e80000100800 */
[----:B------:R1:W-:Y:S04]  /*5c7c0*/  STL [R1+0x38c], R11 ;  /* 0x00038c0b01007387 */ /* 0x0003e80000100800 */
[----:B------:R-:W-:Y:S01]  /*5c7d0*/  STL [R1+0x390], R8 ;  /* 0x0003900801007387 */ /* 0x000fe20000100800 */
[----:B------:R-:W-:-:S02]  /*5c7e0*/  LOP3.LUT R12, R2, 0xffff, RZ, 0xc0, !PT ;  /* 0x0000ffff020c7812 */ /* 0x000fc400078ec0ff */
[----:B0-----:R-:W-:Y:S02]  /*5c7f0*/  PRMT R7, R14, 0x5410, R10 ;  /* 0x000054100e077816 */ /* 0x001fe4000000000a */
[----:B-1----:R-:W-:-:S03]  /*5c800*/  LOP3.LUT R11, R18, 0xffff, RZ, 0xc0, !PT ;  /* 0x0000ffff120b7812 */ /* 0x002fc600078ec0ff */
[----:B------:R4:W-:Y:S04]  /*5c810*/  STL [R1+0x394], R7 ;  /* 0x0003940701007387 */ /* 0x0009e80000100800 */
[----:B------:R-:W-:Y:S01]  /*5c820*/  STL [R1+0x4], R11 ;  /* 0x0000040b01007387 */ /* 0x000fe20000100800 */
[----:B--2---:R-:W-:Y:S02]  /*5c830*/  LOP3.LUT R25, R25, 0xffff, RZ, 0xc0, !PT ;  /* 0x0000ffff19197812 */ /* 0x004fe400078ec0ff */
[----:B---3--:R-:W-:Y:S02]  /*5c840*/  LOP3.LUT R24, R3, 0xffff, RZ, 0xc0, !PT ;  /* 0x0000ffff03187812 */ /* 0x008fe400078ec0ff */
[----:B----4-:R-:W-:Y:S01]  /*5c850*/  LOP3.LUT R7, R20, 0xffff, RZ, 0xc0, !PT ;  /* 0x0000ffff14077812 */ /* 0x010fe200078ec0ff */
[----:B------:R-:W-:Y:S04]  /*5c860*/  STL [R1+0xc], R25 ;  /* 0x00000c1901007387 */ /* 0x000fe80000100800 */
[----:B------:R-:W-:Y:S04]  /*5c870*/  STL [R1+0x18], R12 ;  /* 0x0000180c01007387 */ /* 0x000fe80000100800 */
[----:B------:R-:W2:Y:S04]  /*5c880*/  LDL.LU R22, [R1+0xfc] ;  /* 0x0000fc0001167983 */ /* 0x000ea80000300800 */
[----:B------:R-:W-:Y:S04]  /*5c890*/  STL [R1+0x14], R7 ;  /* 0x0000140701007387 */ /* 0x000fe80000100800 */
[----:B------:R-:W-:Y:S01]  /*5c8a0*/  STL [R1+0x1c], R24 ;  /* 0x00001c1801007387 */ /* 0x000fe20000100800 */
[----:B-----5:R-:W-:-:S03]  /*5c8b0*/  LOP3.LUT R3, R19, 0xffff, RZ, 0xc0, !PT ;  /* 0x0000ffff13037812 */ /* 0x020fc600078ec0ff */
[----:B------:R-:W3:Y:S04]  /*5c8c0*/  LDL.LU R18, [R1+0x100] ;  /* 0x0001000001127983 */ /* 0x000ee80000300800 */
[----:B------:R-:W4:Y:S04]  /*5c8d0*/  LDL.LU R2, [R1+0x104] ;  /* 0x0001040001027983 */ /* 0x000f280000300800 */
[----:B------:R-:W5:Y:S04]  /*5c8e0*/  LDL.LU R20, [R1+0x108] ;  /* 0x0001080001147983 */ /* 0x000f680000300800 */
[----:B------:R-:W5:Y:S04]  /*5c8f0*/  LDL.LU R19, [R1+0x10c] ;  /* 0x00010c0001137983 */ /* 0x000f680000300800 */
[----:B------:R0:W-:Y:S01]  /*5c900*/  STL [R1+0x20], R3 ;  /* 0x0000200301007387 */ /* 0x0001e20000100800 */
[----:B------:R-:W-:-:S02]  /*5c910*/  PRMT R8, R3, 0x3340, R1 ;  /* 0x0000334003087816 */ /* 0x000fc40000000001 */
[----:B------:R-:W-:Y:S02]  /*5c920*/  LOP3.LUT R13, R6, 0xffff, RZ, 0xc0, !PT ;  /* 0x0000ffff060d7812 */ /* 0x000fe400078ec0ff */
[----:B------:R-:W-:Y:S02]  /*5c930*/  LOP3.LUT R6, R5, 0xffff, RZ, 0xc0, !PT ;  /* 0x0000ffff05067812 */ /* 0x000fe400078ec0ff */
[----:B------:R-:W-:Y:S02]  /*5c940*/  LOP3.LUT R17, R23, 0xffff, RZ, 0xc0, !PT ;  /* 0x0000ffff17117812 */ /* 0x000fe400078ec0ff */
[----:B------:R-:W-:Y:S02]  /*5c950*/  LOP3.LUT R14, R21, 0xffff, RZ, 0xc0, !PT ;  /* 0x0000ffff150e7812 */ /* 0x000fe400078ec0ff */
[----:B------:R-:W-:Y:S01]  /*5c960*/  LOP3.LUT R5, R0, 0xffff, RZ, 0xc0, !PT ;  /* 0x0000ffff00057812 */ /* 0x000fe200078ec0ff */
[----:B------:R-:W-:Y:S01]  /*5c970*/  STL [R1+0x24], R13 ;  /* 0x0000240d01007387 */ /* 0x000fe20000100800 */
[----:B------:R-:W-:-:S03]  /*5c980*/  LOP3.LUT R0, R26, 0xffff, RZ, 0xc0, !PT ;  /* 0x0000ffff1a007812 */ /* 0x000fc600078ec0ff */
[----:B------:R-:W-:Y:S04]  /*5c990*/  STL [R1+0x28], R17 ;  /* 0x0000281101007387 */ /* 0x000fe80000100800 */
[----:B------:R-:W-:Y:S04]  /*5c9a0*/  STL [R1+0x30], R6 ;  /* 0x0000300601007387 */ /* 0x000fe80000100800 */
[----:B------:R1:W-:Y:S04]  /*5c9b0*/  STL [R1+0x2c], R5 ;  /* 0x00002c0501007387 */ /* 0x0003e80000100800 */
[----:B------:R-:W-:Y:S04]  /*5c9c0*/  STL [R1+0x38], R14 ;  /* 0x0000380e01007387 */ /* 0x000fe80000100800 */
[----:B------:R1:W-:Y:S04]  /*5c9d0*/  STL [R1+0x40], R0 ;  /* 0x0000400001007387 */ /* 0x0003e80000100800 */
[----:B0-----:R-:W5:Y:S01]  /*5c9e0*/  LDL.LU R3, [R1+0x110] ;  /* 0x0001100001037983 */ /* 0x001f620000300800 */
[----:B------:R-:W-:-:S02]  /*5c9f0*/  PRMT R9, R5, 0x3340, R1 ;  /* 0x0000334005097816 */ /* 0x000fc40000000001 */
[----:B------:R-:W-:Y:S01]  /*5ca00*/  PRMT R10, R0, 0x3340, R1 ;  /* 0x00003340000a7816 */ /* 0x000fe20000000001 */
[----:B-1----:R-:W5:Y:S04]  /*5ca10*/  LDL.LU R5, [R1+0x114] ;  /* 0x0001140001057983 */ /* 0x002f680000300800 */
[----:B------:R-:W5:Y:S04]  /*5ca20*/  LDL.LU R23, [R1+0x118] ;  /* 0x0001180001177983 */ /* 0x000f680000300800 */
[----:B------:R-:W5:Y:S04]  /*5ca30*/  LDL.LU R21, [R1+0x11c] ;  /* 0x00011c0001157983 */ /* 0x000f680000300800 */
[----:B------:R-:W5:Y:S04]  /*5ca40*/  LDL.LU R0, [R1+0x120] ;  /* 0x0001200001007983 */ /* 0x000f680000300800 */
[----:B------:R-:W5:Y:S01]  /*5ca50*/  LDL.LU R26, [R1+0x124] ;  /* 0x00012400011a7983 */ /* 0x000f620000300800 */
[----:B------:R-:W-:-:S03]  /*5ca60*/  PRMT R11, R11, 0x3340, R25 ;  /* 0x000033400b0b7816 */ /* 0x000fc60000000019 */
[----:B------:R-:W5:Y:S01]  /*5ca70*/  LDL.LU R25, [R1+0x128] ;  /* 0x0001280001197983 */ /* 0x000f620000300800 */
[----:B------:R-:W-:Y:S02]  /*5ca80*/  PRMT R7, R7, 0x3340, R1 ;  /* 0x0000334007077816 */ /* 0x000fe40000000001 */
[----:B------:R-:W-:Y:S02]  /*5ca90*/  PRMT R14, R6, 0x3340, R14 ;  /* 0x00003340060e7816 */ /* 0x000fe4000000000e */
[----:B------:R-:W-:Y:S02]  /*5caa0*/  PRMT R12, R12, 0x3340, R24 ;  /* 0x000033400c0c7816 */ /* 0x000fe40000000018 */
[----:B------:R-:W-:Y:S02]  /*5cab0*/  PRMT R13, R13, 0x3340, R17 ;  /* 0x000033400d0d7816 */ /* 0x000fe40000000011 */
[----:B------:R-:W-:Y:S02]  /*5cac0*/  PRMT R6, R11, 0x5410, R7 ;  /* 0x000054100b067816 */ /* 0x000fe40000000007 */
[----:B------:R-:W-:-:S02]  /*5cad0*/  PRMT R8, R12, 0x5410, R8 ;  /* 0x000054100c087816 */ /* 0x000fc40000000008 */
[----:B------:R-:W-:Y:S01]  /*5cae0*/  PRMT R7, R13, 0x5410, R9 ;  /* 0x000054100d077816 */ /* 0x000fe20000000009 */
[----:B------:R0:W-:Y:S04]  /*5caf0*/  STL [R1+0x39c], R6 ;  /* 0x00039c0601007387 */ /* 0x0001e80000100800 */
[----:B------:R-:W-:Y:S04]  /*5cb00*/  STL [R1+0x3a4], R8 ;  /* 0x0003a40801007387 */ /* 0x000fe80000100800 */
[----:B------:R1:W-:Y:S01]  /*5cb10*/  STL [R1+0x3ac], R7 ;  /* 0x0003ac0701007387 */ /* 0x0003e20000100800 */
[----:B0-----:R-:W-:-:S05]  /*5cb20*/  PRMT R6, R14, 0x5410, R10 ;  /* 0x000054100e067816 */ /* 0x001fca000000000a */
[----:B------:R0:W-:Y:S01]  /*5cb30*/  STL [R1+0x3b4], R6 ;  /* 0x0003b40601007387 */ /* 0x0001e20000100800 */
[----:B--2---:R-:W-:Y:S02]  /*5cb40*/  LOP3.LUT R11, R22, 0xffff, RZ, 0xc0, !PT ;  /* 0x0000ffff160b7812 */ /* 0x004fe400078ec0ff */
[----:B---3--:R-:W-:Y:S02]  /*5cb50*/  LOP3.LUT R12, R18, 0xffff, RZ, 0xc0, !PT ;  /* 0x0000ffff120c7812 */ /* 0x008fe400078ec0ff */
[----:B----4-:R-:W-:Y:S02]  /*5cb60*/  LOP3.LUT R24, R2, 0xffff, RZ, 0xc0, !PT ;  /* 0x0000ffff02187812 */ /* 0x010fe400078ec0ff */
[----:B-----5:R-:W-:Y:S02]  /*5cb70*/  LOP3.LUT R20, R20, 0xffff, RZ, 0xc0, !PT ;  /* 0x0000ffff14147812 */ /* 0x020fe400078ec0ff */
[----:B-1----:R-:W-:Y:S01]  /*5cb80*/  LOP3.LUT R7, R19, 0xffff, RZ, 0xc0, !PT ;  /* 0x0000ffff13077812 */ /* 0x002fe200078ec0ff */
[----:B------:R-:W-:Y:S04]  /*5cb90*/  STL [R1+0x34], R11 ;  /* 0x0000340b01007387 */ /* 0x000fe80000100800 */
[----:B------:R-:W-:Y:S04]  /*5cba0*/  STL [R1+0x3c], R24 ;  /* 0x00003c1801007387 */ /* 0x000fe80000100800 */
[----:B------:R-:W-:Y:S04]  /*5cbb0*/  STL [R1+0x48], R12 ;  /* 0x0000480c01007387 */ /* 0x000fe80000100800 */
[----:B------:R-:W2:Y:S04]  /*5cbc0*/  LDL.LU R22, [R1+0x194] ;  /* 0x0001940001167983 */ /* 0x000ea80000300800 */
[----:B------:R-:W-:Y:S04]  /*5cbd0*/  STL [R1+0x44], R7 ;  /* 0x0000440701007387 */ /* 0x000fe80000100800 */
[----:B------:R-:W-:Y:S04]  /*5cbe0*/  STL [R1+0x4c], R20 ;  /* 0x00004c1401007387 */ /* 0x000fe80000100800 */
[----:B------:R-:W3:Y:S04]  /*5cbf0*/  LDL.LU R18, [R1+0x1b8] ;  /* 0x0001b80001127983 */ /* 0x000ee80000300800 */
[----:B------:R-:W4:Y:S04]  /*5cc00*/  LDL.LU R2, [R1+0x29c] ;  /* 0x00029c0001027983 */ /* 0x000f280000300800 */
[----:B------:R-:W5:Y:S01]  /*5cc10*/  LDL.LU R19, [R1+0x2a0] ;  /* 0x0002a00001137983 */ /* 0x000f620000300800 */
[----:B------:R-:W-:-:S03]  /*5cc20*/  LOP3.LUT R8, R3, 0xffff, RZ, 0xc0, !PT ;  /* 0x0000ffff03087812 */ /* 0x000fc600078ec0ff */
[----:B------:R-:W5:Y:S04]  /*5cc30*/  LDL.LU R3, [R1+0x2a8] ;  /* 0x0002a80001037983 */ /* 0x000f680000300800 */
[----:B------:R-:W-:Y:S01]  /*5cc40*/  STL [R1+0x50], R8 ;  /* 0x0000500801007387 */ /* 0x000fe20000100800 */
[----:B------:R-:W-:Y:S02]  /*5cc50*/  LOP3.LUT R13, R5, 0xffff, RZ, 0xc0, !PT ;  /* 0x0000ffff050d7812 */ /* 0x000fe400078ec0ff */
[----:B0-----:R-:W-:Y:S02]  /*5cc60*/  LOP3.LUT R6, R23, 0xffff, RZ, 0xc0, !PT ;  /* 0x0000ffff17067812 */ /* 0x001fe400078ec0ff */
[----:B------:R-:W-:Y:S02]  /*5cc70*/  LOP3.LUT R17, R21, 0xffff, RZ, 0xc0, !PT ;  /* 0x0000ffff15117812 */ /* 0x000fe400078ec0ff */
[----:B------:R-:W-:-:S02]  /*5cc80*/  LOP3.LUT R14, R0, 0xffff, RZ, 0xc0, !PT ;  /* 0x0000ffff000e7812 */ /* 0x000fc400078ec0ff */
        /* <DEDUP_REMOVED lines=8> */
[----:B------:R-:W5:Y:S01]  /*5cd10*/  LDL.LU R26, [R1+0x2ac] ;  /* 0x0002ac00011a7983 */ /* 0x000f620000300800 */
[----:B------:R-:W-:-:S02]  /*5cd20*/  PRMT R9, R5, 0x3340, R1 ;  /* 0x0000334005097816 */ /* 0x000fc40000000001 */
[----:B------:R-:W-:Y:S01]  /*5cd30*/  PRMT R10, R0, 0x3340, R1 ;  /* 0x00003340000a7816 */ /* 0x000fe20000000001 */
[----:B0-----:R-:W5:Y:S04]  /*5cd40*/  LDL.LU R5, [R1+0x2a4] ;  /* 0x0002a40001057983 */ /* 0x001f680000300800 */
[----:B------:R-:W5:Y:S04]  /*5cd50*/  LDL.LU R23, [R1+0x260] ;  /* 0x0002600001177983 */ /* 0x000f680000300800 */
[----:B------:R-:W5:Y:S04]  /*5cd60*/  LDL.LU R21, [R1+0x25c] ;  /* 0x00025c0001157983 */ /* 0x000f680000300800 */
[----:B-1----:R-:W5:Y:S04]  /*5cd70*/  LDL.LU R0, [R1+0x1b4] ;  /* 0x0001b40001007983 */ /* 0x002f680000300800 */
[----:B------:R-:W5:Y:S01]  /*5cd80*/  LDL.LU R25, [R1+0x198] ;  /* 0x0001980001197983 */ /* 0x000f620000300800 */
[----:B------:R-:W-:-:S03]  /*5cd90*/  PRMT R12, R12, 0x3340, R20 ;  /* 0x000033400c0c7816 */ /* 0x000fc60000000014 */
[----:B------:R-:W5:Y:S01]  /*5cda0*/  LDL.LU R20, [R1+0x1a0] ;  /* 0x0001a00001147983 */ /* 0x000f620000300800 */
[--C-:B------:R-:W-:Y:S02]  /*5cdb0*/  PRMT R7, R7, 0x3340, R1.reuse ;  /* 0x0000334007077816 */ /* 0x100fe40000000001 */
[----:B------:R-:W-:Y:S02]  /*5cdc0*/  PRMT R11, R11, 0x3340, R24 ;  /* 0x000033400b0b7816 */ /* 0x000fe40000000018 */
[----:B------:R-:W-:Y:S02]  /*5cdd0*/  PRMT R14, R6, 0x3340, R14 ;  /* 0x00003340060e7816 */ /* 0x000fe4000000000e */
[----:B------:R-:W-:Y:S02]  /*5cde0*/  PRMT R8, R8, 0x3340, R1 ;  /* 0x0000334008087816 */ /* 0x000fe40000000001 */
[----:B------:R-:W-:Y:S02]  /*5cdf0*/  PRMT R13, R13, 0x3340, R17 ;  /* 0x000033400d0d7816 */ /* 0x000fe40000000011 */
[----:B------:R-:W-:-:S02]  /*5ce00*/  PRMT R6, R11, 0x5410, R7 ;  /* 0x000054100b067816 */ /* 0x000fc40000000007 */
[----:B------:R-:W-:Y:S02]  /*5ce10*/  PRMT R8, R12, 0x5410, R8 ;  /* 0x000054100c087816 */ /* 0x000fe40000000008 */
        /* <DEDUP_REMOVED lines=9> */
[----:B-----5:R-:W-:Y:S01]  /*5ceb0*/  LOP3.LUT R19, R19, 0xffff, RZ, 0xc0, !PT ;  /* 0x0000ffff13137812 */ /* 0x020fe200078ec0ff */
[----:B------:R-:W-:Y:S04]  /*5cec0*/  STL [R1+0x6c], R11 ;  /* 0x00006c0b01007387 */ /* 0x000fe80000100800 */
[----:B------:R-:W-:Y:S04]  /*5ced0*/  STL [R1+0x70], R17 ;  /* 0x0000701101007387 */ /* 0x000fe80000100800 */
[----:B------:R-:W-:Y:S04]  /*5cee0*/  STL [R1+0x78], R12 ;  /* 0x0000780c01007387 */ /* 0x000fe80000100800 */
[----:B------:R-:W2:Y:S01]  /*5cef0*/  LDL.LU R24, [R1+0x21c] ;  /* 0x00021c0001187983 */ /* 0x000ea20000300800 */
[----:B-1----:R-:W-:-:S05]  /*5cf00*/  LOP3.LUT R7, R3, 0xffff, RZ, 0xc0, !PT ;  /* 0x0000ffff03077812 */ /* 0x002fca00078ec0ff */
[----:B------:R-:W-:Y:S04]  /*5cf10*/  STL [R1+0x74], R7 ;  /* 0x0000740701007387 */ /* 0x000fe80000100800 */
[----:B------:R-:W-:Y:S04]  /*5cf20*/  STL [R1+0x7c], R19 ;  /* 0x00007c1301007387 */ /* 0x000fe80000100800 */
[----:B------:R-:W3:Y:S04]  /*5cf30*/  LDL.LU R22, [R1+0x1b0] ;  /* 0x0001b00001167983 */ /* 0x000ee80000300800 */
[----:B------:R-:W4:Y:S04]  /*5cf40*/  LDL.LU R18, [R1+0x1ac] ;  /* 0x0001ac0001127983 */ /* 0x000f280000300800 */
[----:B------:R-:W5:Y:S01]  /*5cf50*/  LDL.LU R2, [R1+0x1a8] ;  /* 0x0001a80001027983 */ /* 0x000f620000300800 */
[----:B------:R-:W-:-:S03]  /*5cf60*/  LOP3.LUT R3, R26, 0xffff, RZ, 0xc0, !PT ;  /* 0x0000ffff1a037812 */ /* 0x000fc600078ec0ff */
[----:B------:R-:W5:Y:S04]  /*5cf70*/  LDL.LU R26, [R1+0x1a4] ;  /* 0x0001a400011a7983 */ /* 0x000f680000300800 */
[----:B------:R1:W-:Y:S01]  /*5cf80*/  STL [R1+0x80], R3 ;  /* 0x0000800301007387 */ /* 0x0003e20000100800 */
[----:B------:R-:W-:Y:S02]  /*5cf90*/  LOP3.LUT R13, R5, 0xffff, RZ, 0xc0, !PT ;  /* 0x0000ffff050d7812 */ /* 0x000fe400078ec0ff */
[----:B------:R-:W-:Y:S02]  /*5cfa0*/  LOP3.LUT R14, R23, 0xffff, RZ, 0xc0, !PT ;  /* 0x0000ffff170e7812 */ /* 0x000fe400078ec0ff */
[----:B0-----:R-:W-:Y:S02]  /*5cfb0*/  LOP3.LUT R6, R21, 0xffff, RZ, 0xc0, !PT ;  /* 0x0000ffff15067812 */ /* 0x001fe400078ec0ff */
[----:B------:R-:W-:-:S02]  /*5cfc0*/  LOP3.LUT R5, R0, 0xffff, RZ, 0xc0, !PT ;  /* 0x0000ffff00057812 */ /* 0x000fc400078ec0ff */
[----:B------:R-:W-:Y:S01]  /*5cfd0*/  LOP3.LUT R0, R25, 0xffff, RZ, 0xc0, !PT ;  /* 0x0000ffff19007812 */ /* 0x000fe200078ec0ff */
[----:B------:R-:W-:Y:S04]  /*5cfe0*/  STL [R1+0x84], R13 ;  /* 0x0000840d01007387 */ /* 0x000fe80000100800 */
[----:B------:R-:W-:Y:S01]  /*5cff0*/  STL [R1+0x88], R6 ;  /* 0x0000880601007387 */ /* 0x000fe20000100800 */
[----:B------:R-:W-:-:S03]  /*5d000*/  LOP3.LUT R10, R20, 0xffff, RZ, 0xc0, !PT ;  /* 0x0000ffff140a7812 */ /* 0x000fc600078ec0ff */
[----:B------:R-:W-:Y:S04]  /*5d010*/  STL [R1+0x90], R14 ;  /* 0x0000900e01007387 */ /* 0x000fe80000100800 */
[----:B------:R0:W-:Y:S04]  /*5d020*/  STL [R1+0x8c], R0 ;  /* 0x00008c0001007387 */ /* 0x0001e80000100800 */
[----:B------:R-:W-:Y:S04]  /*5d030*/  STL [R1+0x94], R5 ;  /* 0x0000940501007387 */ /* 0x000fe80000100800 */
[----:B------:R-:W5:Y:S04]  /*5d040*/  LDL.LU R25, [R1+0x19c] ;  /* 0x00019c0001197983 */ /* 0x000f680000300800 */
[----:B------:R0:W-:Y:S04]  /*5d050*/  STL [R1+0x98], R10 ;  /* 0x0000980a01007387 */ /* 0x0001e80000100800 */
[----:B------:R-:W5:Y:S01]  /*5d060*/  LDL.LU R23, [R1+0x190] ;  /* 0x0001900001177983 */ /* 0x000f620000300800 */
[----:B------:R-:W-:-:S03]  /*5d070*/  PRMT R8, R3, 0x3340, R1 ;  /* 0x0000334003087816 */ /* 0x000fc60000000001 */
[----:B------:R-:W5:Y:S01]  /*5d080*/  LDL.LU R21, [R1+0x18c] ;  /* 0x00018c0001157983 */ /* 0x000f620000300800 */
[----:B------:R-:W-:-:S03]  /*5d090*/  PRMT R9, R0, 0x3340, R1 ;  /* 0x0000334000097816 */ /* 0x000fc60000000001 */
[----:B-1----:R-:W5:Y:S04]  /*5d0a0*/  LDL.LU R3, [R1+0x188] ;  /* 0x0001880001037983 */ /* 0x002f680000300800 */
[----:B0-----:R-:W5:Y:S04]  /*5d0b0*/  LDL.LU R0, [R1+0x180] ;  /* 0x0001800001007983 */ /* 0x001f680000300800 */
[----:B------:R-:W5:Y:S01]  /*5d0c0*/  LDL.LU R20, [R1+0x178] ;  /* 0x0001780001147983 */ /* 0x000f620000300800 */
[----:B------:R-:W-:Y:S02]  /*5d0d0*/  PRMT R11, R11, 0x3340, R17 ;  /* 0x000033400b0b7816 */ /* 0x000fe40000000011 */
[----:B------:R-:W-:Y:S01]  /*5d0e0*/  PRMT R12, R12, 0x3340, R19 ;  /* 0x000033400c0c7816 */ /* 0x000fe20000000013 */
[----:B------:R-:W5:Y:S04]  /*5d0f0*/  LDL.LU R17, [R1+0x10b8] ;  /* 0x0010b80001117983 */ /* 0x000f680000300800 */
[----:B------:R-:W5:Y:S01]  /*5d100*/  LDL.LU R19, [R1+0x174] ;  /* 0x0001740001137983 */ /* 0x000f620000300800 */
[----:B------:R-:W-:-:S02]  /*5d110*/  PRMT R7, R7, 0x3340, R1 ;  /* 0x0000334007077816 */ /* 0x000fc40000000001 */
[----:B------:R-:W-:Y:S02]  /*5d120*/  PRMT R13, R13, 0x3340, R6 ;  /* 0x000033400d0d7816 */ /* 0x000fe40000000006 */
[----:B------:R-:W-:Y:S02]  /*5d130*/  PRMT R10, R10, 0x3340, R1 ;  /* 0x000033400a0a7816 */ /* 0x000fe40000000001 */
[----:B------:R-:W-:Y:S02]  /*5d140*/  PRMT R14, R14, 0x3340, R5 ;  /* 0x000033400e0e7816 */ /* 0x000fe40000000005 */
[----:B------:R-:W-:Y:S02]  /*5d150*/  PRMT R7, R11, 0x5410, R7 ;  /* 0x000054100b077816 */ /* 0x000fe40000000007 */
[----:B------:R-:W-:Y:S01]  /*5d160*/  PRMT R11, R12, 0x5410, R8 ;  /* 0x000054100c0b7816 */ /* 0x000fe20000000008 */
[----:B------:R-:W5:Y:S04]  /*5d170*/  LDL.LU R6, [R1+0x10b4] ;  /* 0x0010b40001067983 */ /* 0x000f680000300800 */
[----:B------:R-:W5:Y:S01]  /*5d180*/  LDL.LU R5, [R1+0x10b0] ;  /* 0x0010b00001057983 */ /* 0x000f620000300800 */
[----:B------:R-:W-:-:S03]  /*5d190*/  PRMT R8, R13, 0x5410, R9 ;  /* 0x000054100d087816 */ /* 0x000fc60000000009 */
[----:B------:R0:W-:Y:S04]  /*5d1a0*/  STL [R1+0x3d8], R7 ;  /* 0x0003d80701007387 */ /* 0x0001e80000100800 */
[----:B------:R2:W-:Y:S04]  /*5d1b0*/  STL [R1+0x3e0], R11 ;  /* 0x0003e00b01007387 */ /* 0x0005e80000100800 */
[----:B------:R-:W-:Y:S01]  /*5d1c0*/  STL [R1+0x3e4], R8 ;  /* 0x0003e40801007387 */ /* 0x000fe20000100800 */
[----:B0-----:R-:W-:-:S05]  /*5d1d0*/  PRMT R7, R14, 0x5410, R10 ;  /* 0x000054100e077816 */ /* 0x001fca000000000a */
[----:B------:R0:W-:Y:S01]  /*5d1e0*/  STL [R1+0x9c4], R7 ;  /* 0x0009c40701007387 */ /* 0x0001e20000100800 */
[----:B--2---:R-:W-:-:S05]  /*5d1f0*/  LOP3.LUT R11, R24, 0xffff, RZ, 0xc0, !PT ;  /* 0x0000ffff180b7812 */ /* 0x004fca00078ec0ff */
[----:B------:R-:W-:Y:S01]  /*5d200*/  STL [R1+0x9c], R11 ;  /* 0x00009c0b01007387 */ /* 0x000fe20000100800 */
[----:B---3--:R-:W-:Y:S02]  /*5d210*/  LOP3.LUT R12, R22, 0xffff, RZ, 0xc0, !PT ;  /* 0x0000ffff160c7812 */ /* 0x008fe400078ec0ff */
[----:B----4-:R-:W-:Y:S02]  /*5d220*/  LOP3.LUT R22, R18, 0xffff, RZ, 0xc0, !PT ;  /* 0x0000ffff12167812 */ /* 0x010fe400078ec0ff */
[----:B-----5:R-:W-:-:S03]  /*5d230*/  LOP3.LUT R24, R2, 0xffff, RZ, 0xc0, !PT ;  /* 0x0000ffff02187812 */ /* 0x020fc600078ec0ff */
[----:B------:R-:W-:Y:S04]  /*5d240*/  STL [R1+0xa0], R22 ;  /* 0x0000a01601007387 */ /* 0x000fe80000100800 */
[----:B------:R-:W-:Y:S04]  /*5d250*/  STL [R1+0xa8], R12 ;  /* 0x0000a80c01007387 */ /* 0x000fe80000100800 */
[----:B------:R-:W2:Y:S01]  /*5d260*/  LDL.LU R18, [R1+0x17c] ;  /* 0x00017c0001127983 */ /* 0x000ea20000300800 */
[----:B0-----:R-:W-:-:S05]  /*5d270*/  LOP3.LUT R7, R26, 0xffff, RZ, 0xc0, !PT ;  /* 0x0000ffff1a077812 */ /* 0x001fca00078ec0ff */
[----:B------:R0:W-:Y:S04]  /*5d280*/  STL [R1+0xa4], R7 ;  /* 0x0000a40701007387 */ /* 0x0001e80000100800 */
[----:B------:R1:W-:Y:S04]  /*5d290*/  STL [R1+0xac], R24 ;  /* 0x0000ac1801007387 */ /* 0x0003e80000100800 */
[----:B------:R-:W3:Y:S04]  /*5d2a0*/  LDL.LU R2, [R1+0xe0] ;  /* 0x0000e00001027983 */ /* 0x000ee80000300800 */
[----:B------:R-:W4:Y:S01]  /*5d2b0*/  LDL.LU R26, [R1+0x170] ;  /* 0x00017000011a7983 */ /* 0x000f220000300800 */
[----:B------:R-:W-:-:S02]  /*5d2c0*/  LOP3.LUT R8, R25, 0xffff, RZ, 0xc0, !PT ;  /* 0x0000ffff19087812 */ /* 0x000fc400078ec0ff */
[----:B------:R-:W-:Y:S01]  /*5d2d0*/  LOP3.LUT R13, R23, 0xffff, RZ, 0xc0, !PT ;  /* 0x0000ffff170d7812 */ /* 0x000fe200078ec0ff */
[----:B------:R-:W5:Y:S01]  /*5d2e0*/  LDL.LU R25, [R1+0xe4] ;  /* 0x0000e40001197983 */ /* 0x000f620000300800 */
[----:B------:R-:W-:Y:S02]  /*5d2f0*/  LOP3.LUT R14, R21, 0xffff, RZ, 0xc0, !PT ;  /* 0x0000ffff150e7812 */ /* 0x000fe400078ec0ff */
[----:B------:R-:W-:Y:S01]  /*5d300*/  LOP3.LUT R21, R3, 0xffff, RZ, 0xc0, !PT ;  /* 0x0000ffff03157812 */ /* 0x000fe200078ec0ff */
[----:B------:R-:W-:Y:S01]  /*5d310*/  STL [R1+0xb0], R8 ;  /* 0x0000b00801007387 */ /* 0x000fe20000100800 */
[----:B------:R-:W-:Y:S02]  /*5d320*/  LOP3.LUT R9, R20, 0xffff, RZ, 0xc0, !PT ;  /* 0x0000ffff14097812 */ /* 0x000fe400078ec0ff */
[----:B------:R-:W-:Y:S01]  /*5d330*/  LOP3.LUT R23, R0, 0xffff, RZ, 0xc0, !PT ;  /* 0x0000ffff00177812 */ /* 0x000fe200078ec0ff */
[----:B------:R0:W-:Y:S04]  /*5d340*/  STL [R1+0xbc], R13 ;  /* 0x0000bc0d01007387 */ /* 0x0001e80000100800 */
[----:B------:R0:W-:Y:S04]  /*5d350*/  STL [R1+0xc0], R21 ;  /* 0x0000c01501007387 */ /* 0x0001e80000100800 */
[----:B------:R0:W-:Y:S01]  /*5d360*/  STL [R1+0xcc], R14 ;  /* 0x0000cc0e01007387 */ /* 0x0001e20000100800 */
[----:B------:R-:W-:-:S03]  /*5d370*/  LOP3.LUT R10, R19, 0xffff, RZ, 0xc0, !PT ;  /* 0x0000ffff130a7812 */ /* 0x000fc600078ec0ff */
[----:B------:R-:W-:Y:S04]  /*5d380*/  STL [R1+0xc4], R9 ;  /* 0x0000c40901007387 */ /* 0x000fe80000100800 */
[----:B------:R0:W-:Y:S04]  /*5d390*/  STL [R1+0xd4], R23 ;  /* 0x0000d41701007387 */ /* 0x0001e80000100800 */
[----:B------:R-:W5:Y:S04]  /*5d3a0*/  LDL.LU R3, [R1+0x164] ;  /* 0x0001640001037983 */ /* 0x000f680000300800 */
[----:B------:R-:W5:Y:S04]  /*5d3b0*/  LDL.LU R0, [R1+0x160] ;  /* 0x0001600001007983 */ /* 0x000f680000300800 */
[----:B------:R1:W-:Y:S01]  /*5d3c0*/  STL [R1+0xd8], R10 ;  /* 0x0000d80a01007387 */ /* 0x0003e20000100800 */
[----:B0-----:R-:W-:-:S03]  /*5d3d0*/  PRMT R7, R7, 0x3340, R1 ;  /* 0x0000334007077816 */ /* 0x001fc60000000001 */
[----:B------:R-:W5:Y:S04]  /*5d3e0*/  LDL.LU R20, [R1+0x158] ;  /* 0x0001580001147983 */ /* 0x000f680000300800 */
[----:B------:R-:W5:Y:S01]  /*5d3f0*/  LDL.LU R19, [R1+0x150] ;  /* 0x0001500001137983 */ /* 0x000f620000300800 */
[----:B------:R-:W-:Y:S02]  /*5d400*/  PRMT R11, R11, 0x3340, R22 ;  /* 0x000033400b0b7816 */ /* 0x000fe40000000016 */
[----:B------:R-:W-:Y:S01]  /*5d410*/  PRMT R12, R12, 0x3340, R24 ;  /* 0x000033400c0c7816 */ /* 0x000fe20000000018 */
[----:B------:R-:W5:Y:S04]  /*5d420*/  LDL.LU R22, [R1+0x10ac] ;  /* 0x0010ac0001167983 */ /* 0x000f680000300800 */
[----:B-1----:R-:W5:Y:S01]  /*5d430*/  LDL.LU R24, [R1+0x10a8] ;  /* 0x0010a80001187983 */ /* 0x002f620000300800 */
[----:B------:R-:W-:-:S02]  /*5d440*/  PRMT R13, R13, 0x3340, R21 ;  /* 0x000033400d0d7816 */ /* 0x000fc40000000015 */
[----:B------:R-:W-:Y:S01]  /*5d450*/  PRMT R8, R8, 0x3340, R1 ;  /* 0x0000334008087816 */ /* 0x000fe20000000001 */
[----:B------:R-:W5:Y:S01]  /*5d460*/  LDL.LU R21, [R1+0x10a4] ;  /* 0x0010a40001157983 */ /* 0x000f620000300800 */
[----:B------:R-:W-:-:S03]  /*5d470*/  PRMT R14, R14, 0x3340, R23 ;  /* 0x000033400e0e7816 */ /* 0x000fc60000000017 */
[----:B------:R-:W5:Y:S01]  /*5d480*/  LDL.LU R23, [R1+0x10a0] ;  /* 0x0010a00001177983 */ /* 0x000f620000300800 */
[----:B------:R-:W-:-:S03]  /*5d490*/  PRMT R11, R11, 0x5410, R7 ;  /* 0x000054100b0b7816 */ /* 0x000fc60000000007 */
[----:B------:R-:W5:Y:S01]  /*5d4a0*/  LDL.LU R7, [R1+0x184] ;  /* 0x0001840001077983 */ /* 0x000f620000300800 */
[--C-:B------:R-:W-:Y:S02]  /*5d4b0*/  PRMT R9, R9, 0x3340, R1.reuse ;  /* 0x0000334009097816 */ /* 0x100fe40000000001 */
[----:B------:R-:W-:Y:S01]  /*5d4c0*/  PRMT R12, R12, 0x5410, R8 ;  /* 0x000054100c0c7816 */ /* 0x000fe20000000008 */
[----:B------:R0:W-:Y:S04]  /*5d4d0*/  STL [R1+0x9c8], R11 ;  /* 0x0009c80b01007387 */ /* 0x0001e80000100800 */
[----:B------:R-:W5:Y:S04]  /*5d4e0*/  LDL.LU R8, [R1+0x16c] ;  /* 0x00016c0001087983 */ /* 0x000f680000300800 */
[----:B------:R1:W-:Y:S01]  /*5d4f0*/  STL [R1+0x9e0], R12 ;  /* 0x0009e00c01007387 */ /* 0x0003e20000100800 */
[----:B------:R-:W-:-:S02]  /*5d500*/  PRMT R10, R10, 0x3340, R1 ;  /* 0x000033400a0a7816 */ /* 0x000fc40000000001 */
[----:B0-----:R-:W-:Y:S02]  /*5d510*/  PRMT R11, R13, 0x5410, R9 ;  /* 0x000054100d0b7816 */ /* 0x001fe40000000009 */
[----:B------:R-:W5:Y:S01]  /*5d520*/  LDL.LU R9, [R1+0x168] ;  /* 0x0001680001097983 */ /* 0x000f620000300800 */
[----:B-1----:R-:W-:-:S03]  /*5d530*/  PRMT R12, R14, 0x5410, R10 ;  /* 0x000054100e0c7816 */ /* 0x002fc6000000000a */
[----:B------:R-:W-:Y:S04]  /*5d540*/  STL [R1+0xa50], R11 ;  /* 0x000a500b01007387 */ /* 0x000fe80000100800 */
[----:B------:R-:W5:Y:S04]  /*5d550*/  LDL.LU R10, [R1+0x148] ;  /* 0x00014800010a7983 */ /* 0x000f680000300800 */
[----:B------:R2:W-:Y:S02]  /*5d560*/  STL [R1+0xa54], R12 ;  /* 0x000a540c01007387 */ /* 0x0005e40000100800 */
[----:B--2---:R-:W-:-:S02]  /*5d570*/  LOP3.LUT R12, R18, 0xffff, RZ, 0xc0, !PT ;  /* 0x0000ffff120c7812 */ /* 0x004fc400078ec0ff */
[----:B---3--:R-:W-:Y:S02]  /*5d580*/  LOP3.LUT R2, R2, 0xffff, RZ, 0xc0, !PT ;  /* 0x0000ffff02027812 */ /* 0x008fe400078ec0ff */
[----:B----4-:R-:W-:Y:S02]  /*5d590*/  LOP3.LUT R18, R26, 0xffff, RZ, 0xc0, !PT ;  /* 0x0000ffff1a127812 */ /* 0x010fe400078ec0ff */
[----:B-----5:R-:W-:Y:S02]  /*5d5a0*/  LOP3.LUT R14, R3, 0xffff, RZ, 0xc0, !PT ;  /* 0x0000ffff030e7812 */ /* 0x020fe400078ec0ff */
[----:B------:R-:W-:Y:S02]  /*5d5b0*/  LOP3.LUT R0, R0, 0xffff, RZ, 0xc0, !PT ;  /* 0x0000ffff00007812 */ /* 0x000fe400078ec0ff */
[----:B------:R-:W-:Y:S02]  /*5d5c0*/  LOP3.LUT R3, R20, 0xffff, RZ, 0xc0, !PT ;  /* 0x0000ffff14037812 */ /* 0x000fe400078ec0ff */
[----:B------:R-:W-:-:S02]  /*5d5d0*/  LOP3.LUT R11, R7, 0xffff, RZ, 0xc0, !PT ;  /* 0x0000ffff070b7812 */ /* 0x000fc400078ec0ff */
[----:B------:R-:W-:-:S03]  /*5d5e0*/  LOP3.LUT R7, R25, 0xffff, RZ, 0xc0, !PT ;  /* 0x0000ffff19077812 */ /* 0x000fc600078ec0ff */
[----:B------:R-:W-:Y:S04]  /*5d5f0*/  STL [R1+0xdc], R11 ;  /* 0x0000dc0b01007387 */ /* 0x000fe80000100800 */
[----:B------:R-:W-:Y:S04]  /*5d600*/  STL [R1+0xe0], R2 ;  /* 0x0000e00201007387 */ /* 0x000fe80000100800 */
[----:B------:R-:W-:Y:S01]  /*5d610*/  STL [R1+0xe8], R12 ;  /* 0x0000e80c01007387 */ /* 0x000fe20000100800 */
[----:B------:R-:W-:-:S03]  /*5d620*/  LOP3.LUT R8, R8, 0xffff, RZ, 0xc0, !PT ;  /* 0x0000ffff08087812 */ /* 0x000fc600078ec0ff */
[----:B------:R-:W2:Y:S04]  /*5d630*/  LDL.LU R26, [R1+0x14c] ;  /* 0x00014c00011a7983 */ /* 0x000ea80000300800 */
[----:B------:R0:W-:Y:S04]  /*5d640*/  STL [R1+0xe4], R7 ;  /* 0x0000e40701007387 */ /* 0x0001e80000100800 */
[----:B------:R-:W-:Y:S04]  /*5d650*/  STL [R1+0xec], R18 ;  /* 0x0000ec1201007387 */ /* 0x000fe80000100800 */
[----:B------:R-:W3:Y:S01]  /*5d660*/  LDL.LU R25, [R1+0x130] ;  /* 0x0001300001197983 */ /* 0x000ee20000300800 */
[----:B------:R-:W-:-:S03]  /*5d670*/  LOP3.LUT R13, R9, 0xffff, RZ, 0xc0, !PT ;  /* 0x0000ffff090d7812 */ /* 0x000fc600078ec0ff */
[----:B------:R1:W-:Y:S01]  /*5d680*/  STL [R1+0xf0], R8 ;  /* 0x0000f00801007387 */ /* 0x0003e20000100800 */
[----:B------:R-:W-:Y:S02]  /*5d690*/  LOP3.LUT R9, R19, 0xffff, RZ, 0xc0, !PT ;  /* 0x0000ffff13097812 */ /* 0x000fe400078ec0ff */
[----:B------:R-:W-:Y:S01]  /*5d6a0*/  LOP3.LUT R10, R10, 0xffff, RZ, 0xc0, !PT ;  /* 0x0000ffff0a0a7812 */ /* 0x000fe200078ec0ff */
[----:B------:R4:W-:Y:S04]  /*5d6b0*/  STL [R1+0x100], R13 ;  /* 0x0001000d01007387 */ /* 0x0009e80000100800 */
[----:B------:R-:W-:Y:S04]  /*5d6c0*/  STL [R1+0x108], R0 ;  /* 0x0001080001007387 */ /* 0x000fe80000100800 */
[----:B------:R-:W-:Y:S04]  /*5d6d0*/  STL [R1+0x110], R14 ;  /* 0x0001100e01007387 */ /* 0x000fe80000100800 */
[----:B------:R-:W5:Y:S04]  /*5d6e0*/  LDL.LU R20, [R1+0x134] ;  /* 0x0001340001147983 */ /* 0x000f680000300800 */
[----:B------:R4:W-:Y:S01]  /*5d6f0*/  STL [R1+0x10c], R9 ;  /* 0x00010c0901007387 */ /* 0x0009e20000100800 */
[----:B0-----:R-:W-:-:S02]  /*5d700*/  PRMT R7, R7, 0x3340, R1 ;  /* 0x0000334007077816 */ /* 0x001fc40000000001 */
[----:B------:R-:W-:Y:S01]  /*5d710*/  PRMT R11, R11, 0x3340, R2 ;  /* 0x000033400b0b7816 */ /* 0x000fe20000000002 */
[----:B------:R0:W-:Y:S04]  /*5d720*/  STL [R1+0x114], R3 ;  /* 0x0001140301007387 */ /* 0x0001e80000100800 */
[----:B------:R-:W5:Y:S01]  /*5d730*/  LDL.LU R19, [R1+0x12c] ;  /* 0x00012c0001137983 */ /* 0x000f620000300800 */
[----:B-1----:R-:W-:-:S03]  /*5d740*/  PRMT R8, R8, 0x3340, R1 ;  /* 0x0000334008087816 */ /* 0x002fc60000000001 */
[----:B------:R1:W-:Y:S01]  /*5d750*/  STL [R1+0x118], R10 ;  /* 0x0001180a01007387 */ /* 0x0003e20000100800 */
[----:B------:R-:W-:-:S03]  /*5d760*/  PRMT R12, R12, 0x3340, R18 ;  /* 0x000033400c0c7816 */ /* 0x000fc60000000012 */
[----:B------:R-:W5:Y:S01]  /*5d770*/  LDL.LU R2, [R1+0x109c] ;  /* 0x00109c0001027983 */ /* 0x000f620000300800 */
[----:B------:R-:W-:-:S03]  /*5d780*/  PRMT R7, R11, 0x5410, R7 ;  /* 0x000054100b077816 */ /* 0x000fc60000000007 */
[----:B------:R-:W5:Y:S01]  /*5d790*/  LDL.LU R18, [R1+0x1098] ;  /* 0x0010980001127983 */ /* 0x000f620000300800 */
[----:B----4-:R-:W-:Y:S02]  /*5d7a0*/  PRMT R13, R13, 0x3340, R0 ;  /* 0x000033400d0d7816 */ /* 0x010fe40000000000 */
[----:B------:R-:W-:Y:S01]  /*5d7b0*/  PRMT R9, R9, 0x3340, R1 ;  /* 0x0000334009097816 */ /* 0x000fe20000000001 */
[----:B------:R-:W4:Y:S01]  /*5d7c0*/  LDL.LU R0, [R1+0x1094] ;  /* 0x0010940001007983 */ /* 0x000f220000300800 */
[----:B------:R-:W-:-:S03]  /*5d7d0*/  PRMT R14, R14, 0x3340, R3 ;  /* 0x000033400e0e7816 */ /* 0x000fc60000000003 */
[----:B0-----:R-:W4:Y:S01]  /*5d7e0*/  LDL.LU R3, [R1+0x1090] ;  /* 0x0010900001037983 */ /* 0x001f220000300800 */
[----:B------:R-:W-:-:S03]  /*5d7f0*/  PRMT R8, R12, 0x5410, R8 ;  /* 0x000054100c087816 */ /* 0x000fc60000000008 */
[----:B------:R-:W4:Y:S04]  /*5d800*/  LDL.LU R11, [R1+0x15c] ;  /* 0x00015c00010b7983 */ /* 0x000f280000300800 */
[----:B------:R0:W-:Y:S01]  /*5d810*/  STL [R1+0xa58], R7 ;  /* 0x000a580701007387 */ /* 0x0001e20000100800 */
[----:B-1----:R-:W-:Y:S02]  /*5d820*/  PRMT R10, R10, 0x3340, R1 ;  /* 0x000033400a0a7816 */ /* 0x002fe40000000001 */
[----:B------:R-:W-:Y:S02]  /*5d830*/  PRMT R9, R13, 0x5410, R9 ;  /* 0x000054100d097816 */ /* 0x000fe40000000009 */
[----:B------:R-:W-:Y:S01]  /*5d840*/  PRMT R10, R14, 0x5410, R10 ;  /* 0x000054100e0a7816 */ /* 0x000fe2000000000a */
[----:B0-----:R-:W4:Y:S04]  /*5d850*/  LDL.LU R7, [R1+0x144] ;  /* 0x0001440001077983 */ /* 0x001f280000300800 */
[----:B------:R-:W4:Y:S04]  /*5d860*/  LDL.LU R12, [R1+0x154] ;  /* 0x00015400010c7983 */ /* 0x000f280000300800 */
[----:B------:R0:W-:Y:S04]  /*5d870*/  STL [R1+0xa5c], R8 ;  /* 0x000a5c0801007387 */ /* 0x0001e80000100800 */
[----:B0-----:R-:W4:Y:S04]  /*5d880*/  LDL.LU R8, [R1+0x138] ;  /* 0x0001380001087983 */ /* 0x001f280000300800 */
[----:B------:R-:W4:Y:S04]  /*5d890*/  LDL.LU R13, [R1+0x140] ;  /* 0x00014000010d7983 */ /* 0x000f280000300800 */
[----:B------:R0:W-:Y:S04]  /*5d8a0*/  STL [R1+0xa60], R9 ;  /* 0x000a600901007387 */ /* 0x0001e80000100800 */
[----:B0-----:R-:W4:Y:S04]  /*5d8b0*/  LDL.LU R9, [R1+0xf8] ;  /* 0x0000f80001097983 */ /* 0x001f280000300800 */
[----:B------:R-:W4:Y:S04]  /*5d8c0*/  LDL.LU R14, [R1+0x13c] ;  /* 0x00013c00010e7983 */ /* 0x000f280000300800 */
[----:B------:R0:W-:Y:S04]  /*5d8d0*/  STL [R1+0xa64], R10 ;  /* 0x000a640a01007387 */ /* 0x0001e80000100800 */
[----:B0-----:R-:W4:Y:S01]  /*5d8e0*/  LDL.LU R10, [R1+0xb8] ;  /* 0x0000b800010a7983 */ /* 0x001f220000300800 */
[----:B--2---:R-:W-:-:S02]  /*5d8f0*/  LOP3.LUT R26, R26, 0xffff, RZ, 0xc0, !PT ;  /* 0x0000ffff1a1a7812 */ /* 0x004fc400078ec0ff */
[----:B---3--:R-:W-:Y:S02]  /*5d900*/  LOP3.LUT R25, R25, 0xffff, RZ, 0xc0, !PT ;  /* 0x0000ffff19197812 */ /* 0x008fe400078ec0ff */
[----:B-----5:R-:W-:Y:S02]  /*5d910*/  LOP3.LUT R20, R20, 0xffff, RZ, 0xc0, !PT ;  /* 0x0000ffff14147812 */ /* 0x020fe400078ec0ff */
[----:B------:R-:W-:Y:S02]  /*5d920*/  LOP3.LUT R19, R19, 0xffff, RZ, 0xc0, !PT ;  /* 0x0000ffff13137812 */ /* 0x000fe400078ec0ff */
[----:B----4-:R-:W-:-:S05]  /*5d930*/  LOP3.LUT R11, R11, 0xffff, RZ, 0xc0, !PT ;  /* 0x0000ffff0b0b7812 */ /* 0x010fca00078ec0ff */
[----:B------:R0:W-:Y:S04]  /*5d940*/  STL [R1+0x11c], R11 ;  /* 0x00011c0b01007387 */ /* 0x0001e80000100800 */
[----:B------:R-:W-:Y:S01]  /*5d950*/  STL [R1+0x120], R26 ;  /* 0x0001201a01007387 */ /* 0x000fe20000100800 */
[----:B------:R-:W-:Y:S02]  /*5d960*/  LOP3.LUT R7, R7, 0xffff, RZ, 0xc0, !PT ;  /* 0x0000ffff07077812 */ /* 0x000fe400078ec0ff */
[----:B------:R-:W-:-:S05]  /*5d970*/  LOP3.LUT R12, R12, 0xffff, RZ, 0xc0, !PT ;  /* 0x0000ffff0c0c7812 */ /* 0x000fca00078ec0ff */
[----:B------:R1:W-:Y:S04]  /*5d980*/  STL [R1+0x128], R12 ;  /* 0x0001280c01007387 */ /* 0x0003e80000100800 */
[----:B------:R-:W-:Y:S04]  /*5d990*/  STL [R1+0x124], R7 ;  /* 0x0001240701007387 */ /* 0x000fe80000100800 */
[----:B------:R-:W-:Y:S01]  /*5d9a0*/  STL [R1+0x130], R25 ;  /* 0x0001301901007387 */ /* 0x000fe20000100800 */
[----:B------:R-:W-:Y:S02]  /*5d9b0*/  LOP3.LUT R8, R8, 0xffff, RZ, 0xc0, !PT ;  /* 0x0000ffff08087812 */ /* 0x000fe400078ec0ff */
[----:B------:R-:W-:-:S03]  /*5d9c0*/  LOP3.LUT R13, R13, 0xffff, RZ, 0xc0, !PT ;  /* 0x0000ffff0d0d7812 */ /* 0x000fc600078ec0ff */
[----:B------:R-:W-:Y:S04]  /*5d9d0*/  STL [R1+0x138], R8 ;  /* 0x0001380801007387 */ /* 0x000fe80000100800 */
[----:B------:R2:W-:Y:S04]  /*5d9e0*/  STL [R1+0x148], R13 ;  /* 0x0001480d01007387 */ /* 0x0005e80000100800 */
[----:B------:R3:W-:Y:S01]  /*5d9f0*/  STL [R1+0x140], R20 ;  /* 0x0001401401007387 */ /* 0x0007e20000100800 */
[----:B------:R-:W-:Y:S02]  /*5da00*/  LOP3.LUT R9, R9, 0xffff, RZ, 0xc0, !PT ;  /* 0x0000ffff09097812 */ /* 0x000fe400078ec0ff */
[----:B------:R-:W-:-:S02]  /*5da10*/  LOP3.LUT R14, R14, 0xffff, RZ, 0xc0, !PT ;  /* 0x0000ffff0e0e7812 */ /* 0x000fc400078ec0ff */
[----:B0-----:R-:W-:-:S03]  /*5da20*/  PRMT R11, R11, 0x3340, R26 ;  /* 0x000033400b0b7816 */ /* 0x001fc6000000001a */
[----:B------:R0:W-:Y:S04]  /*5da30*/  STL [R1+0x158], R14 ;  /* 0x0001580e01007387 */ /* 0x0001e80000100800 */
[----:B------:R-:W-:Y:S04]  /*5da40*/  STL [R1+0x13c], R9 ;  /* 0x00013c0901007387 */ /* 0x000fe80000100800 */
[----:B------:R4:W-:Y:S01]  /*5da50*/  STL [R1+0x14c], R19 ;  /* 0x00014c1301007387 */ /* 0x0009e20000100800 */
[----:B------:R-:W-:Y:S02]  /*5da60*/  LOP3.LUT R10, R10, 0xffff, RZ, 0xc0, !PT ;  /* 0x0000ffff0a0a7812 */ /* 0x000fe400078ec0ff */
[----:B-1----:R-:W-:-:S02]  /*5da70*/  PRMT R12, R12, 0x3340, R25 ;  /* 0x000033400c0c7816 */ /* 0x002fc40000000019 */
[----:B--2---:R-:W-:Y:S01]  /*5da80*/  PRMT R13, R13, 0x3340, R20 ;  /* 0x000033400d0d7816 */ /* 0x004fe20000000014 */
[----:B------:R1:W-:Y:S04]  /*5da90*/  STL [R1+0x144], R10 ;  /* 0x0001440a01007387 */ /* 0x0003e80000100800 */
[----:B------:R-:W2:Y:S04]  /*5daa0*/  LDL.LU R26, [R1+0x108c] ;  /* 0x00108c00011a7983 */ /* 0x000ea80000300800 */
[----:B------:R-:W5:Y:S04]  /*5dab0*/  LDL.LU R25, [R1+0x1088] ;  /* 0x0010880001197983 */ /* 0x000f680000300800 */
[----:B---3--:R-:W3:Y:S01]  /*5dac0*/  LDL.LU R20, [R1+0x1084] ;  /* 0x0010840001147983 */ /* 0x008ee20000300800 */
[----:B0-----:R-:W-:-:S03]  /*5dad0*/  PRMT R14, R14, 0x3340, R19 ;  /* 0x000033400e0e7816 */ /* 0x001fc60000000013 */
[----:B----4-:R-:W4:Y:S01]  /*5dae0*/  LDL.LU R19, [R1+0x1080] ;  /* 0x0010800001137983 */ /* 0x010f220000300800 */
[----:B------:R-:W-:Y:S02]  /*5daf0*/  PRMT R7, R7, 0x3340, R1 ;  /* 0x0000334007077816 */ /* 0x000fe40000000001 */
[----:B------:R-:W-:Y:S02]  /*5db00*/  SHF.R.U32.HI R0, RZ, 0x8, R0 ;  /* 0x00000008ff007819 */ /* 0x000fe40000011600 */
[----:B------:R-:W-:Y:S02]  /*5db10*/  SHF.R.U32.HI R3, RZ, 0x8, R3 ;  /* 0x00000008ff037819 */ /* 0x000fe40000011603 */
[----:B------:R-:W-:Y:S02]  /*5db20*/  PRMT R8, R8, 0x3340, R1 ;  /* 0x0000334008087816 */ /* 0x000fe40000000001 */
[----:B------:R-:W-:Y:S02]  /*5db30*/  PRMT R7, R11, 0x5410, R7 ;  /* 0x000054100b077816 */ /* 0x000fe40000000007 */
[----:B------:R-:W-:-:S02]  /*5db40*/  PRMT R9, R9, 0x3340, R1 ;  /* 0x0000334009097816 */ /* 0x000fc40000000001 */
[----:B-1----:R-:W-:Y:S02]  /*5db50*/  PRMT R10, R10, 0x3340, R1 ;  /* 0x000033400a0a7816 */ /* 0x002fe40000000001 */
[----:B------:R-:W-:Y:S02]  /*5db60*/  LOP3.LUT R3, R3, 0xffff, RZ, 0xc0, !PT ;  /* 0x0000ffff03037812 */ /* 0x000fe400078ec0ff */
[----:B------:R-:W-:Y:S02]  /*5db70*/  LOP3.LUT R0, R0, 0xffff, RZ, 0xc0, !PT ;  /* 0x0000ffff00007812 */ /* 0x000fe400078ec0ff */
[----:B------:R-:W-:Y:S02]  /*5db80*/  PRMT R11, R12, 0x5410, R8 ;  /* 0x000054100c0b7816 */ /* 0x000fe40000000008 */
[----:B------:R-:W-:Y:S02]  /*5db90*/  SHF.R.U32.HI R2, RZ, 0x8, R2 ;  /* 0x00000008ff027819 */ /* 0x000fe40000011602 */
[----:B------:R-:W-:-:S02]  /*5dba0*/  SHF.R.U32.HI R18, RZ, 0x8, R18 ;  /* 0x00000008ff127819 */ /* 0x000fc40000011612 */
[----:B------:R-:W-:Y:S01]  /*5dbb0*/  PRMT R8, R13, 0x5410, R9 ;  /* 0x000054100d087816 */ /* 0x000fe20000000009 */
[----:B------:R0:W-:Y:S01]  /*5dbc0*/  STL [R1+0xa68], R7 ;  /* 0x000a680701007387 */ /* 0x0001e20000100800 */
[----:B------:R-:W-:Y:S02]  /*5dbd0*/  PRMT R0, R0, 0x3340, R3 ;  /* 0x0000334000007816 */ /* 0x000fe40000000003 */
[----:B------:R-:W-:Y:S02]  /*5dbe0*/  LOP3.LUT R18, R18, 0xffff, RZ, 0xc0, !PT ;  /* 0x0000ffff12127812 */ /* 0x000fe400078ec0ff */
[----:B------:R-:W-:Y:S02]  /*5dbf0*/  LOP3.LUT R2, R2, 0xffff, RZ, 0xc0, !PT ;  /* 0x0000ffff02027812 */ /* 0x000fe400078ec0ff */
[----:B------:R-:W-:Y:S02]  /*5dc00*/  SHF.R.U32.HI R21, RZ, 0x8, R21 ;  /* 0x00000008ff157819 */ /* 0x000fe40000011615 */
[----:B------:R-:W-:Y:S01]  /*5dc10*/  SHF.R.U32.HI R23, RZ, 0x8, R23 ;  /* 0x00000008ff177819 */ /* 0x000fe20000011617 */
[----:B------:R-:W-:Y:S01]  /*5dc20*/  STL [R1+0xa6c], R11 ;  /* 0x000a6c0b01007387 */ /* 0x000fe20000100800 */
[----:B0-----:R-:W-:-:S03]  /*5dc30*/  PRMT R7, R14, 0x5410, R10 ;  /* 0x000054100e077816 */ /* 0x001fc6000000000a */
[----:B------:R-:W-:Y:S01]  /*5dc40*/  STL [R1+0xa70], R8 ;  /* 0x000a700801007387 */ /* 0x000fe20000100800 */
[----:B------:R-:W-:Y:S02]  /*5dc50*/  PRMT R2, R2, 0x3340, R18 ;  /* 0x0000334002027816 */ /* 0x000fe40000000012 */
[----:B------:R-:W-:Y:S02]  /*5dc60*/  LOP3.LUT R23, R23, 0xffff, RZ, 0xc0, !PT ;  /* 0x0000ffff17177812 */ /* 0x000fe400078ec0ff */
[----:B------:R-:W-:Y:S01]  /*5dc70*/  LOP3.LUT R21, R21, 0xffff, RZ, 0xc0, !PT ;  /* 0x0000ffff15157812 */ /* 0x000fe200078ec0ff */
[----:B------:R-:W-:Y:S04]  /*5dc80*/  STL [R1+0xa74], R7 ;  /* 0x000a740701007387 */ /* 0x000fe80000100800 */
[----:B------:R0:W-:Y:S01]  /*5dc90*/  STL [R1+0x178], R0 ;  /* 0x0001780001007387 */ /* 0x0001e20000100800 */
[----:B---3--:R-:W-:-:S02]  /*5dca0*/  SHF.R.U32.HI R20, RZ, 0x8, R20 ;  /* 0x00000008ff147819 */ /* 0x008fc40000011614 */
[----:B----4-:R-:W-:Y:S02]  /*5dcb0*/  SHF.R.U32.HI R19, RZ, 0x8, R19 ;  /* 0x00000008ff137819 */ /* 0x010fe40000011613 */
[----:B------:R-:W-:Y:S02]  /*5dcc0*/  LOP3.LUT R20, R20, 0xffff, RZ, 0xc0, !PT ;  /* 0x0000ffff14147812 */ /* 0x000fe400078ec0ff */
[----:B------:R-:W-:Y:S02]  /*5dcd0*/  LOP3.LUT R19, R19, 0xffff, RZ, 0xc0, !PT ;  /* 0x0000ffff13137812 */ /* 0x000fe400078ec0ff */
[--C-:B0-----:R-:W-:Y:S02]  /*5dce0*/  PRMT R0, R20, 0x3340, R1.reuse ;  /* 0x0000334014007816 */ /* 0x101fe40000000001 */
[----:B------:R-:W-:-:S05]  /*5dcf0*/  PRMT R3, R19, 0x3340, R1 ;  /* 0x0000334013037816 */ /* 0x000fca0000000001 */
[----:B------:R0:W-:Y:S04]  /*5dd00*/  STL [R1+0x174], R3 ;  /* 0x0001740301007387 */ /* 0x0001e80000100800 */
[----:B------:R-:W-:Y:S04]  /*5dd10*/  STL [R1+0x170], R2 ;  /* 0x0001700201007387 */ /* 0x000fe80000100800 */
[----:B------:R1:W-:Y:S04]  /*5dd20*/  STL [R1+0x16c], R0 ;  /* 0x00016c0001007387 */ /* 0x0003e80000100800 */
[----:B------:R-:W3:Y:S04]  /*5dd30*/  LDL.LU R12, [R1] ;  /* 0x00000000010c7983 */ /* 0x000ee80000300800 */
[----:B------:R-:W4:Y:S01]  /*5dd40*/  LDL.LU R8, [R1+0x8] ;  /* 0x0000080001087983 */ /* 0x000f220000300800 */
[----:B0-----:R-:W-:-:S05]  /*5dd50*/  PRMT R3, R21, 0x3340, R23 ;  /* 0x0000334015037816 */ /* 0x001fca0000000017 */
[----:B------:R0:W-:Y:S04]  /*5dd60*/  STL [R1+0x168], R3 ;  /* 0x0001680301007387 */ /* 0x0001e80000100800 */
[----:B------:R-:W4:Y:S01]  /*5dd70*/  LDL.LU R11, [R1+0x10] ;  /* 0x00001000010b7983 */ /* 0x000f220000300800 */
[----:B-----5:R-:W-:Y:S02]  /*5dd80*/  SHF.R.U32.HI R25, RZ, 0x8, R25 ;  /* 0x00000008ff197819 */ /* 0x020fe40000011619 */
[----:B-1----:R-:W-:Y:S02]  /*5dd90*/  SHF.R.U32.HI R0, RZ, 0x8, R22 ;  /* 0x00000008ff007819 */ /* 0x002fe40000011616 */
[----:B------:R-:W-:Y:S02]  /*5dda0*/  SHF.R.U32.HI R2, RZ, 0x8, R24 ;  /* 0x00000008ff027819 */ /* 0x000fe40000011618 */
[----:B--2---:R-:W-:-:S02]  /*5ddb0*/  SHF.R.U32.HI R26, RZ, 0x8, R26 ;  /* 0x00000008ff1a7819 */ /* 0x004fc4000001161a */
[----:B------:R-:W-:Y:S02]  /*5ddc0*/  LOP3.LUT R25, R25, 0xffff, RZ, 0xc0, !PT ;  /* 0x0000ffff19197812 */ /* 0x000fe400078ec0ff */
[----:B------:R-:W-:Y:S02]  /*5ddd0*/  LOP3.LUT R0, R0, 0xffff, RZ, 0xc0, !PT ;  /* 0x0000ffff00007812 */ /* 0x000fe400078ec0ff */
[----:B------:R-:W-:Y:S02]  /*5dde0*/  LOP3.LUT R2, R2, 0xffff, RZ, 0xc0, !PT ;  /* 0x0000ffff02027812 */ /* 0x000fe400078ec0ff */
[----:B------:R-:W-:Y:S02]  /*5ddf0*/  LOP3.LUT R26, R26, 0xffff, RZ, 0xc0, !PT ;  /* 0x0000ffff1a1a7812 */ /* 0x000fe400078ec0ff */
[----:B0-----:R-:W-:Y:S02]  /*5de00*/  PRMT R3, R25, 0x3340, R1 ;  /* 0x0000334019037816 */ /* 0x001fe40000000001 */
[----:B------:R-:W-:-:S02]  /*5de10*/  SHF.R.U32.HI R27, RZ, 0x8, R27 ;  /* 0x00000008ff1b7819 */ /* 0x000fc4000001161b */
[----:B------:R-:W-:Y:S02]  /*5de20*/  PRMT R2, R0, 0x3340, R2 ;  /* 0x0000334000027816 */ /* 0x000fe40000000002 */
[----:B------:R-:W-:Y:S02]  /*5de30*/  SHF.R.U32.HI R29, RZ, 0x8, R29 ;  /* 0x00000008ff1d7819 */ /* 0x000fe4000001161d */
[----:B------:R-:W-:Y:S01]  /*5de40*/  PRMT R0, R26, 0x3340, R1 ;  /* 0x000033401a007816 */ /* 0x000fe20000000001 */
[----:B------:R-:W-:Y:S01]  /*5de50*/  STL [R1+0x164], R3 ;  /* 0x0001640301007387 */ /* 0x000fe20000100800 */
[----:B------:R-:W-:Y:S02]  /*5de60*/  LOP3.LUT R27, R27, 0xffff, RZ, 0xc0, !PT ;  /* 0x0000ffff1b1b7812 */ /* 0x000fe400078ec0ff */
[----:B------:R-:W-:Y:S01]  /*5de70*/  LOP3.LUT R29, R29, 0xffff, RZ, 0xc0, !PT ;  /* 0x0000ffff1d1d7812 */ /* 0x000fe200078ec0ff */
[----:B------:R-:W-:Y:S04]  /*5de80*/  STL [R1+0x160], R2 ;  /* 0x0001600201007387 */ /* 0x000fe80000100800 */
[----:B------:R0:W-:Y:S04]  /*5de90*/  STL [R1+0x15c], R0 ;  /* 0x00015c0001007387 */ /* 0x0001e80000100800 */
[----:B------:R-:W2:Y:S04]  /*5dea0*/  LDL.LU R22, [R1+0x4] ;  /* 0x0000040001167983 */ /* 0x000ea80000300800 */
[----:B------:R-:W5:Y:S01]  /*5deb0*/  LDL.LU R18, [R1+0xc] ;  /* 0x00000c0001127983 */ /* 0x000f620000300800 */
[----:B------:R-:W-:-:S02]  /*5dec0*/  SHF.R.U32.HI R5, RZ, 0x8, R5 ;  /* 0x00000008ff057819 */ /* 0x000fc40000011605 */
[----:B------:R-:W-:Y:S02]  /*5ded0*/  SHF.R.U32.HI R28, RZ, 0x8, R28 ;  /* 0x00000008ff1c7819 */ /* 0x000fe4000001161c */
[----:B------:R-:W-:Y:S02]  /*5dee0*/  SHF.R.U32.HI R4, RZ, 0x8, R4 ;  /* 0x00000008ff047819 */ /* 0x000fe40000011604 */
[----:B0-----:R-:W-:Y:S02]  /*5def0*/  PRMT R0, R27, 0x3340, R29 ;  /* 0x000033401b007816 */ /* 0x001fe4000000001d */
[----:B------:R-:W-:Y:S02]  /*5df00*/  SHF.R.U32.HI R6, RZ, 0x8, R6 ;  /* 0x00000008ff067819 */ /* 0x000fe40000011606 */
[----:B------:R-:W-:Y:S01]  /*5df10*/  LOP3.LUT R5, R5, 0xffff, RZ, 0xc0, !PT ;  /* 0x0000ffff05057812 */ /* 0x000fe200078ec0ff */
[----:B------:R0:W-:Y:S04]  /*5df20*/  STL [R1+0x154], R0 ;  /* 0x0001540001007387 */ /* 0x0001e80000100800 */
[----:B------:R-:W5:Y:S01]  /*5df30*/  LDL.LU R14, [R1+0x14] ;  /* 0x00001400010e7983 */ /* 0x000f620000300800 */
[----:B------:R-:W-:-:S02]  /*5df40*/  LOP3.LUT R4, R4, 0xffff, RZ, 0xc0, !PT ;  /* 0x0000ffff04047812 */ /* 0x000fc400078ec0ff */
[----:B------:R-:W-:Y:S02]  /*5df50*/  LOP3.LUT R28, R28, 0xffff, RZ, 0xc0, !PT ;  /* 0x0000ffff1c1c7812 */ /* 0x000fe400078ec0ff */
[----:B------:R-:W-:Y:S02]  /*5df60*/  LOP3.LUT R6, R6, 0xffff, RZ, 0xc0, !PT ;  /* 0x0000ffff06067812 */ /* 0x000fe400078ec0ff */
[----:B------:R-:W-:Y:S01]  /*5df70*/  PRMT R3, R5, 0x3340, R1 ;  /* 0x0000334005037816 */ /* 0x000fe20000000001 */
[----:B------:R-:W5:Y:S01]  /*5df80*/  LDL.LU R10, [R1+0x18] ;  /* 0x00001800010a7983 */ /* 0x000f620000300800 */
[----:B------:R-:W-:-:S03]  /*5df90*/  PRMT R2, R28, 0x3340, R4 ;  /* 0x000033401c027816 */ /* 0x000fc60000000004 */
[----:B------:R-:W5:Y:S04]  /*5dfa0*/  LDL.LU R13, [R1+0x1c] ;  /* 0x00001c00010d7983 */ /* 0x000f680000300800 */
[----:B------:R-:W5:Y:S01]  /*5dfb0*/  LDL.LU R7, [R1+0x20] ;  /* 0x0000200001077983 */ /* 0x000f620000300800 */
[----:B0-----:R-:W-:-:S03]  /*5dfc0*/  PRMT R0, R6, 0x3340, R1 ;  /* 0x0000334006007816 */ /* 0x001fc60000000001 */
[----:B------:R-:W-:Y:S04]  /*5dfd0*/  STL [R1+0x150], R3 ;  /* 0x0001500301007387 */ /* 0x000fe80000100800 */
[----:B------:R-:W-:Y:S01]  /*5dfe0*/  STL [R1+0x134], R2 ;  /* 0x0001340201007387 */ /* 0x000fe20000100800 */
[----:B------:R-:W-:Y:S02]  /*5dff0*/  SHF.R.U32.HI R5, RZ, 0x8, R15 ;  /* 0x00000008ff057819 */ /* 0x000fe4000001160f */
[----:B------:R-:W-:Y:S01]  /*5e000*/  SHF.R.U32.HI R4, RZ, 0x8, R16 ;  /* 0x00000008ff047819 */ /* 0x000fe20000011610 */
[----:B------:R3:W-:Y:S04]  /*5e010*/  STL [R1+0x12c], R0 ;  /* 0x00012c0001007387 */ /* 0x0007e80000100800 */
[----:B------:R-:W5:Y:S04]  /*5e020*/  LDL.LU R20, [R1+0x24] ;  /* 0x0000240001147983 */ /* 0x000f680000300800 */
[----:B------:R-:W5:Y:S01]  /*5e030*/  LDL.LU R19, [R1+0x28] ;  /* 0x0000280001137983 */ /* 0x000f620000300800 */
[----:B------:R-:W-:-:S02]  /*5e040*/  LOP3.LUT R4, R4, 0xffff, RZ, 0xc0, !PT ;  /* 0x0000ffff04047812 */ /* 0x000fc400078ec0ff */
[----:B------:R-:W-:-:S04]  /*5e050*/  LOP3.LUT R5, R5, 0xffff, RZ, 0xc0, !PT ;  /* 0x0000ffff05057812 */ /* 0x000fc800078ec0ff */
[----:B------:R-:W-:-:S05]  /*5e060*/  PRMT R4, R5, 0x3340, R4 ;  /* 0x0000334005047816 */ /* 0x000fca0000000004 */
[----:B------:R0:W-:Y:S04]  /*5e070*/  STL [R1+0x104], R4 ;  /* 0x0001040401007387 */ /* 0x0001e80000100800 */
[----:B------:R-:W5:Y:S01]  /*5e080*/  LDL.LU R9, [R1+0x2c] ;  /* 0x00002c0001097983 */ /* 0x000f620000300800 */
[----:B---3--:R-:W-:Y:S02]  /*5e090*/  SHF.R.U32.HI R0, RZ, 0x8, R12 ;  /* 0x00000008ff007819 */ /* 0x008fe4000001160c */
[----:B----4-:R-:W-:Y:S01]  /*5e0a0*/  SHF.R.U32.HI R2, RZ, 0x8, R8 ;  /* 0x00000008ff027819 */ /* 0x010fe20000011608 */
[----:B------:R-:W3:Y:S04]  /*5e0b0*/  LDL.LU R12, [R1+0x30] ;  /* 0x00003000010c7983 */ /* 0x000ee80000300800 */
[----:B------:R-:W4:Y:S01]  /*5e0c0*/  LDL.LU R8, [R1+0x38] ;  /* 0x0000380001087983 */ /* 0x000f220000300800 */
[----:B------:R-:W-:-:S03]  /*5e0d0*/  SHF.R.U32.HI R3, RZ, 0x8, R11 ;  /* 0x00000008ff037819 */ /* 0x000fc6000001160b */
[----:B------:R-:W4:Y:S01]  /*5e0e0*/  LDL.LU R11, [R1+0x40] ;  /* 0x00004000010b7983 */ /* 0x000f220000300800 */
[----:B------:R-:W-:Y:S02]  /*5e0f0*/  SHF.R.U32.HI R6, RZ, 0x8, R17 ;  /* 0x00000008ff067819 */ /* 0x000fe40000011611 */
[----:B------:R-:W-:Y:S02]  /*5e100*/  LOP3.LUT R2, R2, 0xffff, RZ, 0xc0, !PT ;  /* 0x0000ffff02027812 */ /* 0x000fe400078ec0ff */
[----:B------:R-:W-:Y:S02]  /*5e110*/  LOP3.LUT R0, R0, 0xffff, RZ, 0xc0, !PT ;  /* 0x0000ffff00007812 */ /* 0x000fe400078ec0ff */
[----:B------:R-:W-:Y:S02]  /*5e120*/  LOP3.LUT R6, R6, 0xffff, RZ, 0xc0, !PT ;  /* 0x0000ffff06067812 */ /* 0x000fe400078ec0ff */
[----:B------:R-:W-:Y:S02]  /*5e130*/  LOP3.LUT R3, R3, 0xffff, RZ, 0xc0, !PT ;  /* 0x0000ffff03037812 */ /* 0x000fe400078ec0ff */
[----:B------:R-:W-:-:S02]  /*5e140*/  PRMT R2, R0, 0x3340, R2 ;  /* 0x0000334000027816 */ /* 0x000fc40000000002 */
[--C-:B0-----:R-:W-:Y:S02]  /*5e150*/  PRMT R4, R6, 0x3340, R1.reuse ;  /* 0x0000334006047816 */ /* 0x101fe40000000001 */
[----:B------:R-:W-:-:S03]  /*5e160*/  PRMT R0, R3, 0x3340, R1 ;  /* 0x0000334003007816 */ /* 0x000fc60000000001 */
[----:B------:R5:W-:Y:S04]  /*5e170*/  STL [R1+0xfc], R4 ;  /* 0x0000fc0401007387 */ /* 0x000be80000100800 */
[----:B------:R-:W-:Y:S04]  /*5e180*/  STL [R1+0xf8], R2 ;  /* 0x0000f80201007387 */ /* 0x000fe80000100800 */
[----:B------:R0:W-:Y:S01]  /*5e190*/  STL [R1+0xf4], R0 ;  /* 0x0000f40001007387 */ /* 0x0001e20000100800 */
[----:B--2---:R-:W-:-:S03]  /*5e1a0*/  SHF.R.U32.HI R5, RZ, 0x8, R22 ;  /* 0x00000008ff057819 */ /* 0x004fc60000011616 */
[----:B------:R-:W2:Y:S01]  /*5e1b0*/  LDL.LU R22, [R1+0x34] ;  /* 0x0000340001167983 */ /* 0x000ea20000300800 */
[----:B-----5:R-:W-:Y:S02]  /*5e1c0*/  SHF.R.U32.HI R4, RZ, 0x8, R18 ;  /* 0x00000008ff047819 */ /* 0x020fe40000011612 */
[----:B------:R-:W-:Y:S01]  /*5e1d0*/  LOP3.LUT R5, R5, 0xffff, RZ, 0xc0, !PT ;  /* 0x0000ffff05057812 */ /* 0x000fe200078ec0ff */
[----:B------:R-:W5:Y:S01]  /*5e1e0*/  LDL.LU R18, [R1+0x3c] ;  /* 0x00003c0001127983 */ /* 0x000f620000300800 */
[----:B------:R-:W-:Y:S02]  /*5e1f0*/  LOP3.LUT R4, R4, 0xffff, RZ, 0xc0, !PT ;  /* 0x0000ffff04047812 */ /* 0x000fe400078ec0ff */
[----:B------:R-:W-:Y:S02]  /*5e200*/  SHF.R.U32.HI R6, RZ, 0x8, R14 ;  /* 0x00000008ff067819 */ /* 0x000fe4000001160e */
[----:B------:R-:W-:Y:S02]  /*5e210*/  PRMT R4, R5, 0x3340, R4 ;  /* 0x0000334005047816 */ /* 0x000fe40000000004 */
[----:B------:R-:W-:-:S03]  /*5e220*/  LOP3.LUT R6, R6, 0xffff, RZ, 0xc0, !PT ;  /* 0x0000ffff06067812 */ /* 0x000fc600078ec0ff */
[----:B------:R1:W-:Y:S01]  /*5e230*/  STL [R1+0xd0], R4 ;  /* 0x0000d00401007387 */ /* 0x0003e20000100800 */
[----:B0-----:R-:W-:-:S03]  /*5e240*/  SHF.R.U32.HI R0, RZ, 0x8, R10 ;  /* 0x00000008ff007819 */ /* 0x001fc6000001160a */
[----:B------:R-:W5:Y:S01]  /*5e250*/  LDL.LU R14, [R1+0x44] ;  /* 0x00004400010e7983 */ /* 0x000f620000300800 */
[----:B------:R-:W-:-:S03]  /*5e260*/  SHF.R.U32.HI R2, RZ, 0x8, R13 ;  /* 0x00000008ff027819 */ /* 0x000fc6000001160d */
[----:B------:R-:W5:Y:S01]  /*5e270*/  LDL.LU R10, [R1+0x48] ;  /* 0x00004800010a7983 */ /* 0x000f620000300800 */
[----:B------:R-:W-:-:S03]  /*5e280*/  SHF.R.U32.HI R3, RZ, 0x8, R7 ;  /* 0x00000008ff037819 */ /* 0x000fc60000011607 */
[----:B------:R-:W5:Y:S04]  /*5e290*/  LDL.LU R13, [R1+0x4c] ;  /* 0x00004c00010d7983 */ /* 0x000f680000300800 */
[----:B------:R-:W5:Y:S01]  /*5e2a0*/  LDL.LU R7, [R1+0x50] ;  /* 0x0000500001077983 */ /* 0x000f620000300800 */
[----:B-1----:R-:W-:Y:S02]  /*5e2b0*/  PRMT R4, R6, 0x3340, R1 ;  /* 0x0000334006047816 */ /* 0x002fe40000000001 */
[----:B------:R-:W-:Y:S02]  /*5e2c0*/  LOP3.LUT R2, R2, 0xffff, RZ, 0xc0, !PT ;  /* 0x0000ffff02027812 */ /* 0x000fe400078ec0ff */
[----:B------:R-:W-:Y:S02]  /*5e2d0*/  LOP3.LUT R0, R0, 0xffff, RZ, 0xc0, !PT ;  /* 0x0000ffff00007812 */ /* 0x000fe400078ec0ff */
[----:B------:R-:W-:Y:S01]  /*5e2e0*/  SHF.R.U32.HI R5, RZ, 0x8, R20 ;  /* 0x00000008ff057819 */ /* 0x000fe20000011614 */
[----:B------:R0:W-:Y:S01]  /*5e2f0*/  STL [R1+0xc8], R4 ;  /* 0x0000c80401007387 */ /* 0x0001e20000100800 */
[----:B------:R-:W-:-:S02]  /*5e300*/  LOP3.LUT R3, R3, 0xffff, RZ, 0xc0, !PT ;  /* 0x0000ffff03037812 */ /* 0x000fc400078ec0ff */
[----:B------:R-:W-:Y:S02]  /*5e310*/  PRMT R2, R0, 0x3340, R2 ;  /* 0x0000334000027816 */ /* 0x000fe40000000002 */
[----:B------:R-:W-:Y:S02]  /*5e320*/  LOP3.LUT R5, R5, 0xffff, RZ, 0xc0, !PT ;  /* 0x0000ffff05057812 */ /* 0x000fe400078ec0ff */
[----:B------:R-:W-:Y:S02]  /*5e330*/  PRMT R0, R3, 0x3340, R1 ;  /* 0x0000334003007816 */ /* 0x000fe40000000001 */
[----:B0-----:R-:W-:-:S04]  /*5e340*/  SHF.R.U32.HI R4, RZ, 0x8, R19 ;  /* 0x00000008ff047819 */ /* 0x001fc80000011613 */
[----:B------:R-:W-:Y:S01]  /*5e350*/  LOP3.LUT R4, R4, 0xffff, RZ, 0xc0, !PT ;  /* 0x0000ffff04047812 */ /* 0x000fe200078ec0ff */
[----:B------:R-:W-:Y:S04]  /*5e360*/  STL [R1+0xb8], R2 ;  /* 0x0000b80201007387 */ /* 0x000fe80000100800 */
[----:B------:R3:W-:Y:S04]  /*5e370*/  STL [R1+0xb4], R0 ;  /* 0x0000b40001007387 */ /* 0x0007e80000100800 */
[----:B------:R-:W5:Y:S01]  /*5e380*/  LDL.LU R20, [R1+0x54] ;  /* 0x0000540001147983 */ /* 0x000f620000300800 */
[----:B------:R-:W-:-:S03]  /*5e390*/  PRMT R4, R5, 0x3340, R4 ;  /* 0x0000334005047816 */ /* 0x000fc60000000004 */
[----:B------:R-:W5:Y:S01]  /*5e3a0*/  LDL.LU R19, [R1+0x58] ;  /* 0x0000580001137983 */ /* 0x000f620000300800 */
[----:B------:R-:W-:-:S03]  /*5e3b0*/  SHF.R.U32.HI R6, RZ, 0x8, R9 ;  /* 0x00000008ff067819 */ /* 0x000fc60000011609 */
        /* <DEDUP_REMOVED lines=8> */
[----:B------:R-:W-:-:S04]  /*5e440*/  LOP3.LUT R6, R6, 0xffff, RZ, 0xc0, !PT ;  /* 0x0000ffff06067812 */ /* 0x000fc800078ec0ff */
[--C-:B0-----:R-:W-:Y:S02]  /*5e450*/  PRMT R4, R6, 0x3340, R1.reuse ;  /* 0x0000334006047816 */ /* 0x101fe40000000001 */
[----:B------:R-:W-:Y:S02]  /*5e460*/  LOP3.LUT R2, R2, 0xffff, RZ, 0xc0, !PT ;  /* 0x0000ffff02027812 */ /* 0x000fe400078ec0ff */
[----:B------:R-:W-:Y:S02]  /*5e470*/  LOP3.LUT R0, R0, 0xffff, RZ, 0xc0, !PT ;  /* 0x0000ffff00007812 */ /* 0x000fe400078ec0ff */
[----:B------:R-:W-:Y:S01]  /*5e480*/  LOP3.LUT R3, R3, 0xffff, RZ, 0xc0, !PT ;  /* 0x0000ffff03037812 */ /* 0x000fe200078ec0ff */
[----:B------:R5:W-:Y:S01]  /*5e490*/  STL [R1+0x2c], R4 ;  /* 0x00002c0401007387 */ /* 0x000be20000100800 */
[----:B------:R-:W-:Y:S02]  /*5e4a0*/  PRMT R2, R0, 0x3340, R2 ;  /* 0x0000334000027816 */ /* 0x000fe40000000002 */
[----:B------:R-:W-:-:S02]  /*5e4b0*/  PRMT R0, R3, 0x3340, R1 ;  /* 0x0000334003007816 */ /* 0x000fc40000000001 */
[----:B--2---:R-:W-:Y:S02]  /*5e4c0*/  SHF.R.U32.HI R5, RZ, 0x8, R22 ;  /* 0x00000008ff057819 */ /* 0x004fe40000011616 */
[----:B-----5:R-:W-:Y:S02]  /*5e4d0*/  SHF.R.U32.HI R4, RZ, 0x8, R18 ;  /* 0x00000008ff047819 */ /* 0x020fe40000011612 */
[----:B------:R-:W-:Y:S02]  /*5e4e0*/  LOP3.LUT R5, R5, 0xffff, RZ, 0xc0, !PT ;  /* 0x0000ffff05057812 */ /* 0x000fe400078ec0ff */
[----:B------:R-:W-:Y:S01]  /*5e4f0*/  LOP3.LUT R4, R4, 0xffff, RZ, 0xc0, !PT ;  /* 0x0000ffff04047812 */ /* 0x000fe200078ec0ff */
[----:B------:R-:W-:Y:S04]  /*5e500*/  STL [R1+0x28], R2 ;  /* 0x0000280201007387 */ /* 0x000fe80000100800 */
[----:B------:R0:W-:Y:S04]  /*5e510*/  STL [R1+0x24], R0 ;  /* 0x0000240001007387 */ /* 0x0001e80000100800 */
[----:B------:R-:W2:Y:S01]  /*5e520*/  LDL.LU R22, [R1+0x6c] ;  /* 0x00006c0001167983 */ /* 0x000ea20000300800 */
[----:B------:R-:W-:-:S03]  /*5e530*/  PRMT R4, R5, 0x3340, R4 ;  /* 0x0000334005047816 */ /* 0x000fc60000000004 */
[----:B------:R-:W5:Y:S04]  /*5e540*/  LDL.LU R18, [R1+0x70] ;  /* 0x0000700001127983 */ /* 0x000f680000300800 */
[----:B------:R1:W-:Y:S01]  /*5e550*/  STL [R1+0x20], R4 ;  /* 0x0000200401007387 */ /* 0x0003e20000100800 */
[----:B------:R-:W-:-:S03]  /*5e560*/  SHF.R.U32.HI R6, RZ, 0x8, R14 ;  /* 0x00000008ff067819 */ /* 0x000fc6000001160e */
[----:B------:R-:W5:Y:S01]  /*5e570*/  LDL.LU R14, [R1+0x74] ;  /* 0x00007400010e7983 */ /* 0x000f620000300800 */
[----:B0-----:R-:W-:Y:S02]  /*5e580*/  SHF.R.U32.HI R0, RZ, 0x8, R10 ;  /* 0x00000008ff007819 */ /* 0x001fe4000001160a */
[----:B------:R-:W-:Y:S01]  /*5e590*/  SHF.R.U32.HI R2, RZ, 0x8, R13 ;  /* 0x00000008ff027819 */ /* 0x000fe2000001160d */
[----:B------:R-:W5:Y:S01]  /*5e5a0*/  LDL.LU R10, [R1+0x78] ;  /* 0x00007800010a7983 */ /* 0x000f620000300800 */
[----:B------:R-:W-:-:S03]  /*5e5b0*/  SHF.R.U32.HI R3, RZ, 0x8, R7 ;  /* 0x00000008ff037819 */ /* 0x000fc60000011607 */
[----:B------:R-:W5:Y:S04]  /*5e5c0*/  LDL.LU R13, [R1+0x7c] ;  /* 0x00007c00010d7983 */ /* 0x000f680000300800 */
[----:B------:R-:W5:Y:S01]  /*5e5d0*/  LDL.LU R7, [R1+0x80] ;  /* 0x0000800001077983 */ /* 0x000f620000300800 */
[----:B------:R-:W-:Y:S02]  /*5e5e0*/  LOP3.LUT R6, R6, 0xffff, RZ, 0xc0, !PT ;  /* 0x0000ffff06067812 */ /* 0x000fe400078ec0ff */
[----:B------:R-:W-:Y:S02]  /*5e5f0*/  LOP3.LUT R2, R2, 0xffff, RZ, 0xc0, !PT ;  /* 0x0000ffff02027812 */ /* 0x000fe400078ec0ff */
[----:B------:R-:W-:Y:S02]  /*5e600*/  LOP3.LUT R0, R0, 0xffff, RZ, 0xc0, !PT ;  /* 0x0000ffff00007812 */ /* 0x000fe400078ec0ff */
[----:B------:R-:W-:-:S02]  /*5e610*/  LOP3.LUT R3, R3, 0xffff, RZ, 0xc0, !PT ;  /* 0x0000ffff03037812 */ /* 0x000fc400078ec0ff */
[--C-:B-1----:R-:W-:Y:S02]  /*5e620*/  PRMT R4, R6, 0x3340, R1.reuse ;  /* 0x0000334006047816 */ /* 0x102fe40000000001 */
[----:B------:R-:W-:Y:S02]  /*5e630*/  PRMT R2, R0, 0x3340, R2 ;  /* 0x0000334000027816 */ /* 0x000fe40000000002 */
[----:B------:R-:W-:Y:S01]  /*5e640*/  PRMT R0, R3, 0x3340, R1 ;  /* 0x0000334003007816 */ /* 0x000fe20000000001 */
[----:B------:R0:W-:Y:S04]  /*5e650*/  STL [R1+0x1c], R4 ;  /* 0x00001c0401007387 */ /* 0x0001e80000100800 */
[----:B------:R-:W-:Y:S04]  /*5e660*/  STL [R1+0x18], R2 ;  /* 0x0000180201007387 */ /* 0x000fe80000100800 */
[----:B------:R3:W-:Y:S01]  /*5e670*/  STL [R1+0x14], R0 ;  /* 0x0000140001007387 */ /* 0x0007e20000100800 */
[----:B------:R-:W-:-:S02]  /*5e680*/  SHF.R.U32.HI R5, RZ, 0x8, R20 ;  /* 0x00000008ff057819 */ /* 0x000fc40000011614 */
[----:B0-----:R-:W-:Y:S02]  /*5e690*/  SHF.R.U32.HI R4, RZ, 0x8, R19 ;  /* 0x00000008ff047819 */ /* 0x001fe40000011613 */
[----:B------:R-:W-:Y:S02]  /*5e6a0*/  LOP3.LUT R5, R5, 0xffff, RZ, 0xc0, !PT ;  /* 0x0000ffff05057812 */ /* 0x000fe400078ec0ff */
[----:B------:R-:W-:Y:S02]  /*5e6b0*/  SHF.R.U32.HI R6, RZ, 0x8, R9 ;  /* 0x00000008ff067819 */ /* 0x000fe40000011609 */
[----:B------:R-:W-:Y:S02]  /*5e6c0*/  LOP3.LUT R4, R4, 0xffff, RZ, 0xc0, !PT ;  /* 0x0000ffff04047812 */ /* 0x000fe400078ec0ff */
[----:B------:R-:W-:Y:S02]  /*5e6d0*/  LOP3.LUT R6, R6, 0xffff, RZ, 0xc0, !PT ;  /* 0x0000ffff06067812 */ /* 0x000fe400078ec0ff */
[----:B------:R-:W-:-:S02]  /*5e6e0*/  PRMT R5, R5, 0x3340, R4 ;  /* 0x0000334005057816 */ /* 0x000fc40000000004 */
[----:B------:R-:W-:Y:S02]  /*5e6f0*/  PRMT R4, R6, 0x3340, R1 ;  /* 0x0000334006047816 */ /* 0x000fe40000000001 */
[----:B---3--:R-:W-:Y:S02]  /*5e700*/  SHF.R.U32.HI R0, RZ, 0x8, R12 ;  /* 0x00000008ff007819 */ /* 0x008fe4000001160c */
[----:B----4-:R-:W-:Y:S01]  /*5e710*/  SHF.R.U32.HI R2, RZ, 0x8, R8 ;  /* 0x00000008ff027819 */ /* 0x010fe20000011608 */
[----:B------:R-:W3:Y:S01]  /*5e720*/  LDL.LU R12, [R1+0x84] ;  /* 0x00008400010c7983 */ /* 0x000ee20000300800 */
[----:B------:R-:W-:Y:S02]  /*5e730*/  LOP3.LUT R0, R0, 0xffff, RZ, 0xc0, !PT ;  /* 0x0000ffff00007812 */ /* 0x000fe400078ec0ff */
[----:B------:R-:W-:Y:S02]  /*5e740*/  LOP3.LUT R2, R2, 0xffff, RZ, 0xc0, !PT ;  /* 0x0000ffff02027812 */ /* 0x000fe400078ec0ff */
[----:B------:R-:W-:-:S02]  /*5e750*/  SHF.R.U32.HI R3, RZ, 0x8, R11 ;  /* 0x00000008ff037819 */ /* 0x000fc4000001160b */
[----:B------:R-:W-:Y:S02]  /*5e760*/  PRMT R2, R0, 0x3340, R2 ;  /* 0x0000334000027816 */ /* 0x000fe40000000002 */
[----:B------:R-:W-:Y:S01]  /*5e770*/  LOP3.LUT R3, R3, 0xffff, RZ, 0xc0, !PT ;  /* 0x0000ffff03037812 */ /* 0x000fe200078ec0ff */
[----:B------:R2:W-:Y:S04]  /*5e780*/  STL [R1+0x10], R5 ;  /* 0x0000100501007387 */ /* 0x0005e80000100800 */
[----:B------:R5:W-:Y:S04]  /*5e790*/  STL [R1+0xc], R4 ;  /* 0x00000c0401007387 */ /* 0x000be80000100800 */
[----:B------:R-:W4:Y:S01]  /*5e7a0*/  LDL.LU R20, [R1+0x88] ;  /* 0x0000880001147983 */ /* 0x000f220000300800 */
[----:B------:R-:W-:-:S03]  /*5e7b0*/  PRMT R0, R3, 0x3340, R1 ;  /* 0x0000334003007816 */ /* 0x000fc60000000001 */
[----:B------:R-:W-:Y:S04]  /*5e7c0*/  STL [R1+0x8], R2 ;  /* 0x0000080201007387 */ /* 0x000fe80000100800 */
[----:B------:R-:W4:Y:S04]  /*5e7d0*/  LDL.LU R19, [R1+0x8c] ;  /* 0x00008c0001137983 */ /* 0x000f280000300800 */
[----:B------:R0:W-:Y:S04]  /*5e7e0*/  STL [R1+0x4], R0 ;  /* 0x0000040001007387 */ /* 0x0001e80000100800 */
[----:B------:R-:W4:Y:S04]  /*5e7f0*/  LDL.LU R9, [R1+0x90] ;  /* 0x0000900001097983 */ /* 0x000f280000300800 */
[----:B------:R-:W4:Y:S04]  /*5e800*/  LDL.LU R8, [R1+0x94] ;  /* 0x0000940001087983 */ /* 0x000f280000300800 */
[----:B------:R-:W4:Y:S01]  /*5e810*/  LDL.LU R11, [R1+0x98] ;  /* 0x00009800010b7983 */ /* 0x000f220000300800 */
[----:B--2---:R-:W-:-:S02]  /*5e820*/  SHF.R.U32.HI R5, RZ, 0x8, R22 ;  /* 0x00000008ff057819 */ /* 0x004fc40000011616 */
[----:B-----5:R-:W-:Y:S02]  /*5e830*/  SHF.R.U32.HI R4, RZ, 0x8, R18 ;  /* 0x00000008ff047819 */ /* 0x020fe40000011612 */
[----:B------:R-:W-:Y:S02]  /*5e840*/  LOP3.LUT R5, R5, 0xffff, RZ, 0xc0, !PT ;  /* 0x0000ffff05057812 */ /* 0x000fe400078ec0ff */
[----:B------:R-:W-:Y:S02]  /*5e850*/  SHF.R.U32.HI R6, RZ, 0x8, R14 ;  /* 0x00000008ff067819 */ /* 0x000fe4000001160e */
[----:B------:R-:W-:Y:S02]  /*5e860*/  LOP3.LUT R4, R4, 0xffff, RZ, 0xc0, !PT ;  /* 0x0000ffff04047812 */ /* 0x000fe400078ec0ff */
[----:B0-----:R-:W-:Y:S02]  /*5e870*/  SHF.R.U32.HI R0, RZ, 0x8, R10 ;  /* 0x00000008ff007819 */ /* 0x001fe4000001160a */
[----:B------:R-:W-:-:S02]  /*5e880*/  SHF.R.U32.HI R2, RZ, 0x8, R13 ;  /* 0x00000008ff027819 */ /* 0x000fc4000001160d */
[----:B------:R-:W-:Y:S02]  /*5e890*/  SHF.R.U32.HI R3, RZ, 0x8, R7 ;  /* 0x00000008ff037819 */ /* 0x000fe40000011607 */
[----:B------:R-:W-:Y:S02]  /*5e8a0*/  LOP3.LUT R6, R6, 0xffff, RZ, 0xc0, !PT ;  /* 0x0000ffff06067812 */ /* 0x000fe400078ec0ff */
[----:B------:R-:W-:Y:S02]  /*5e8b0*/  LOP3.LUT R0, R0, 0xffff, RZ, 0xc0, !PT ;  /* 0x0000ffff00007812 */ /* 0x000fe400078ec0ff */
[----:B------:R-:W-:Y:S02]  /*5e8c0*/  LOP3.LUT R2, R2, 0xffff, RZ, 0xc0, !PT ;  /* 0x0000ffff02027812 */ /* 0x000fe400078ec0ff */
[----:B------:R-:W-:Y:S02]  /*5e8d0*/  LOP3.LUT R3, R3, 0xffff, RZ, 0xc0, !PT ;  /* 0x0000ffff03037812 */ /* 0x000fe400078ec0ff */
[----:B------:R-:W-:-:S02]  /*5e8e0*/  PRMT R4, R5, 0x3340, R4 ;  /* 0x0000334005047816 */ /* 0x000fc40000000004 */
[--C-:B------:R-:W-:Y:S02]  /*5e8f0*/  PRMT R29, R6, 0x3340, R1.reuse ;  /* 0x00003340061d7816 */ /* 0x100fe40000000001 */
[----:B------:R-:W-:Y:S02]  /*5e900*/  PRMT R28, R0, 0x3340, R2 ;  /* 0x00003340001c7816 */ /* 0x000fe40000000002 */
[----:B------:R-:W-:Y:S01]  /*5e910*/  PRMT R27, R3, 0x3340, R1 ;  /* 0x00003340031b7816 */ /* 0x000fe20000000001 */
[----:B------:R-:W2:Y:S04]  /*5e920*/  LDL.LU R7, [R1+0x9c] ;  /* 0x00009c0001077983 */ /* 0x000ea80000300800 */
[----:B------:R4:W-:Y:S04]  /*5e930*/  STL [R1], R4 ;  /* 0x0000000401007387 */ /* 0x0009e80000100800 */
[----:B------:R-:W-:Y:S04]  /*5e940*/  STL [R1+0x1010], R29 ;  /* 0x0010101d01007387 */ /* 0x000fe80000100800 */
[----:B------:R0:W-:Y:S04]  /*5e950*/  STL [R1+0x100c], R28 ;  /* 0x00100c1c01007387 */ /* 0x0001e80000100800 */
[----:B------:R-:W-:Y:S04]  /*5e960*/  STL [R1+0x1014], R27 ;  /* 0x0010141b01007387 */ /* 0x000fe80000100800 */
[----:B------:R-:W5:Y:S04]  /*5e970*/  LDL.LU R10, [R1+0xa0] ;  /* 0x0000a000010a7983 */ /* 0x000f680000300800 */
[----:B------:R-:W5:Y:S04]  /*5e980*/  LDL.LU R18, [R1+0xa4] ;  /* 0x0000a40001127983 */ /* 0x000f680000300800 */
[----:B------:R-:W5:Y:S04]  /*5e990*/  LDL.LU R14, [R1+0xa8] ;  /* 0x0000a800010e7983 */ /* 0x000f680000300800 */
[----:B------:R-:W5:Y:S01]  /*5e9a0*/  LDL.LU R13, [R1+0xac] ;  /* 0x0000ac00010d7983 */ /* 0x000f620000300800 */
[----:B---3--:R-:W-:-:S03]  /*5e9b0*/  SHF.R.U32.HI R5, RZ, 0x8, R12 ;  /* 0x00000008ff057819 */ /* 0x008fc6000001160c */
[----:B------:R-:W3:Y:S01]  /*5e9c0*/  LDL.LU R12, [R1+0xb0] ;  /* 0x0000b000010c7983 */ /* 0x000ee20000300800 */
[----:B------:R-:W-:Y:S02]  /*5e9d0*/  LOP3.LUT R5, R5, 0xffff, RZ, 0xc0, !PT ;  /* 0x0000ffff05057812 */ /* 0x000fe400078ec0ff */
[----:B----4-:R-:W-:Y:S02]  /*5e9e0*/  SHF.R.U32.HI R4, RZ, 0x8, R20 ;  /* 0x00000008ff047819 */ /* 0x010fe40000011614 */
[----:B------:R-:W-:Y:S02]  /*5e9f0*/  SHF.R.U32.HI R6, RZ, 0x8, R19 ;  /* 0x00000008ff067819 */ /* 0x000fe40000011613 */
[----:B------:R-:W-:Y:S02]  /*5ea00*/  SHF.R.U32.HI R3, RZ, 0x8, R11 ;  /* 0x00000008ff037819 */ /* 0x000fe4000001160b */
[----:B------:R-:W4:Y:S01]  /*5ea10*/  LDL.LU R11, [R1+0xbc] ;  /* 0x0000bc00010b7983 */ /* 0x000f220000300800 */
[----:B------:R-:W-:-:S02]  /*5ea20*/  SHF.R.U32.HI R0, RZ, 0x8, R9 ;  /* 0x00000008ff007819 */ /* 0x000fc40000011609 */
[----:B------:R-:W-:Y:S02]  /*5ea30*/  SHF.R.U32.HI R2, RZ, 0x8, R8 ;  /* 0x00000008ff027819 */ /* 0x000fe40000011608 */
[----:B------:R-:W-:Y:S02]  /*5ea40*/  LOP3.LUT R4, R4, 0xffff, RZ, 0xc0, !PT ;  /* 0x0000ffff04047812 */ /* 0x000fe400078ec0ff */
[----:B------:R-:W-:Y:S02]  /*5ea50*/  LOP3.LUT R6, R6, 0xffff, RZ, 0xc0, !PT ;  /* 0x0000ffff06067812 */ /* 0x000fe400078ec0ff */
[----:B------:R-:W-:Y:S02]  /*5ea60*/  LOP3.LUT R0, R0, 0xffff, RZ, 0xc0, !PT ;  /* 0x0000ffff00007812 */ /* 0x000fe400078ec0ff */
[----:B------:R-:W-:Y:S02]  /*5ea70*/  LOP3.LUT R2, R2, 0xffff, RZ, 0xc0, !PT ;  /* 0x0000ffff02027812 */ /* 0x000fe400078ec0ff */
[----:B------:R-:W-:-:S02]  /*5ea80*/  LOP3.LUT R3, R3, 0xffff, RZ, 0xc0, !PT ;  /* 0x0000ffff03037812 */ /* 0x000fc400078ec0ff */
[----:B------:R-:W-:Y:S02]  /*5ea90*/  PRMT R26, R5, 0x3340, R4 ;  /* 0x00003340051a7816 */ /* 0x000fe40000000004 */
[--C-:B------:R-:W-:Y:S02]  /*5eaa0*/  PRMT R25, R6, 0x3340, R1.reuse ;  /* 0x0000334006197816 */ /* 0x100fe40000000001 */
[----:B------:R-:W-:Y:S02]  /*5eab0*/  PRMT R24, R0, 0x3340, R2 ;  /* 0x0000334000187816 */ /* 0x000fe40000000002 */
[----:B------:R-:W-:Y:S01]  /*5eac0*/  PRMT R23, R3, 0x3340, R1 ;  /* 0x0000334003177816 */ /* 0x000fe20000000001 */
[----:B------:R-:W-:Y:S04]  /*5ead0*/  STL [R1+0x1018], R26 ;  /* 0x0010181a01007387 */ /* 0x000fe80000100800 */
[----:B------:R-:W-:Y:S04]  /*5eae0*/  STL [R1+0x101c], R25 ;  /* 0x00101c1901007387 */ /* 0x000fe80000100800 */
[----:B------:R-:W-:Y:S04]  /*5eaf0*/  STL [R1+0x1020], R24 ;  /* 0x0010201801007387 */ /* 0x000fe80000100800 */
[----:B------:R-:W-:Y:S04]  /*5eb00*/  STL [R1+0x1024], R23 ;  /* 0x0010241701007387 */ /* 0x000fe80000100800 */
[----:B------:R-:W4:Y:S04]  /*5eb10*/  LDL.LU R22, [R1+0xc0] ;  /* 0x0000c00001167983 */ /* 0x000f280000300800 */
[----:B------:R-:W4:Y:S04]  /*5eb20*/  LDL.LU R8, [R1+0xc4] ;  /* 0x0000c40001087983 */ /* 0x000f280000300800 */
[----:B------:R-:W4:Y:S01]  /*5eb30*/  LDL.LU R19, [R1+0xcc] ;  /* 0x0000cc0001137983 */ /* 0x000f220000300800 */
[----:B--2---:R-:W-:-:S03]  /*5eb40*/  SHF.R.U32.HI R4, RZ, 0x8, R7 ;  /* 0x00000008ff047819 */ /* 0x004fc60000011607 */
[----:B------:R-:W2:Y:S04]  /*5eb50*/  LDL.LU R7, [R1+0xd4] ;  /* 0x0000d40001077983 */ /* 0x000ea80000300800 */
[----:B------:R-:W2:Y:S01]  /*5eb60*/  LDL.LU R9, [R1+0xd8] ;  /* 0x0000d80001097983 */ /* 0x000ea20000300800 */
[----:B-----5:R-:W-:Y:S02]  /*5eb70*/  SHF.R.U32.HI R10, RZ, 0x8, R10 ;  /* 0x00000008ff0a7819 */ /* 0x020fe4000001160a */
[----:B------:R-:W-:Y:S02]  /*5eb80*/  SHF.R.U32.HI R2, RZ, 0x8, R18 ;  /* 0x00000008ff027819 */ /* 0x000fe40000011612 */
[----:B------:R-:W-:Y:S02]  /*5eb90*/  SHF.R.U32.HI R3, RZ, 0x8, R14 ;  /* 0x00000008ff037819 */ /* 0x000fe4000001160e */
[----:B------:R-:W-:-:S02]  /*5eba0*/  SHF.R.U32.HI R16, RZ, 0x8, R13 ;  /* 0x00000008ff107819 */ /* 0x000fc4000001160d */
[----:B------:R-:W-:Y:S02]  /*5ebb0*/  LOP3.LUT R10, R10, 0xffff, RZ, 0xc0, !PT ;  /* 0x0000ffff0a0a7812 */ /* 0x000fe400078ec0ff */
[----:B------:R-:W-:Y:S02]  /*5ebc0*/  LOP3.LUT R4, R4, 0xffff, RZ, 0xc0, !PT ;  /* 0x0000ffff04047812 */ /* 0x000fe400078ec0ff */
[----:B------:R-:W-:Y:S02]  /*5ebd0*/  LOP3.LUT R2, R2, 0xffff, RZ, 0xc0, !PT ;  /* 0x0000ffff02027812 */ /* 0x000fe400078ec0ff */
[----:B------:R-:W-:Y:S02]  /*5ebe0*/  LOP3.LUT R16, R16, 0xffff, RZ, 0xc0, !PT ;  /* 0x0000ffff10107812 */ /* 0x000fe400078ec0ff */
[----:B------:R-:W-:Y:S02]  /*5ebf0*/  LOP3.LUT R3, R3, 0xffff, RZ, 0xc0, !PT ;  /* 0x0000ffff03037812 */ /* 0x000fe400078ec0ff */
[----:B------:R-:W-:-:S02]  /*5ec00*/  PRMT R10, R4, 0x3340, R10 ;  /* 0x00003340040a7816 */ /* 0x000fc4000000000a */
[--C-:B------:R-:W-:Y:S02]  /*5ec10*/  PRMT R2, R2, 0x3340, R1.reuse ;  /* 0x0000334002027816 */ /* 0x100fe40000000001 */
[----:B------:R-:W-:Y:S02]  /*5ec20*/  PRMT R16, R3, 0x3340, R16 ;  /* 0x0000334003107816 */ /* 0x000fe40000000010 */
[----:B---3--:R-:W-:Y:S02]  /*5ec30*/  SHF.R.U32.HI R0, RZ, 0x8, R12 ;  /* 0x00000008ff007819 */ /* 0x008fe4000001160c */
[----:B------:R-:W3:Y:S02]  /*5ec40*/  LDL.LU R12, [R1+0xdc] ;  /* 0x0000dc00010c7983 */ /* 0x000ee40000300800 */
[----:B------:R-:W-:Y:S02]  /*5ec50*/  LOP3.LUT R0, R0, 0xffff, RZ, 0xc0, !PT ;  /* 0x0000ffff00007812 */ /* 0x000fe400078ec0ff */
[----:B------:R1:W-:Y:S02]  /*5ec60*/  STL [R1+0x1028], R10 ;  /* 0x0010280a01007387 */ /* 0x0003e40000100800 */
[----:B------:R-:W-:-:S02]  /*5ec70*/  PRMT R0, R0, 0x3340, R1 ;  /* 0x0000334000007816 */ /* 0x000fc40000000001 */
[----:B------:R-:W-:Y:S04]  /*5ec80*/  STL [R1+0x102c], R2 ;  /* 0x00102c0201007387 */ /* 0x000fe80000100800 */
[----:B------:R-:W-:Y:S04]  /*5ec90*/  STL [R1+0x1030], R16 ;  /* 0x0010301001007387 */ /* 0x000fe80000100800 */
[----:B------:R5:W-:Y:S04]  /*5eca0*/  STL [R1+0x1034], R0 ;  /* 0x0010340001007387 */ /* 0x000be80000100800 */
[----:B------:R-:W5:Y:S04]  /*5ecb0*/  LDL.LU R14, [R1+0xe0] ;  /* 0x0000e000010e7983 */ /* 0x000f680000300800 */
[----:B------:R-:W5:Y:S04]  /*5ecc0*/  LDL.LU R20, [R1+0xe4] ;  /* 0x0000e40001147983 */ /* 0x000f680000300800 */
[----:B------:R-:W5:Y:S04]  /*5ecd0*/  LDL.LU R18, [R1+0xe8] ;  /* 0x0000e80001127983 */ /* 0x000f680000300800 */
[----:B------:R-:W5:Y:S01]  /*5ece0*/  LDL.LU R13, [R1+0xec] ;  /* 0x0000ec00010d7983 */ /* 0x000f620000300800 */
[----:B----4-:R-:W-:-:S03]  /*5ecf0*/  SHF.R.U32.HI R4, RZ, 0x8, R11 ;  /* 0x00000008ff047819 */ /* 0x010fc6000001160b */
[----:B------:R-:W4:Y:S01]  /*5ed00*/  LDL.LU R11, [R1+0xf0] ;  /* 0x0000f000010b7983 */ /* 0x000f220000300800 */
[----:B------:R-:W-:-:S03]  /*5ed10*/  SHF.R.U32.HI R3, RZ, 0x8, R19 ;  /* 0x00000008ff037819 */ /* 0x000fc60000011613 */
[----:B------:R-:W4:Y:S01]  /*5ed20*/  LDL.LU R19, [R1+0x100] ;  /* 0x0001000001137983 */ /* 0x000f220000300800 */
[----:B------:R-:W-:Y:S02]  /*5ed30*/  SHF.R.U32.HI R15, RZ, 0x8, R22 ;  /* 0x00000008ff0f7819 */ /* 0x000fe40000011616 */
[----:B------:R-:W-:Y:S02]  /*5ed40*/  SHF.R.U32.HI R8, RZ, 0x8, R8 ;  /* 0x00000008ff087819 */ /* 0x000fe40000011608 */
[----:B------:R-:W-:Y:S02]  /*5ed50*/  LOP3.LUT R4, R4, 0xffff, RZ, 0xc0, !PT ;  /* 0x0000ffff04047812 */ /* 0x000fe400078ec0ff */
[----:B------:R-:W-:Y:S02]  /*5ed60*/  LOP3.LUT R15, R15, 0xffff, RZ, 0xc0, !PT ;  /* 0x0000ffff0f0f7812 */ /* 0x000fe400078ec0ff */
[----:B------:R-:W-:Y:S02]  /*5ed70*/  LOP3.LUT R8, R8, 0xffff, RZ, 0xc0, !PT ;  /* 0x0000ffff08087812 */ /* 0x000fe400078ec0ff */
[----:B------:R-:W-:-:S02]  /*5ed80*/  LOP3.LUT R3, R3, 0xffff, RZ, 0xc0, !PT ;  /* 0x0000ffff03037812 */ /* 0x000fc400078ec0ff */
[----:B------:R-:W-:Y:S02]  /*5ed90*/  PRMT R15, R4, 0x3340, R15 ;  /* 0x00003340040f7816 */ /* 0x000fe4000000000f */
[----:B------:R-:W-:Y:S02]  /*5eda0*/  PRMT R8, R8, 0x3340, R1 ;  /* 0x0000334008087816 */ /* 0x000fe40000000001 */
[----:B--2---:R-:W-:Y:S02]  /*5edb0*/  SHF.R.U32.HI R7, RZ, 0x8, R7 ;  /* 0x00000008ff077819 */ /* 0x004fe40000011607 */
[----:B------:R-:W-:Y:S02]  /*5edc0*/  SHF.R.U32.HI R5, RZ, 0x8, R9 ;  /* 0x00000008ff057819 */ /* 0x000fe40000011609 */
[----:B------:R-:W-:Y:S02]  /*5edd0*/  LOP3.LUT R7, R7, 0xffff, RZ, 0xc0, !PT ;  /* 0x0000ffff07077812 */ /* 0x000fe400078ec0ff */
[----:B------:R-:W-:-:S02]  /*5ede0*/  LOP3.LUT R5, R5, 0xffff, RZ, 0xc0, !PT ;  /* 0x0000ffff05057812 */ /* 0x000fc400078ec0ff */
[----:B------:R-:W-:Y:S02]  /*5edf0*/  PRMT R7, R3, 0x3340, R7 ;  /* 0x0000334003077816 */ /* 0x000fe40000000007 */
[----:B------:R-:W-:Y:S01]  /*5ee00*/  PRMT R5, R5, 0x3340, R1 ;  /* 0x0000334005057816 */ /* 0x000fe20000000001 */
[----:B------:R-:W-:Y:S04]  /*5ee10*/  STL [R1+0x1038], R15 ;  /* 0x0010380f01007387 */ /* 0x000fe80000100800 */
[----:B------:R-:W-:Y:S04]  /*5ee20*/  STL [R1+0x103c], R8 ;  /* 0x00103c0801007387 */ /* 0x000fe80000100800 */
[----:B------:R-:W-:Y:S04]  /*5ee30*/  STL [R1+0x1040], R7 ;  /* 0x0010400701007387 */ /* 0x000fe80000100800 */
[----:B------:R-:W-:Y:S01]  /*5ee40*/  STL [R1+0x1044], R5 ;  /* 0x0010440501007387 */ /* 0x000fe20000100800 */
[----:B---3--:R-:W-:-:S03]  /*5ee50*/  SHF.R.U32.HI R4, RZ, 0x8, R12 ;  /* 0x00000008ff047819 */ /* 0x008fc6000001160c */
[----:B------:R-:W2:Y:S04]  /*5ee60*/  LDL.LU R12, [R1+0x108] ;  /* 0x00010800010c7983 */ /* 0x000ea80000300800 */
[----:B------:R-:W3:Y:S01]  /*5ee70*/  LDL.LU R9, [R1+0x10c] ;  /* 0x00010c0001097983 */ /* 0x000ee20000300800 */
[----:B------:R-:W-:-:S03]  /*5ee80*/  LOP3.LUT R4, R4, 0xffff, RZ, 0xc0, !PT ;  /* 0x0000ffff04047812 */ /* 0x000fc600078ec0ff */
[----:B------:R-:W3:Y:S04]  /*5ee90*/  LDL.LU R17, [R1+0x110] ;  /* 0x0001100001117983 */ /* 0x000ee80000300800 */
[----:B0-----:R-:W3:Y:S04]  /*5eea0*/  LDL.LU R28, [R1+0x114] ;  /* 0x00011400011c7983 */ /* 0x001ee80000300800 */
[----:B------:R-:W3:Y:S01]  /*5eeb0*/  LDL.LU R29, [R1+0x118] ;  /* 0x00011800011d7983 */ /* 0x000ee20000300800 */
[----:B-----5:R-:W-:Y:S02]  /*5eec0*/  SHF.R.U32.HI R14, RZ, 0x8, R14 ;  /* 0x00000008ff0e7819 */ /* 0x020fe4000001160e */
[----:B------:R-:W-:-:S02]  /*5eed0*/  SHF.R.U32.HI R6, RZ, 0x8, R20 ;  /* 0x00000008ff067819 */ /* 0x000fc40000011614 */
        /* <DEDUP_REMOVED lines=8> */
[----:B----4-:R-:W-:Y:S02]  /*5ef60*/  SHF.R.U32.HI R11, RZ, 0x8, R11 ;  /* 0x00000008ff0b7819 */ /* 0x010fe4000001160b */
[----:B------:R-:W-:Y:S02]  /*5ef70*/  PRMT R13, R3, 0x3340, R13 ;  /* 0x00003340030d7816 */ /* 0x000fe4000000000d */
[----:B------:R-:W-:Y:S01]  /*5ef80*/  LOP3.LUT R11, R11, 0xffff, RZ, 0xc0, !PT ;  /* 0x0000ffff0b0b7812 */ /* 0x000fe200078ec0ff */
[----:B------:R-:W-:Y:S03]  /*5ef90*/  STL [R1+0x1048], R14 ;  /* 0x0010480e01007387 */ /* 0x000fe60000100800 */
[----:B------:R-:W-:Y:S01]  /*5efa0*/  PRMT R11, R11, 0x3340, R1 ;  /* 0x000033400b0b7816 */ /* 0x000fe20000000001 */
[----:B------:R-:W-:Y:S04]  /*5efb0*/  STL [R1+0x104c], R6 ;  /* 0x00104c0601007387 */ /* 0x000fe80000100800 */
[----:B------:R-:W-:Y:S04]  /*5efc0*/  STL [R1+0x1050], R13 ;  /* 0x0010500d01007387 */ /* 0x000fe80000100800 */
[----:B------:R-:W-:Y:S04]  /*5efd0*/  STL [R1+0x1054], R11 ;  /* 0x0010540b01007387 */ /* 0x000fe80000100800 */
[----:B------:R-:W4:Y:S04]  /*5efe0*/  LDL.LU R21, [R1+0x11c] ;  /* 0x00011c0001157983 */ /* 0x000f280000300800 */
[----:B------:R-:W5:Y:S04]  /*5eff0*/  LDL.LU R20, [R1+0x120] ;  /* 0x0001200001147983 */ /* 0x000f680000300800 */
[----:B------:R-:W5:Y:S04]  /*5f000*/  LDL.LU R22, [R1+0x124] ;  /* 0x0001240001167983 */ /* 0x000f680000300800 */
[----:B-1----:R-:W5:Y:S04]  /*5f010*/  LDL.LU R10, [R1+0x128] ;  /* 0x00012800010a7983 */ /* 0x002f680000300800 */
[----:B------:R-:W5:Y:S01]  /*5f020*/  LDL.LU R23, [R1+0x130] ;  /* 0x0001300001177983 */ /* 0x000f620000300800 */
[----:B------:R-:W-:-:S03]  /*5f030*/  SHF.R.U32.HI R18, RZ, 0x8, R19 ;  /* 0x00000008ff127819 */ /* 0x000fc60000011613 */
[----:B------:R-:W5:Y:S04]  /*5f040*/  LDL.LU R19, [R1+0x138] ;  /* 0x0001380001137983 */ /* 0x000f680000300800 */
[----:B------:R-:W5:Y:S01]  /*5f050*/  LDL.LU R24, [R1+0x148] ;  /* 0x0001480001187983 */ /* 0x000f620000300800 */
[----:B------:R-:W-:-:S03]  /*5f060*/  LOP3.LUT R18, R18, 0xffff, RZ, 0xc0, !PT ;  /* 0x0000ffff12127812 */ /* 0x000fc600078ec0ff */
[----:B------:R-:W5:Y:S04]  /*5f070*/  LDL.LU R25, [R1+0x140] ;  /* 0x0001400001197983 */ /* 0x000f680000300800 */
[----:B------:R-:W5:Y:S04]  /*5f080*/  LDL.LU R26, [R1+0x13c] ;  /* 0x00013c00011a7983 */ /* 0x000f680000300800 */
[----:B------:R-:W5:Y:S01]  /*5f090*/  LDL.LU R27, [R1+0x158] ;  /* 0x00015800011b7983 */ /* 0x000f620000300800 */
[----:B--2---:R-:W-:Y:S02]  /*5f0a0*/  SHF.R.U32.HI R12, RZ, 0x8, R12 ;  /* 0x00000008ff0c7819 */ /* 0x004fe4000001160c */
[----:B---3--:R-:W-:-:S02]  /*5f0b0*/  SHF.R.U32.HI R9, RZ, 0x8, R9 ;  /* 0x00000008ff097819 */ /* 0x008fc40000011609 */
[----:B------:R-:W-:Y:S02]  /*5f0c0*/  SHF.R.U32.HI R17, RZ, 0x8, R17 ;  /* 0x00000008ff117819 */ /* 0x000fe40000011611 */
[----:B------:R-:W-:Y:S02]  /*5f0d0*/  SHF.R.U32.HI R3, RZ, 0x8, R28 ;  /* 0x00000008ff037819 */ /* 0x000fe4000001161c */
[----:B------:R-:W-:Y:S02]  /*5f0e0*/  SHF.R.U32.HI R4, RZ, 0x8, R29 ;  /* 0x00000008ff047819 */ /* 0x000fe4000001161d */
[----:B------:R-:W-:Y:S02]  /*5f0f0*/  LOP3.LUT R12, R12, 0xffff, RZ, 0xc0, !PT ;  /* 0x0000ffff0c0c7812 */ /* 0x000fe400078ec0ff */
[----:B------:R-:W-:Y:S02]  /*5f100*/  LOP3.LUT R17, R17, 0xffff, RZ, 0xc0, !PT ;  /* 0x0000ffff11117812 */ /* 0x000fe400078ec0ff */
[----:B------:R-:W-:-:S02]  /*5f110*/  LOP3.LUT R3, R3, 0xffff, RZ, 0xc0, !PT ;  /* 0x0000ffff03037812 */ /* 0x000fc400078ec0ff */
[----:B------:R-:W-:Y:S02]  /*5f120*/  LOP3.LUT R9, R9, 0xffff, RZ, 0xc0, !PT ;  /* 0x0000ffff09097812 */ /* 0x000fe400078ec0ff */
[----:B------:R-:W-:Y:S02]  /*5f130*/  LOP3.LUT R4, R4, 0xffff, RZ, 0xc0, !PT ;  /* 0x0000ffff04047812 */ /* 0x000fe400078ec0ff */
[----:B------:R-:W-:Y:S02]  /*5f140*/  PRMT R12, R18, 0x3340, R12 ;  /* 0x00003340120c7816 */ /* 0x000fe4000000000c */
[----:B------:R-:W-:Y:S02]  /*5f150*/  PRMT R3, R17, 0x3340, R3 ;  /* 0x0000334011037816 */ /* 0x000fe40000000003 */
[--C-:B------:R-:W-:Y:S01]  /*5f160*/  PRMT R9, R9, 0x3340, R1.reuse ;  /* 0x0000334009097816 */ /* 0x100fe20000000001 */
[----:B------:R-:W2:Y:S01]  /*5f170*/  LDL.LU R28, [R1+0x14c] ;  /* 0x00014c00011c7983 */ /* 0x000ea20000300800 */
[----:B------:R-:W-:-:S03]  /*5f180*/  PRMT R4, R4, 0x3340, R1 ;  /* 0x0000334004047816 */ /* 0x000fc60000000001 */
[----:B------:R-:W3:Y:S04]  /*5f190*/  LDL.LU R29, [R1+0x144] ;  /* 0x00014400011d7983 */ /* 0x000ee80000300800 */
[----:B------:R-:W-:Y:S04]  /*5f1a0*/  STL [R1+0x1058], R12 ;  /* 0x0010580c01007387 */ /* 0x000fe80000100800 */
[----:B------:R-:W-:Y:S04]  /*5f1b0*/  STL [R1+0x105c], R9 ;  /* 0x00105c0901007387 */ /* 0x000fe80000100800 */
[----:B------:R0:W-:Y:S04]  /*5f1c0*/  STL [R1+0x1060], R3 ;  /* 0x0010600301007387 */ /* 0x0001e80000100800 */
[----:B------:R-:W-:Y:S01]  /*5f1d0*/  STL [R1+0x1064], R4 ;  /* 0x0010640401007387 */ /* 0x000fe20000100800 */
[----:B----4-:R-:W-:-:S02]  /*5f1e0*/  SHF.R.U32.HI R21, RZ, 0x8, R21 ;  /* 0x00000008ff157819 */ /* 0x010fc40000011615 */
[----:B-----5:R-:W-:Y:S02]  /*5f1f0*/  SHF.R.U32.HI R20, RZ, 0x8, R20 ;  /* 0x00000008ff147819 */ /* 0x020fe40000011614 */
[----:B------:R-:W-:Y:S02]  /*5f200*/  SHF.R.U32.HI R22, RZ, 0x8, R22 ;  /* 0x00000008ff167819 */ /* 0x000fe40000011616 */
[----:B------:R-:W-:Y:S02]  /*5f210*/  SHF.R.U32.HI R17, RZ, 0x8, R10 ;  /* 0x00000008ff117819 */ /* 0x000fe4000001160a */
[----:B------:R-:W-:Y:S02]  /*5f220*/  LOP3.LUT R21, R21, 0xffff, RZ, 0xc0, !PT ;  /* 0x0000ffff15157812 */ /* 0x000fe400078ec0ff */
[----:B------:R-:W-:Y:S02]  /*5f230*/  LOP3.LUT R20, R20, 0xffff, RZ, 0xc0, !PT ;  /* 0x0000ffff14147812 */ /* 0x000fe400078ec0ff */
[----:B------:R-:W-:-:S02]  /*5f240*/  SHF.R.U32.HI R18, RZ, 0x8, R23 ;  /* 0x00000008ff127819 */ /* 0x000fc40000011617 */
[----:B------:R-:W-:Y:S02]  /*5f250*/  SHF.R.U32.HI R19, RZ, 0x8, R19 ;  /* 0x00000008ff137819 */ /* 0x000fe40000011613 */
[----:B------:R-:W-:Y:S02]  /*5f260*/  LOP3.LUT R22, R22, 0xffff, RZ, 0xc0, !PT ;  /* 0x0000ffff16167812 */ /* 0x000fe400078ec0ff */
[----:B------:R-:W-:Y:S02]  /*5f270*/  PRMT R0, R21, 0x3340, R20 ;  /* 0x0000334015007816 */ /* 0x000fe40000000014 */
[----:B------:R-:W-:Y:S02]  /*5f280*/  LOP3.LUT R18, R18, 0xffff, RZ, 0xc0, !PT ;  /* 0x0000ffff12127812 */ /* 0x000fe400078ec0ff */
[----:B------:R-:W-:Y:S02]  /*5f290*/  LOP3.LUT R17, R17, 0xffff, RZ, 0xc0, !PT ;  /* 0x0000ffff11117812 */ /* 0x000fe400078ec0ff */
[----:B------:R-:W-:-:S02]  /*5f2a0*/  LOP3.LUT R19, R19, 0xffff, RZ, 0xc0, !PT ;  /* 0x0000ffff13137812 */ /* 0x000fc400078ec0ff */
[----:B0-----:R-:W-:Y:S01]  /*5f2b0*/  PRMT R3, R22, 0x3340, R1 ;  /* 0x0000334016037816 */ /* 0x001fe20000000001 */
[----:B------:R0:W-:Y:S01]  /*5f2c0*/  STL [R1+0x2e4], R0 ;  /* 0x0002e40001007387 */ /* 0x0001e20000100800 */
[----:B------:R-:W-:-:S03]  /*5f2d0*/  PRMT R2, R17, 0x3340, R18 ;  /* 0x0000334011027816 */ /* 0x000fc60000000012 */
[----:B------:R-:W-:Y:S04]  /*5f2e0*/  STL [R1+0x2e0], R3 ;  /* 0x0002e00301007387 */ /* 0x000fe80000100800 */
[----:B------:R-:W-:Y:S01]  /*5f2f0*/  STL [R1+0x2ec], R2 ;  /* 0x0002ec0201007387 */ /* 0x000fe20000100800 */
[----:B0-----:R-:W-:-:S05]  /*5f300*/  PRMT R0, R19, 0x3340, R1 ;  /* 0x0000334013007816 */ /* 0x001fca0000000001 */
[----:B------:R-:W-:Y:S04]  /*5f310*/  STL [R1+0x2e8], R0 ;  /* 0x0002e80001007387 */ /* 0x000fe80000100800 */
[----:B------:R-:W4:Y:S04]  /*5f320*/  LDL.LU R4, [R1+0x15c] ;  /* 0x00015c0001047983 */ /* 0x000f280000300800 */
        /* <DEDUP_REMOVED lines=10> */
[----:B0-----:R-:W5:Y:S01]  /*5f3d0*/  LDL.LU R3, [R1+0x16c] ;  /* 0x00016c0001037983 */ /* 0x001f620000300800 */
[----:B------:R-:W-:-:S02]  /*5f3e0*/  SHF.R.U32.HI R21, RZ, 0x8, R24 ;  /* 0x00000008ff157819 */ /* 0x000fc40000011618 */
[----:B------:R-:W-:Y:S02]  /*5f3f0*/  SHF.R.U32.HI R20, RZ, 0x8, R25 ;  /* 0x00000008ff147819 */ /* 0x000fe40000011619 */
[----:B------:R-:W-:Y:S02]  /*5f400*/  SHF.R.U32.HI R22, RZ, 0x8, R26 ;  /* 0x00000008ff167819 */ /* 0x000fe4000001161a */
[----:B------:R-:W-:Y:S02]  /*5f410*/  SHF.R.U32.HI R17, RZ, 0x8, R27 ;  /* 0x00000008ff117819 */ /* 0x000fe4000001161b */
[----:B------:R-:W-:Y:S02]  /*5f420*/  LOP3.LUT R21, R21, 0xffff, RZ, 0xc0, !PT ;  /* 0x0000ffff15157812 */ /* 0x000fe400078ec0ff */
[----:B------:R-:W-:Y:S02]  /*5f430*/  LOP3.LUT R20, R20, 0xffff, RZ, 0xc0, !PT ;  /* 0x0000ffff14147812 */ /* 0x000fe400078ec0ff */
[----:B--2---:R-:W-:-:S02]  /*5f440*/  SHF.R.U32.HI R18, RZ, 0x8, R28 ;  /* 0x00000008ff127819 */ /* 0x004fc4000001161c */
[----:B------:R-:W-:Y:S02]  /*5f450*/  LOP3.LUT R22, R22, 0xffff, RZ, 0xc0, !PT ;  /* 0x0000ffff16167812 */ /* 0x000fe400078ec0ff */
[----:B---3--:R-:W-:Y:S01]  /*5f460*/  SHF.R.U32.HI R19, RZ, 0x8, R29 ;  /* 0x00000008ff137819 */ /* 0x008fe2000001161d */
[----:B-----5:R0:W-:Y:S04]  /*5f470*/  STL [R1+0x107c], R3 ;  /* 0x00107c0301007387 */ /* 0x0201e80000100800 */
[----:B0-----:R-:W4:Y:S04]  /*5f480*/  LDL.LU R3, [R1+0x174] ;  /* 0x0001740001037983 */ /* 0x001f280000300800 */
[----:B------:R-:W2:Y:S04]  /*5f490*/  LDL.LU R9, [R1+0x12c] ;  /* 0x00012c0001097983 */ /* 0x000ea80000300800 */
[----:B------:R-:W2:Y:S04]  /*5f4a0*/  LDL.LU R12, [R1+0x134] ;  /* 0x00013400010c7983 */ /* 0x000ea80000300800 */
[----:B------:R-:W3:Y:S04]  /*5f4b0*/  LDL.LU R11, [R1+0xf4] ;  /* 0x0000f400010b7983 */ /* 0x000ee80000300800 */
[----:B------:R-:W3:Y:S04]  /*5f4c0*/  LDL.LU R13, [R1+0xf8] ;  /* 0x0000f800010d7983 */ /* 0x000ee80000300800 */
[----:B------:R-:W5:Y:S04]  /*5f4d0*/  LDL.LU R6, [R1+0xc8] ;  /* 0x0000c80001067983 */ /* 0x000f680000300800 */
        /* <DEDUP_REMOVED lines=12> */
[----:B------:R-:W2:Y:S01]  /*5f5a0*/  LDL.LU R26, [R1+0x10] ;  /* 0x00001000011a7983 */ /* 0x000ea20000300800 */
[----:B------:R-:W-:-:S03]  /*5f5b0*/  PRMT R20, R21, 0x3340, R20 ;  /* 0x0000334015147816 */ /* 0x000fc60000000014 */
[----:B------:R-:W2:Y:S01]  /*5f5c0*/  LDL.LU R27, [R1+0x4] ;  /* 0x00000400011b7983 */ /* 0x000ea20000300800 */
[----:B------:R-:W-:Y:S02]  /*5f5d0*/  LOP3.LUT R18, R18, 0xffff, RZ, 0xc0, !PT ;  /* 0x0000ffff12127812 */ /* 0x000fe400078ec0ff */
[----:B------:R-:W-:Y:S01]  /*5f5e0*/  LOP3.LUT R17, R17, 0xffff, RZ, 0xc0, !PT ;  /* 0x0000ffff11117812 */ /* 0x000fe200078ec0ff */
[----:B------:R-:W2:Y:S01]  /*5f5f0*/  LDL.LU R29, [R1+0x8] ;  /* 0x00000800011d7983 */ /* 0x000ea20000300800 */
[----:B------:R-:W-:-:S03]  /*5f600*/  PRMT R22, R22, 0x3340, R1 ;  /* 0x0000334016167816 */ /* 0x000fc60000000001 */
[----:B------:R-:W2:Y:S01]  /*5f610*/  LDL.LU R28, [R1] ;  /* 0x00000000011c7983 */ /* 0x000ea20000300800 */
[----:B------:R-:W-:-:S03]  /*5f620*/  LOP3.LUT R19, R19, 0xffff, RZ, 0xc0, !PT ;  /* 0x0000ffff13137812 */ /* 0x000fc600078ec0ff */
[----:B------:R-:W2:Y:S04]  /*5f630*/  LDL.LU R21, [R1+0xfc] ;  /* 0x0000fc0001157983 */ /* 0x000ea80000300800 */
[----:B------:R0:W-:Y:S01]  /*5f640*/  STL [R1+0x2d4], R20 ;  /* 0x0002d41401007387 */ /* 0x0001e20000100800 */
[----:B------:R-:W-:Y:S02]  /*5f650*/  PRMT R17, R17, 0x3340, R18 ;  /* 0x0000334011117816 */ /* 0x000fe40000000012 */
[----:B------:R-:W-:Y:S01]  /*5f660*/  PRMT R19, R19, 0x3340, R1 ;  /* 0x0000334013137816 */ /* 0x000fe20000000001 */
[----:B0-----:R-:W2:Y:S04]  /*5f670*/  LDL.LU R20, [R1+0x104] ;  /* 0x0001040001147983 */ /* 0x001ea80000300800 */
[----:B------:R0:W-:Y:S04]  /*5f680*/  STL [R1+0x2d0], R22 ;  /* 0x0002d01601007387 */ /* 0x0001e80000100800 */
[----:B0-----:R-:W2:Y:S04]  /*5f690*/  LDL.LU R22, [R1+0x154] ;  /* 0x0001540001167983 */ /* 0x001ea80000300800 */
[----:B------:R-:W2:Y:S04]  /*5f6a0*/  LDL.LU R18, [R1+0x150] ;  /* 0x0001500001127983 */ /* 0x000ea80000300800 */
[----:B------:R0:W-:Y:S04]  /*5f6b0*/  STL [R1+0x2dc], R17 ;  /* 0x0002dc1101007387 */ /* 0x0001e80000100800 */
[----:B0-----:R-:W2:Y:S04]  /*5f6c0*/  LDL R17, [R1+0x434] ;  /* 0x0004340001117983 */ /* 0x001ea80000100800 */
[----:B------:R0:W-:Y:S04]  /*5f6d0*/  STL [R1+0x2d8], R19 ;  /* 0x0002d81301007387 */ /* 0x0001e80000100800 */
[----:B0-----:R-:W2:Y:S01]  /*5f6e0*/  LDL.LU R19, [R1+0x57c] ;  /* 0x00057c0001137983 */ /* 0x001ea20000300800 */
[----:B----4-:R-:W-:-:S03]  /*5f6f0*/  PRMT R4, R4, 0x5410, R3 ;  /* 0x0000541004047816 */ /* 0x010fc60000000003 */
[----:B------:R-:W4:Y:S04]  /*5f700*/  LDL.LU R3, [R1+0x107c] ;  /* 0x00107c0001037983 */ /* 0x000f280000300800 */
[----:B------:R0:W-:Y:S04]  /*5f710*/  STL [R1+0x2f0], R4 ;  /* 0x0002f00401007387 */ /* 0x0001e80000100800 */
[----:B0-----:R-:W4:Y:S02]  /*5f720*/  LDL.LU R4, [R1+0x1078] ;  /* 0x0010780001047983 */ /* 0x001f240000300800 */
[----:B----4-:R-:W-:-:S02]  /*5f730*/  PRMT R4, R4, 0x5410, R3 ;  /* 0x0000541004047816 */ /* 0x010fc40000000003 */
[----:B------:R-:W4:Y:S04]  /*5f740*/  LDL.LU R3, [R1+0x1074] ;  /* 0x0010740001037983 */ /* 0x000f280000300800 */
[----:B------:R0:W-:Y:S04]  /*5f750*/  STL [R1+0x2f4], R4 ;  /* 0x0002f40401007387 */ /* 0x0001e80000100800 */
[----:B0-----:R-:W4:Y:S02]  /*5f760*/  LDL.LU R4, [R1+0x1070] ;  /* 0x0010700001047983 */ /* 0x001f240000300800 */
[----:B----4-:R-:W-:-:S02]  /*5f770*/  PRMT R4, R4, 0x5410, R3 ;  /* 0x0000541004047816 */ /* 0x010fc40000000003 */
[----:B------:R-:W4:Y:S04]  /*5f780*/  LDL.LU R3, [R1+0x106c] ;  /* 0x00106c0001037983 */ /* 0x000f280000300800 */
[----:B------:R0:W-:Y:S04]  /*5f790*/  STL [R1+0x2f8], R4 ;  /* 0x0002f80401007387 */ /* 0x0001e80000100800 */
[----:B0-----:R-:W4:Y:S01]  /*5f7a0*/  LDL.LU R4, [R1+0x1068] ;  /* 0x0010680001047983 */ /* 0x001f220000300800 */
[----:B--2---:R-:W-:Y:S02]  /*5f7b0*/  PRMT R22, R22, 0x5410, R18 ;  /* 0x0000541016167816 */ /* 0x004fe40000000012 */
[----:B------:R-:W-:-:S02]  /*5f7c0*/  PRMT R12, R12, 0x5410, R9 ;  /* 0x000054100c0c7816 */ /* 0x000fc40000000009 */
[----:B------:R-:W-:Y:S02]  /*5f7d0*/  PRMT R20, R20, 0x5410, R21 ;  /* 0x0000541014147816 */ /* 0x000fe40000000015 */
[----:B---3--:R-:W-:Y:S02]  /*5f7e0*/  PRMT R13, R13, 0x5410, R11 ;  /* 0x000054100d0d7816 */ /* 0x008fe4000000000b */
[----:B-----5:R-:W-:Y:S02]  /*5f7f0*/  PRMT R14, R14, 0x5410, R6 ;  /* 0x000054100e0e7816 */ /* 0x020fe40000000006 */
[----:B------:R-:W-:Y:S02]  /*5f800*/  PRMT R7, R7, 0x5410, R5 ;  /* 0x0000541007077816 */ /* 0x000fe40000000005 */
[----:B------:R-:W-:Y:S02]  /*5f810*/  PRMT R15, R15, 0x5410, R8 ;  /* 0x000054100f0f7816 */ /* 0x000fe40000000008 */
[----:B------:R-:W-:-:S02]  /*5f820*/  PRMT R16, R16, 0x5410, R0 ;  /* 0x0000541010107816 */ /* 0x000fc40000000000 */
[----:B------:R-:W-:Y:S02]  /*5f830*/  PRMT R10, R10, 0x5410, R2 ;  /* 0x000054100a0a7816 */ /* 0x000fe40000000002 */
[----:B------:R-:W-:Y:S02]  /*5f840*/  PRMT R24, R24, 0x5410, R23 ;  /* 0x0000541018187816 */ /* 0x000fe40000000017 */
[----:B------:R-:W-:Y:S02]  /*5f850*/  PRMT R26, R26, 0x5410, R25 ;  /* 0x000054101a1a7816 */ /* 0x000fe40000000019 */
[----:B------:R-:W-:Y:S02]  /*5f860*/  PRMT R29, R29, 0x5410, R27 ;  /* 0x000054101d1d7816 */ /* 0x000fe4000000001b */
[----:B----4-:R-:W-:Y:S02]  /*5f870*/  PRMT R3, R3, 0x5410, R4 ;  /* 0x0000541003037816 */ /* 0x010fe40000000004 */
[----:B------:R-:W2:Y:S04]  /*5f880*/  LDL.LU R4, [R1+0x1064] ;  /* 0x0010640001047983 */ /* 0x000ea80000300800 */
[----:B------:R0:W-:Y:S04]  /*5f890*/  STL [R1+0x2fc], R3 ;  /* 0x0002fc0301007387 */ /* 0x0001e80000100800 */
[----:B0-----:R-:W2:Y:S04]  /*5f8a0*/  LDL.LU R3, [R1+0x1060] ;  /* 0x0010600001037983 */ /* 0x001ea80000300800 */
[----:B------:R-:W3:Y:S04]  /*5f8b0*/  LDL.LU R18, [R1+0x564] ;  /* 0x0005640001127983 */ /* 0x000ee80000300800 */
[----:B------:R0:W-:Y:S04]  /*5f8c0*/  STL [R1+0x300], R22 ;  /* 0x0003001601007387 */ /* 0x0001e80000100800 */
[----:B0-----:R-:W3:Y:S04]  /*5f8d0*/  LDL R22, [R1+0x420] ;  /* 0x0004200001167983 */ /* 0x001ee80000100800 */
[----:B------:R-:W4:Y:S04]  /*5f8e0*/  LDL.LU R9, [R1+0x105c] ;  /* 0x00105c0001097983 */ /* 0x000f280000300800 */
[----:B------:R0:W-:Y:S04]  /*5f8f0*/  STL [R1+0x304], R12 ;  /* 0x0003040c01007387 */ /* 0x0001e80000100800 */
[----:B0-----:R-:W4:Y:S04]  /*5f900*/  LDL.LU R12, [R1+0x1058] ;  /* 0x00105800010c7983 */ /* 0x001f280000300800 */
[----:B------:R-:W5:Y:S04]  /*5f910*/  LDL.LU R21, [R1+0x568] ;  /* 0x0005680001157983 */ /* 0x000f680000300800 */
[----:B------:R0:W-:Y:S04]  /*5f920*/  STL [R1+0x308], R20 ;  /* 0x0003081401007387 */ /* 0x0001e80000100800 */
[----:B0-----:R-:W5:Y:S04]  /*5f930*/  LDL R20, [R1+0x43c] ;  /* 0x00043c0001147983 */ /* 0x001f680000100800 */
        /* <DEDUP_REMOVED lines=26> */
[----:B0-----:R-:W2:Y:S02]  /*5fae0*/  LDL.LU R29, [R1+0x1010] ;  /* 0x00101000011d7983 */ /* 0x001ea40000300800 */
[----:B--2---:R-:W-:-:S02]  /*5faf0*/  PRMT R29, R28, 0x5410, R29 ;  /* 0x000054101c1d7816 */ /* 0x004fc4000000001d */
[----:B------:R-:W2:Y:S04]  /*5fb00*/  LDL.LU R28, [R1+0x100c] ;  /* 0x00100c00011c7983 */ /* 0x000ea80000300800 */
[----:B------:R0:W-:Y:S01]  /*5fb10*/  STL [R1+0x338], R29 ;  /* 0x0003381d01007387 */ /* 0x0001e20000100800 */
[----:B------:R-:W-:-:S03]  /*5fb20*/  IMAD.IADD R17, R17, 0x1, -R19 ;  /* 0x0000000111117824 */ /* 0x000fc600078e0a13 */
[----:B0-----:R-:W3:Y:S01]  /*5fb30*/  LDL R29, [R1+0x500] ;  /* 0x00050000011d7983 */ /* 0x001ee20000100800 */
[----:B------:R-:W-:Y:S02]  /*5fb40*/  PRMT R25, R26, 0x5410, R25 ;  /* 0x000054101a197816 */ /* 0x000fe40000000019 */
[----:B------:R-:W-:Y:S02]  /*5fb50*/  PRMT R23, R24, 0x5410, R23 ;  /* 0x0000541018177816 */ /* 0x000fe40000000017 */
[----:B------:R-:W-:Y:S02]  /*5fb60*/  PRMT R10, R10, 0x5410, R2 ;  /* 0x000054100a0a7816 */ /* 0x000fe40000000002 */
[----:B------:R-:W-:Y:S02]  /*5fb70*/  PRMT R2, R16, 0x5410, R0 ;  /* 0x0000541010027816 */ /* 0x000fe40000000000 */
[----:B------:R-:W-:Y:S02]  /*5fb80*/  PRMT R8, R15, 0x5410, R8 ;  /* 0x000054100f087816 */ /* 0x000fe40000000008 */
[----:B------:R-:W-:-:S02]  /*5fb90*/  PRMT R7, R7, 0x5410, R5 ;  /* 0x0000541007077816 */ /* 0x000fc40000000005 */
[----:B------:R-:W-:Y:S02]  /*5fba0*/  PRMT R5, R14, 0x5410, R6 ;  /* 0x000054100e057816 */ /* 0x000fe40000000006 */
[----:B------:R-:W-:Y:S02]  /*5fbb0*/  PRMT R6, R13, 0x5410, R11 ;  /* 0x000054100d067816 */ /* 0x000fe4000000000b */
[----:B--2---:R-:W-:Y:S02]  /*5fbc0*/  PRMT R19, R28, 0x5410, R27 ;  /* 0x000054101c137816 */ /* 0x004fe4000000001b */
[----:B------:R-:W-:Y:S01]  /*5fbd0*/  PRMT R3, R3, 0x5410, R4 ;  /* 0x0000541003037816 */ /* 0x000fe20000000004 */
[----:B------:R-:W3:Y:S04]  /*5fbe0*/  LDL.LU R27, [R1+0x580] ;  /* 0x00058000011b7983 */ /* 0x000ee80000300800 */
[----:B------:R0:W-:Y:S04]  /*5fbf0*/  STL [R1+0x344], R19 ;  /* 0x0003441301007387 */ /* 0x0001e80000100800 */
[----:B------:R-:W-:Y:S04]  /*5fc00*/  STL [R1+0x348], R25 ;  /* 0x0003481901007387 */ /* 0x000fe80000100800 */
[----:B------:R-:W-:Y:S04]  /*5fc10*/  STL [R1+0x34c], R23 ;  /* 0x00034c1701007387 */ /* 0x000fe80000100800 */
[----:B------:R1:W-:Y:S04]  /*5fc20*/  STL [R1+0x354], R10 ;  /* 0x0003540a01007387 */ /* 0x0003e80000100800 */
[----:B------:R-:W-:Y:S04]  /*5fc30*/  STL [R1+0x9a8], R2 ;  /* 0x0009a80201007387 */ /* 0x000fe80000100800 */
[----:B------:R4:W-:Y:S04]  /*5fc40*/  STL [R1+0x9ac], R8 ;  /* 0x0009ac0801007387 */ /* 0x0009e80000100800 */
[----:B------:R5:W-:Y:S04]  /*5fc50*/  STL [R1+0x9b0], R7 ;  /* 0x0009b00701007387 */ /* 0x000be80000100800 */
[----:B------:R-:W-:Y:S04]  /*5fc60*/  STL [R1+0x9b4], R5 ;  /* 0x0009b40501007387 */ /* 0x000fe80000100800 */
[----:B------:R-:W-:Y:S01]  /*5fc70*/  STL [R1+0x9b8], R6 ;  /* 0x0009b80601007387 */ /* 0x000fe20000100800 */
[----:B0-----:R-:W-:-:S02]  /*5fc80*/  IMAD.MOV.U32 R19, RZ, RZ, 0x3dc6b27f ;  /* 0x3dc6b27fff137424 */ /* 0x001fc400078e00ff */
[----:B------:R-:W-:Y:S01]  /*5fc90*/  FADD R17, R17, -1 ;  /* 0xbf80000011117421 */ /* 0x000fe20000000000 */
[----:B------:R-:W0:Y:S08]  /*5fca0*/  LDC R11, c[0x0][0x3e8] ;  /* 0x0000fa00ff0b7b82 */ /* 0x000e300000000800 */
[----:B-1----:R-:W1:Y:S08]  /*5fcb0*/  LDC R10, c[0x0][0x3e8] ;  /* 0x0000fa00ff0a7b82 */ /* 0x002e700000000800 */
[----:B------:R-:W2:Y:S08]  /*5fcc0*/  LDC R13, c[0x0][0x3e8] ;  /* 0x0000fa00ff0d7b82 */ /* 0x000eb00000000800 */
[----:B------:R-:W0:Y:S01]  /*5fcd0*/  LDC R14, c[0x0][0x3e8] ;  /* 0x0000fa00ff0e7b82 */ /* 0x000e220000000800 */
[----:B----4-:R-:W-:-:S07]  /*5fce0*/  PRMT R8, R12, 0x5410, R9 ;  /* 0x000054100c087816 */ /* 0x010fce0000000009 */
[----:B------:R-:W4:Y:S08]  /*5fcf0*/  LDC R15, c[0x0][0x3e8] ;  /* 0x0000fa00ff0f7b82 */ /* 0x000f300000000800 */
[----:B------:R-:W0:Y:S08]  /*5fd00*/  LDC R16, c[0x0][0x3e8] ;  /* 0x0000fa00ff107b82 */ /* 0x000e300000000800 */
[----:B------:R-:W0:Y:S01]  /*5fd10*/  LDC R24, c[0x0][0x3e8] ;  /* 0x0000fa00ff187b82 */ /* 0x000e220000000800 */
[----:B------:R-:W-:Y:S04]  /*5fd20*/  STL [R1+0x9bc], R8 ;  /* 0x0009bc0801007387 */ /* 0x000fe80000100800 */
[----:B------:R-:W2:Y:S04]  /*5fd30*/  LDL.LU R23, [R1+0x570] ;  /* 0x0005700001177983 */ /* 0x000ea80000300800 */
[----:B------:R-:W2:Y:S04]  /*5fd40*/  LDL R26, [R1+0x414] ;  /* 0x00041400011a7983 */ /* 0x000ea80000100800 */
[----:B------:R1:W-:Y:S04]  /*5fd50*/  STL [R1+0x9c0], R3 ;  /* 0x0009c00301007387 */ /* 0x0003e80000100800 */
[----:B------:R-:W4:Y:S04]  /*5fd60*/  LDL.LU R25, [R1+0x574] ;  /* 0x0005740001197983 */ /* 0x000f280000300800 */
[----:B------:R-:W4:Y:S01]  /*5fd70*/  LDL R28, [R1+0x42c] ;  /* 0x00042c00011c7983 */ /* 0x000f220000100800 */
[----:B-----5:R-:W-:-:S02]  /*5fd80*/  IMAD.IADD R7, R20, 0x1, -R21 ;  /* 0x0000000114077824 */ /* 0x020fc400078e0a15 */
[----:B------:R-:W-:-:S04]  /*5fd90*/  FFMA.FTZ R0, R17, R19, -0.16845393180847167969 ;  /* 0xbe2c7f3011007423 */ /* 0x000fc80000010013 */
[----:B------:R-:W-:-:S04]  /*5fda0*/  FFMA.FTZ R0, R17, R0, 0.1716887056827545166 ;  /* 0x3e2fcf2a11007423 */ /* 0x000fc80000010000 */
[----:B------:R-:W-:-:S04]  /*5fdb0*/  FFMA.FTZ R0, R17, R0, -0.17900948226451873779 ;  /* 0xbe374e4311007423 */ /* 0x000fc80000010000 */
[----:B------:R-:W-:-:S04]  /*5fdc0*/  FFMA.FTZ R0, R17, R0, 0.20512372255325317383 ;  /* 0x3e520bf411007423 */ /* 0x000fc80000010000 */
[----:B-1----:R-:W-:Y:S01]  /*5fdd0*/  FFMA.FTZ R3, R17, R0, -0.24046532809734344482 ;  /* 0xbe763c8b11037423 */ /* 0x002fe20000010000 */
[----:B---3--:R-:W-:Y:S02]  /*5fde0*/  IADD3 R2, PT, PT, R29, -R27, RZ ;  /* 0x8000001b1d027210 */ /* 0x008fe40007ffe0ff */
[----:B------:R-:W3:Y:S04]  /*5fdf0*/  LDL.LU R27, [R1+0x560] ;  /* 0x00056000011b7983 */ /* 0x000ee80000300800 */
[----:B------:R-:W3:Y:S01]  /*5fe00*/  LDL R29, [R1+0x400] ;  /* 0x00040000011d7983 */ /* 0x000ee20000100800 */
[----:B------:R-:W-:Y:S01]  /*5fe10*/  FADD R5, R2, -1 ;  /* 0xbf80000002057421 */ /* 0x000fe20000000000 */
[----:B------:R-:W-:Y:S02]  /*5fe20*/  IMAD.IADD R2, R22, 0x1, -R18 ;  /* 0x0000000116027824 */ /* 0x000fe400078e0a12 */
[----:B------:R-:W5:Y:S04]  /*5fe30*/  LDL.LU R18, [R1+0x56c] ;  /* 0x00056c0001127983 */ /* 0x000f680000300800 */
[----:B------:R-:W5:Y:S04]  /*5fe40*/  LDL R22, [R1+0x41c] ;  /* 0x00041c0001167983 */ /* 0x000f680000100800 */
[----:B------:R-:W5:Y:S04]  /*5fe50*/  LDL.LU R21, [R1+0x55c] ;  /* 0x00055c0001157983 */ /* 0x000f680000300800 */
[----:B------:R-:W5:Y:S01]  /*5fe60*/  LDL R20, [R1+0x3ec] ;  /* 0x0003ec0001147983 */ /* 0x000f620000100800 */
[----:B------:R-:W-:Y:S01]  /*5fe70*/  FADD R2, R2, -1 ;  /* 0xbf80000002027421 */ /* 0x000fe20000000000 */
[----:B------:R-:W-:-:S03]  /*5fe80*/  FFMA.FTZ R6, R5, R19, -0.16845393180847167969 ;  /* 0xbe2c7f3005067423 */ /* 0x000fc60000010013 */
[----:B------:R-:W-:Y:S01]  /*5fe90*/  FFMA.FTZ R0, R2, R19, -0.16845393180847167969 ;  /* 0xbe2c7f3002007423 */ /* 0x000fe20000010013 */
[----:B------:R-:W-:-:S03]  /*5fea0*/  FFMA.FTZ R6, R5, R6, 0.1716887056827545166 ;  /* 0x3e2fcf2a05067423 */ /* 0x000fc60000010006 */
[C---:B------:R-:W-:Y:S01]  /*5feb0*/  FFMA.FTZ R0, R2.reuse, R0, 0.1716887056827545166 ;  /* 0x3e2fcf2a02007423 */ /* 0x040fe20000010000 */
[----:B------:R-:W-:Y:S01]  /*5fec0*/  FFMA.FTZ R6, R5, R6, -0.17900948226451873779 ;  /* 0xbe374e4305067423 */ /* 0x000fe20000010006 */
[----:B------:R-:W-:Y:S02]  /*5fed0*/  FFMA.FTZ R3, R17, R3, 0.28857114911079406738 ;  /* 0x3e93bf9911037423 */ /* 0x000fe40000010003 */
[C---:B------:R-:W-:Y:S01]  /*5fee0*/  FFMA.FTZ R0, R2.reuse, R0, -0.17900948226451873779 ;  /* 0xbe374e4302007423 */ /* 0x040fe20000010000 */
[----:B------:R-:W-:Y:S01]  /*5fef0*/  FFMA.FTZ R6, R5, R6, 0.20512372255325317383 ;  /* 0x3e520bf405067423 */ /* 0x000fe20000010006 */
[----:B------:R-:W-:Y:S01]  /*5ff00*/  FADD R7, R7, -1 ;  /* 0xbf80000007077421 */ /* 0x000fe20000000000 */
[----:B------:R-:W-:Y:S01]  /*5ff10*/  FFMA.FTZ R3, R17, R3, -0.36067417263984680176 ;  /* 0xbeb8aa4911037423 */ /* 0x000fe20000010003 */
[C---:B------:R-:W-:Y:S01]  /*5ff20*/  FFMA.FTZ R0, R2.reuse, R0, 0.20512372255325317383 ;  /* 0x3e520bf402007423 */ /* 0x040fe20000010000 */
[----:B------:R-:W-:Y:S01]  /*5ff30*/  FFMA.FTZ R6, R5, R6, -0.24046532809734344482 ;  /* 0xbe763c8b05067423 */ /* 0x000fe20000010006 */
[----:B------:R-:W-:Y:S01]  /*5ff40*/  FFMA.FTZ R4, R7, R19, -0.16845393180847167969 ;  /* 0xbe2c7f3007047423 */ /* 0x000fe20000010013 */
[----:B------:R-:W-:Y:S01]  /*5ff50*/  FFMA.FTZ R3, R17, R3, 0.48089820146560668945 ;  /* 0x3ef6384a11037423 */ /* 0x000fe20000010003 */
[C---:B------:R-:W-:Y:S01]  /*5ff60*/  FFMA.FTZ R0, R2.reuse, R0, -0.24046532809734344482 ;  /* 0xbe763c8b02007423 */ /* 0x040fe20000010000 */
[----:B------:R-:W-:Y:S01]  /*5ff70*/  FFMA.FTZ R6, R5, R6, 0.28857114911079406738 ;  /* 0x3e93bf9905067423 */ /* 0x000fe20000010006 */
[----:B------:R-:W-:Y:S01]  /*5ff80*/  FFMA.FTZ R4, R7, R4, 0.1716887056827545166 ;  /* 0x3e2fcf2a07047423 */ /* 0x000fe20000010004 */
[----:B------:R-:W-:Y:S01]  /*5ff90*/  FFMA.FTZ R3, R17, R3, -0.72134751081466674805 ;  /* 0xbf38aa3b11037423 */ /* 0x000fe20000010003 */
[C---:B------:R-:W-:Y:S01]  /*5ffa0*/  FFMA.FTZ R0, R2.reuse, R0, 0.28857114911079406738 ;  /* 0x3e93bf9902007423 */ /* 0x040fe20000010000 */
[----:B------:R-:W-:Y:S01]  /*5ffb0*/  FFMA.FTZ R6, R5, R6, -0.36067417263984680176 ;  /* 0xbeb8aa4905067423 */ /* 0x000fe20000010006 */
[----:B------:R-:W-:Y:S01]  /*5ffc0*/  FFMA.FTZ R4, R7, R4, -0.17900948226451873779 ;  /* 0xbe374e4307047423 */ /* 0x000fe20000010004 */
[----:B------:R-:W-:Y:S01]  /*5ffd0*/  FMUL R3, R17, R3 ;  /* 0x0000000311037220 */ /* 0x000fe20000400000 */
[C---:B------:R-:W-:Y:S01]  /*5ffe0*/  FFMA.FTZ R0, R2.reuse, R0, -0.36067417263984680176 ;  /* 0xbeb8aa4902007423 */ /* 0x040fe20000010000 */
[----:B------:R-:W-:Y:S01]  /*5fff0*/  FFMA.FTZ R6, R5, R6, 0.48089820146560668945 ;  /* 0x3ef6384a05067423 */ /* 0x000fe20000010006 */
[----:B------:R-:W-:Y:S01]  /*60000*/  FFMA.FTZ R4, R7, R4, 0.20512372255325317383 ;  /* 0x3e520bf407047423 */ /* 0x000fe20000010004 */
[----:B------:R-:W-:Y:S01]  /*60010*/  FMUL R3, R17, R3 ;  /* 0x0000000311037220 */ /* 0x000fe20000400000 */
[C---:B------:R-:W-:Y:S01]  /*60020*/  FFMA.FTZ R0, R2.reuse, R0, 0.48089820146560668945 ;  /* 0x3ef6384a02007423 */ /* 0x040fe20000010000 */
[----:B------:R-:W-:Y:S01]  /*60030*/  FFMA.FTZ R6, R5, R6, -0.72134751081466674805 ;  /* 0xbf38aa3b05067423 */ /* 0x000fe20000010006 */
[----:B------:R-:W-:Y:S01]  /*60040*/  FFMA.FTZ R4, R7, R4, -0.24046532809734344482 ;  /* 0xbe763c8b07047423 */ /* 0x000fe20000010004 */
[----:B------:R-:W-:Y:S01]  /*60050*/  FFMA.FTZ R3, R17, 1.4426950216293334961, R3 ;  /* 0x3fb8aa3b11037823 */ /* 0x000fe20000010003 */
[C---:B------:R-:W-:Y:S01]  /*60060*/  FFMA.FTZ R0, R2.reuse, R0, -0.72134751081466674805 ;  /* 0xbf38aa3b02007423 */ /* 0x040fe20000010000 */
[----:B------:R-:W-:Y:S01]  /*60070*/  FMUL R6, R5, R6 ;  /* 0x0000000605067220 */ /* 0x000fe20000400000 */
[----:B------:R-:W-:Y:S01]  /*60080*/  FFMA.FTZ R4, R7, R4, 0.28857114911079406738 ;  /* 0x3e93bf9907047423 */ /* 0x000fe20000010004 */
[----:B------:R-:W1:Y:S01]  /*60090*/  LDC R17, c[0x0][0x3e8] ;  /* 0x0000fa00ff117b82 */ /* 0x000e620000000800 */
[----:B------:R2:W-:Y:S01]  /*600a0*/  STL [R1+0x10], R3 ;  /* 0x0000100301007387 */ /* 0x0005e20000100800 */
[----:B------:R-:W-:Y:S01]  /*600b0*/  FMUL R0, R2, R0 ;  /* 0x0000000002007220 */ /* 0x000fe20000400000 */
[----:B------:R-:W-:Y:S01]  /*600c0*/  FMUL R6, R5, R6 ;  /* 0x0000000605067220 */ /* 0x000fe20000400000 */
[----:B------:R-:W-:-:S02]  /*600d0*/  FFMA.FTZ R4, R7, R4, -0.36067417263984680176 ;  /* 0xbeb8aa4907047423 */ /* 0x000fc40000010004 */
[----:B------:R-:W-:Y:S01]  /*600e0*/  FMUL R0, R2, R0 ;  /* 0x0000000002007220 */ /* 0x000fe20000400000 */
[----:B------:R-:W-:Y:S01]  /*600f0*/  FFMA.FTZ R6, R5, 1.4426950216293334961, R6 ;  /* 0x3fb8aa3b05067823 */ /* 0x000fe20000010006 */
[----:B--2---:R-:W-:Y:S01]  /*60100*/  IADD3 R3, PT, PT, R26, -R23, RZ ;  /* 0x800000171a037210 */ /* 0x004fe20007ffe0ff */
[----:B------:R-:W-:Y:S01]  /*60110*/  FFMA.FTZ R8, R7, R4, 0.48089820146560668945 ;  /* 0x3ef6384a07087423 */ /* 0x000fe20000010004 */
[----:B------:R-:W-:-:S03]  /*60120*/  FFMA.FTZ R2, R2, 1.4426950216293334961, R0 ;  /* 0x3fb8aa3b02027823 */ /* 0x000fc60000010000 */
[----:B------:R-:W-:Y:S01]  /*60130*/  FADD R5, R3, -1 ;  /* 0xbf80000003057421 */ /* 0x000fe20000000000 */
[----:B------:R-:W-:Y:S01]  /*60140*/  FFMA.FTZ R8, R7, R8, -0.72134751081466674805 ;  /* 0xbf38aa3b07087423 */ /* 0x000fe20000010008 */
[----:B------:R-:W-:Y:S02]  /*60150*/  STL [R1+0xc], R6 ;  /* 0x00000c0601007387 */ /* 0x000fe40000100800 */
[----:B------:R-:W-:Y:S02]  /*60160*/  FFMA.FTZ R3, R5, R19, -0.16845393180847167969 ;  /* 0xbe2c7f3005037423 */ /* 0x000fe40000010013 */
[----:B------:R2:W-:Y:S01]  /*60170*/  STL [R1+0x8], R2 ;  /* 0x0000080201007387 */ /* 0x0005e20000100800 */
[----:B----4-:R-:W-:Y:S02]  /*60180*/  IMAD.IADD R4, R28, 0x1, -R25 ;  /* 0x000000011c047824 */ /* 0x010fe400078e0a19 */
[----:B------:R-:W-:Y:S02]  /*60190*/  FMUL R8, R7, R8 ;  /* 0x0000000807087220 */ /* 0x000fe40000400000 */
[----:B------:R-:W-:-:S02]  /*601a0*/  FADD R4, R4, -1 ;  /* 0xbf80000004047421 */ /* 0x000fc40000000000 */
[----:B------:R-:W-:Y:S01]  /*601b0*/  FMUL R8, R7, R8 ;  /* 0x0000000807087220 */ /* 0x000fe20000400000 */
[----:B--2---:R-:W-:Y:S01]  /*601c0*/  FFMA.FTZ R2, R5, R3, 0.1716887056827545166 ;  /* 0x3e2fcf2a05027423 */ /* 0x004fe20000010003 */
[C---:B------:R-:W-:Y:S02]  /*601d0*/  FFMA.FTZ R0, R4.reuse, R19, -0.16845393180847167969 ;  /* 0xbe2c7f3004007423 */ /* 0x040fe40000010013 */
[----:B------:R-:W-:Y:S02]  /*601e0*/  FFMA.FTZ R6, R7, 1.4426950216293334961, R8 ;  /* 0x3fb8aa3b07067823 */ /* 0x000fe40000010008 */
[----:B------:R-:W-:Y:S01]  /*601f0*/  FFMA.FTZ R0, R4, R0, 0.1716887056827545166 ;  /* 0x3e2fcf2a04007423 */ /* 0x000fe20000010000 */
[----:B------:R-:W-:-:S03]  /*60200*/  FFMA.FTZ R9, R5, R2, -0.17900948226451873779 ;  /* 0xbe374e4305097423 */ /* 0x000fc60000010002 */
[----:B------:R-:W-:Y:S01]  /*60210*/  FFMA.FTZ R7, R4, R0, -0.17900948226451873779 ;  /* 0xbe374e4304077423 */ /* 0x000fe20000010000 */
[----:B------:R-:W-:-:S03]  /*60220*/  FFMA.FTZ R9, R5, R9, 0.20512372255325317383 ;  /* 0x3e520bf405097423 */ /* 0x000fc60000010009 */
[----:B------:R-:W-:Y:S01]  /*60230*/  FFMA.FTZ R7, R4, R7, 0.20512372255325317383 ;  /* 0x3e520bf404077423 */ /* 0x000fe20000010007 */
[----:B------:R-:W-:-:S03]  /*60240*/  FFMA.FTZ R9, R5, R9, -0.24046532809734344482 ;  /* 0xbe763c8b05097423 */ /* 0x000fc60000010009 */
[----:B------:R-:W-:Y:S01]  /*60250*/  FFMA.FTZ R7, R4, R7, -0.24046532809734344482 ;  /* 0xbe763c8b04077423 */ /* 0x000fe20000010007 */
[----:B------:R-:W-:-:S03]  /*60260*/  FFMA.FTZ R9, R5, R9, 0.28857114911079406738 ;  /* 0x3e93bf9905097423 */ /* 0x000fc60000010009 */
[----:B------:R-:W-:Y:S01]  /*60270*/  FFMA.FTZ R7, R4, R7, 0.28857114911079406738 ;  /* 0x3e93bf9904077423 */ /* 0x000fe20000010007 */
[----:B------:R-:W-:-:S03]  /*60280*/  FFMA.FTZ R9, R5, R9, -0.36067417263984680176 ;  /* 0xbeb8aa4905097423 */ /* 0x000fc60000010009 */
[C---:B------:R-:W-:Y:S01]  /*60290*/  FFMA.FTZ R7, R4.reuse, R7, -0.36067417263984680176 ;  /* 0xbeb8aa4904077423 */ /* 0x040fe20000010007 */
[C---:B------:R-:W-:Y:S01]  /*602a0*/  FFMA.FTZ R9, R5.reuse, R9, 0.48089820146560668945 ;  /* 0x3ef6384a05097423 */ /* 0x040fe20000010009 */
[----:B------:R2:W-:Y:S02]  /*602b0*/  STL [R1+0x4], R6 ;  /* 0x0000040601007387 */ /* 0x0005e40000100800 */
[----:B------:R-:W-:Y:S01]  /*602c0*/  FFMA.FTZ R7, R4, R7, 0.48089820146560668945 ;  /* 0x3ef6384a04077423 */ /* 0x000fe20000010007 */
[----:B------:R-:W-:-:S03]  /*602d0*/  FFMA.FTZ R9, R5, R9, -0.72134751081466674805 ;  /* 0xbf38aa3b05097423 */ /* 0x000fc60000010009 */
[----:B------:R-:W-:Y:S01]  /*602e0*/  FFMA.FTZ R7, R4, R7, -0.72134751081466674805 ;  /* 0xbf38aa3b04077423 */ /* 0x000fe20000010007 */
[----:B------:R-:W-:-:S03]  /*602f0*/  FMUL R9, R5, R9 ;  /* 0x0000000905097220 */ /* 0x000fc60000400000 */
[----:B------:R-:W-:Y:S01]  /*60300*/  FMUL R7, R4, R7 ;  /* 0x0000000704077220 */ /* 0x000fe20000400000 */
[----:B------:R-:W-:-:S03]  /*60310*/  FMUL R9, R5, R9 ;  /* 0x0000000905097220 */ /* 0x000fc60000400000 */
[----:B------:R-:W-:Y:S01]  /*60320*/  FMUL R7, R4, R7 ;  /* 0x0000000704077220 */ /* 0x000fe20000400000 */
[----:B------:R-:W-:-:S03]  /*60330*/  FFMA.FTZ R5, R5, 1.4426950216293334961, R9 ;  /* 0x3fb8aa3b05057823 */ /* 0x000fc60000010009 */
[----:B------:R-:W-:Y:S02]  /*60340*/  FFMA.FTZ R4, R4, 1.4426950216293334961, R7 ;  /* 0x3fb8aa3b04047823 */ /* 0x000fe40000010007 */
[----:B------:R-:W4:Y:S01]  /*60350*/  LDC R7, c[0x0][0x3e8] ;  /* 0x0000fa00ff077b82 */ /* 0x000f220000000800 */
[----:B---3--:R-:W-:-:S04]  /*60360*/  IMAD.IADD R3, R29, 0x1, -R27 ;  /* 0x000000011d037824 */ /* 0x008fc800078e0a1b */
[----:B------:R-:W-:-:S04]  /*60370*/  FADD R3, R3, -1 ;  /* 0xbf80000003037421 */ /* 0x000fc80000000000 */
[----:B------:R-:W-:-:S04]  /*60380*/  FFMA.FTZ R8, R3, R19, -0.16845393180847167969 ;  /* 0xbe2c7f3003087423 */ /* 0x000fc80000010013 */
[----:B------:R-:W-:-:S04]  /*60390*/  FFMA.FTZ R8, R3, R8, 0.1716887056827545166 ;  /* 0x3e2fcf2a03087423 */ /* 0x000fc80000010008 */
[----:B------:R-:W-:-:S04]  /*603a0*/  FFMA.FTZ R8, R3, R8, -0.17900948226451873779 ;  /* 0xbe374e4303087423 */ /* 0x000fc80000010008 */
[----:B------:R-:W-:Y:S01]  /*603b0*/  FFMA.FTZ R8, R3, R8, 0.20512372255325317383 ;  /* 0x3e520bf403087423 */ /* 0x000fe20000010008 */
[----:B-----5:R-:W-:-:S03]  /*603c0*/  IMAD.IADD R0, R20, 0x1, -R21 ;  /* 0x0000000114007824 */ /* 0x020fc600078e0a15 */
[C---:B------:R-:W-:Y:S01]  /*603d0*/  FFMA.FTZ R8, R3.reuse, R8, -0.24046532809734344482 ;  /* 0xbe763c8b03087423 */ /* 0x040fe20000010008 */
[----:B------:R-:W3:Y:S03]  /*603e0*/  S2R R20, SR_TID.X ;  /* 0x0000000000147919 */ /* 0x000ee60000002100 */
[----:B------:R-:W-:-:S04]  /*603f0*/  FFMA.FTZ R8, R3, R8, 0.28857114911079406738 ;  /* 0x3e93bf9903087423 */ /* 0x000fc80000010008 */
[C---:B------:R-:W-:Y:S01]  /*60400*/  FFMA.FTZ R8, R3.reuse, R8, -0.36067417263984680176 ;  /* 0xbeb8aa4903087423 */ /* 0x040fe20000010008 */
[----:B------:R-:W-:Y:S02]  /*60410*/  IADD3 R2, PT, PT, R22, -R18, RZ ;  /* 0x8000001216027210 */ /* 0x000fe40007ffe0ff */
[----:B------:R-:W5:Y:S01]  /*60420*/  LDL.LU R18, [R1+0x584] ;  /* 0x0005840001127983 */ /* 0x000f620000300800 */
[----:B------:R-:W-:-:S03]  /*60430*/  FFMA.FTZ R8, R3, R8, 0.48089820146560668945 ;  /* 0x3ef6384a03087423 */ /* 0x000fc60000010008 */
[----:B------:R-:W5:Y:S01]  /*60440*/  LDL R22, [R1+0x40c] ;  /* 0x00040c0001167983 */ /* 0x000f620000100800 */
[----:B------:R-:W-:-:S04]  /*60450*/  FFMA.FTZ R8, R3, R8, -0.72134751081466674805 ;  /* 0xbf38aa3b03087423 */ /* 0x000fc80000010008 */
[----:B------:R-:W-:-:S04]  /*60460*/  FMUL R8, R3, R8 ;  /* 0x0000000803087220 */ /* 0x000fc80000400000 */
[C---:B------:R-:W-:Y:S01]  /*60470*/  FMUL R8, R3.reuse, R8 ;  /* 0x0000000803087220 */ /* 0x040fe20000400000 */
[----:B------:R0:W-:Y:S03]  /*60480*/  STL [R1], R5 ;  /* 0x0000000501007387 */ /* 0x0001e60000100800 */
[----:B------:R-:W-:Y:S01]  /*60490*/  FFMA.FTZ R9, R3, 1.4426950216293334961, R8 ;  /* 0x3fb8aa3b03097823 */ /* 0x000fe20000010008 */
[----:B------:R0:W-:Y:S01]  /*604a0*/  STL [R1+0x48], R4 ;  /* 0x0000480401007387 */ /* 0x0001e20000100800 */
[----:B------:R-:W-:Y:S01]  /*604b0*/  FADD R2, R2, -1 ;  /* 0xbf80000002027421 */ /* 0x000fe20000000000 */
[----:B------:R-:W-:Y:S01]  /*604c0*/  FADD R0, R0, -1 ;  /* 0xbf80000000007421 */ /* 0x000fe20000000000 */
[----:B------:R-:W1:Y:S01]  /*604d0*/  LDC R8, c[0x0][0x3e8] ;  /* 0x0000fa00ff087b82 */ /* 0x000e620000000800 */
[----:B------:R0:W-:Y:S01]  /*604e0*/  STL [R1+0xfec], R9 ;  /* 0x000fec0901007387 */ /* 0x0001e20000100800 */
[----:B---3--:R-:W-:-:S03]  /*604f0*/  SHF.R.U32.HI R3, RZ, 0x8, R20 ;  /* 0x00000008ff037819 */ /* 0x008fc60000011614 */
[----:B------:R-:W3:Y:S04]  /*60500*/  LDL.LU R21, [R1+0x578] ;  /* 0x0005780001157983 */ /* 0x000ee80000300800 */
[----:B------:R-:W3:Y:S01]  /*60510*/  LDL R20, [R1+0x3d4] ;  /* 0x0003d40001147983 */ /* 0x000ee20000100800 */
[C---:B--2---:R-:W-:Y:S01]  /*60520*/  FFMA.FTZ R6, R2.reuse, R19, -0.16845393180847167969 ;  /* 0xbe2c7f3002067423 */ /* 0x044fe20000010013 */
[----:B0-----:R-:W0:Y:S03]  /*60530*/  LDC R5, c[0x0][0x3e8] ;  /* 0x0000fa00ff057b82 */ /* 0x001e260000000800 */
[----:B------:R-:W-:-:S04]  /*60540*/  FFMA.FTZ R6, R2, R6, 0.1716887056827545166 ;  /* 0x3e2fcf2a02067423 */ /* 0x000fc80000010006 */
[----:B------:R-:W-:-:S04]  /*60550*/  FFMA.FTZ R6, R2, R6, -0.17900948226451873779 ;  /* 0xbe374e4302067423 */ /* 0x000fc80000010006 */
[----:B------:R-:W-:-:S04]  /*60560*/  FFMA.FTZ R6, R2, R6, 0.20512372255325317383 ;  /* 0x3e520bf402067423 */ /* 0x000fc80000010006 */
[----:B------:R-:W-:-:S04]  /*60570*/  FFMA.FTZ R6, R2, R6, -0.24046532809734344482 ;  /* 0xbe763c8b02067423 */ /* 0x000fc80000010006 */
[----:B------:R-:W-:-:S04]  /*60580*/  FFMA.FTZ R6, R2, R6, 0.28857114911079406738 ;  /* 0x3e93bf9902067423 */ /* 0x000fc80000010006 */
[----:B------:R-:W-:-:S04]  /*60590*/  FFMA.FTZ R6, R2, R6, -0.36067417263984680176 ;  /* 0xbeb8aa4902067423 */ /* 0x000fc80000010006 */
[----:B------:R-:W-:Y:S01]  /*605a0*/  FFMA.FTZ R6, R2, R6, 0.48089820146560668945 ;  /* 0x3ef6384a02067423 */ /* 0x000fe20000010006 */
[----:B------:R-:W-:-:S03]  /*605b0*/  FFMA.FTZ R4, R0, R19, -0.16845393180847167969 ;  /* 0xbe2c7f3000047423 */ /* 0x000fc60000010013 */
[----:B------:R-:W-:Y:S01]  /*605c0*/  FFMA.FTZ R6, R2, R6, -0.72134751081466674805 ;  /* 0xbf38aa3b02067423 */ /* 0x000fe20000010006 */
[----:B------:R-:W-:-:S03]  /*605d0*/  FFMA.FTZ R4, R0, R4, 0.1716887056827545166 ;  /* 0x3e2fcf2a00047423 */ /* 0x000fc60000010004 */
[----:B------:R-:W-:Y:S01]  /*605e0*/  FMUL R6, R2, R6 ;  /* 0x0000000602067220 */ /* 0x000fe20000400000 */
[----:B------:R-:W-:-:S03]  /*605f0*/  FFMA.FTZ R4, R0, R4, -0.17900948226451873779 ;  /* 0xbe374e4300047423 */ /* 0x000fc60000010004 */
[----:B------:R-:W-:Y:S01]  /*60600*/  FMUL R6, R2, R6 ;  /* 0x0000000602067220 */ /* 0x000fe20000400000 */
[----:B------:R-:W-:-:S03]  /*60610*/  FFMA.FTZ R4, R0, R4, 0.20512372255325317383 ;  /* 0x3e520bf400047423 */ /* 0x000fc60000010004 */
[----:B------:R-:W-:Y:S01]  /*60620*/  FFMA.FTZ R12, R2, 1.4426950216293334961, R6 ;  /* 0x3fb8aa3b020c7823 */ /* 0x000fe20000010006 */
[----:B------:R-:W-:Y:S01]  /*60630*/  SGXT.U32 R2, R3, 0x1 ;  /* 0x000000010302781a */ /* 0x000fe20000000000 */
[----:B------:R-:W2:Y:S01]  /*60640*/  LDC R6, c[0x0][0x3e8] ;  /* 0x0000fa00ff067b82 */ /* 0x000ea20000000800 */
[----:B------:R-:W-:-:S03]  /*60650*/  FFMA.FTZ R4, R0, R4, -0.24046532809734344482 ;  /* 0xbe763c8b00047423 */ /* 0x000fc60000010004 */
[----:B------:R-:W-:Y:S02]  /*60660*/  IMAD R2, R2, UR4, RZ ;  /* 0x0000000402027c24 */ /* 0x000fe4000f8e02ff */
[C---:B------:R-:W-:Y:S01]  /*60670*/  FFMA.FTZ R4, R0.reuse, R4, 0.28857114911079406738 ;  /* 0x3e93bf9900047423 */ /* 0x040fe20000010004 */
[----:B------:R-:W-:Y:S01]  /*60680*/  STL [R1+0xff0], R12 ;  /* 0x000ff00c01007387 */ /* 0x000fe20000100800 */
[----:B------:R-:W1:Y:S01]  /*60690*/  LDCU.64 UR4, c[0x0][0x3e0] ;  /* 0x00007c00ff0477ac */ /* 0x000e620008000a00 */
[----:B0-----:R-:W-:Y:S01]  /*606a0*/  LEA R9, R5, R2, 0x1 ;  /* 0x0000000205097211 */ /* 0x001fe200078e08ff */
[----:B------:R-:W-:-:S04]  /*606b0*/  FFMA.FTZ R4, R0, R4, -0.36067417263984680176 ;  /* 0xbeb8aa4900047423 */ /* 0x000fc80000010004 */
[----:B------:R-:W-:Y:S02]  /*606c0*/  IMAD R2, R10, 0x2, R9 ;  /* 0x000000020a027824 */ /* 0x000fe400078e0209 */
[C---:B------:R-:W-:Y:S01]  /*606d0*/  FFMA.FTZ R4, R0.reuse, R4, 0.48089820146560668945 ;  /* 0x3ef6384a00047423 */ /* 0x040fe20000010004 */
[----:B------:R-:W-:Y:S04]  /*606e0*/  STL [R1+0x2c8], R9 ;  /* 0x0002c80901007387 */ /* 0x000fe80000100800 */
[----:B------:R4:W-:Y:S01]  /*606f0*/  STL [R1+0x2c4], R2 ;  /* 0x0002c40201007387 */ /* 0x0009e20000100800 */
[----:B------:R-:W-:-:S04]  /*60700*/  FFMA.FTZ R4, R0, R4, -0.72134751081466674805 ;  /* 0xbf38aa3b00047423 */ /* 0x000fc80000010004 */
[----:B------:R-:W-:Y:S01]  /*60710*/  FMUL R4, R0, R4 ;  /* 0x0000000400047220 */ /* 0x000fe20000400000 */
[----:B----4-:R-:W-:-:S03]  /*60720*/  IMAD R2, R7, 0x2, R2 ;  /* 0x0000000207027824 */ /* 0x010fc600078e0202 */
[----:B------:R-:W-:Y:S02]  /*60730*/  FMUL R4, R0, R4 ;  /* 0x0000000400047220 */ /* 0x000fe40000400000 */
[----:B--2---:R-:W-:Y:S02]  /*60740*/  LEA R6, R6, R2, 0x1 ;  /* 0x0000000206067211 */ /* 0x004fe400078e08ff */
[----:B------:R-:W-:-:S03]  /*60750*/  FFMA.FTZ R10, R0, 1.4426950216293334961, R4 ;  /* 0x3fb8aa3b000a7823 */ /* 0x000fc60000010004 */
[----:B-1----:R-:W-:Y:S01]  /*60760*/  IMAD R7, R8, 0x2, R6 ;  /* 0x0000000208077824 */ /* 0x002fe200078e0206 */
[----:B------:R-:W-:Y:S04]  /*60770*/  STL [R1+0x2c0], R2 ;  /* 0x0002c00201007387 */ /* 0x000fe80000100800 */
[----:B------:R0:W-:Y:S04]  /*60780*/  STL [R1+0x2cc], R6 ;  /* 0x0002cc0601007387 */ /* 0x0001e80000100800 */
[----:B------:R-:W-:Y:S01]  /*60790*/  STL [R1+0xff4], R10 ;  /* 0x000ff40a01007387 */ /* 0x000fe20000100800 */
[----:B------:R-:W1:Y:S01]  /*607a0*/  LDC R8, c[0x0][0x3e8] ;  /* 0x0000fa00ff087b82 */ /* 0x000e620000000800 */
[----:B------:R-:W-:-:S02]  /*607b0*/  LEA R9, R11, R7, 0x1 ;  /* 0x000000070b097211 */ /* 0x000fc400078e08ff */
[----:B------:R2:W-:Y:S05]  /*607c0*/  STL [R1+0x2b0], R7 ;  /* 0x0002b00701007387 */ /* 0x0005ea0000100800 */
[----:B0-----:R-:W0:Y:S08]  /*607d0*/  LDC R6, c[0x0][0x3e8] ;  /* 0x0000fa00ff067b82 */ /* 0x001e300000000800 */
[----:B--2---:R-:W2:Y:S01]  /*607e0*/  LDC R7, c[0x0][0x3e8] ;  /* 0x0000fa00ff077b82 */ /* 0x004ea20000000800 */
[----:B-----5:R-:W-:-:S02]  /*607f0*/  IMAD.IADD R3, R22, 0x1, -R18 ;  /* 0x0000000116037824 */ /* 0x020fc400078e0a12 */
[----:B------:R-:W4:Y:S04]  /*60800*/  LDL.LU R18, [R1+0x590] ;  /* 0x0005900001127983 */ /* 0x000f280000300800 */
[----:B------:R-:W4:Y:S04]  /*60810*/  LDL R22, [R1+0x3f4] ;  /* 0x0003f40001167983 */ /* 0x000f280000100800 */
[----:B------:R5:W-:Y:S02]  /*60820*/  STL [R1+0x2ac], R9 ;  /* 0x0002ac0901007387 */ /* 0x000be40000100800 */
[----:B-----5:R-:W-:-:S02]  /*60830*/  IMAD R9, R13, 0x2, R9 ;  /* 0x000000020d097824 */ /* 0x020fc400078e0209 */
[----:B---3--:R-:W-:-:S03]  /*60840*/  IMAD.IADD R2, R20, 0x1, -R21 ;  /* 0x0000000114027824 */ /* 0x008fc600078e0a15 */
[----:B------:R3:W-:Y:S01]  /*60850*/  STL [R1+0x2a8], R9 ;  /* 0x0002a80901007387 */ /* 0x0007e20000100800 */
[----:B------:R-:W-:Y:S01]  /*60860*/  FADD R3, R3, -1 ;  /* 0xbf80000003037421 */ /* 0x000fe20000000000 */
[----:B------:R-:W5:Y:S01]  /*60870*/  LDC R13, c[0x0][0x3e8] ;  /* 0x0000fa00ff0d7b82 */ /* 0x000f620000000800 */
[----:B---3--:R-:W-:Y:S02]  /*60880*/  IMAD R9, R14, 0x2, R9 ;  /* 0x000000020e097824 */ /* 0x008fe400078e0209 */
[----:B------:R-:W-:Y:S01]  /*60890*/  FFMA.FTZ R5, R3, R19, -0.16845393180847167969 ;  /* 0xbe2c7f3003057423 */ /* 0x000fe20000010013 */
[----:B------:R-:W-:-:S04]  /*608a0*/  FADD R2, R2, -1 ;  /* 0xbf80000002027421 */ /* 0x000fc80000000000 */
[----:B------:R-:W3:Y:S01]  /*608b0*/  LDC R14, c[0x0][0x3e8] ;  /* 0x0000fa00ff0e7b82 */ /* 0x000ee20000000800 */
[----:B------:R0:W-:Y:S02]  /*608c0*/  STL [R1+0x2a4], R9 ;  /* 0x0002a40901007387 */ /* 0x0001e40000100800 */
[----:B0-----:R-:W-:Y:S01]  /*608d0*/  LEA R9, R15, R9, 0x1 ;  /* 0x000000090f097211 */ /* 0x001fe200078e08ff */
[----:B------:R-:W-:Y:S01]  /*608e0*/  FFMA.FTZ R5, R3, R5, 0.1716887056827545166 ;  /* 0x3e2fcf2a03057423 */ /* 0x000fe20000010005 */
[----:B------:R-:W-:-:S03]  /*608f0*/  FFMA.FTZ R4, R2, R19, -0.16845393180847167969 ;  /* 0xbe2c7f3002047423 */ /* 0x000fc60000010013 */
[----:B------:R-:W0:Y:S08]  /*60900*/  LDC R15, c[0x0][0x3e8] ;  /* 0x0000fa00ff0f7b82 */ /* 0x000e300000000800 */
[----:B------:R-:W0:Y:S01]  /*60910*/  LDC R19, c[0x0][0x3e8] ;  /* 0x0000fa00ff137b82 */ /* 0x000e220000000800 */
[----:B------:R1:W-:Y:S04]  /*60920*/  STL [R1+0x2a0], R9 ;  /* 0x0002a00901007387 */ /* 0x0003e80000100800 */
[----:B------:R-:W4:Y:S04]  /*60930*/  LDL.LU R21, [R1+0x588] ;  /* 0x0005880001157983 */ /* 0x000f280000300800 */
[----:B------:R-:W4:Y:S01]  /*60940*/  LDL R20, [R1+0x3c4] ;  /* 0x0003c40001147983 */ /* 0x000f220000100800 */
[----:B------:R-:W-:-:S04]  /*60950*/  FFMA.FTZ R5, R3, R5, -0.17900948226451873779 ;  /* 0xbe374e4303057423 */ /* 0x000fc80000010005 */
[----:B------:R-:W-:-:S04]  /*60960*/  FFMA.FTZ R5, R3, R5, 0.20512372255325317383 ;  /* 0x3e520bf403057423 */ /* 0x000fc80000010005 */
[----:B------:R-:W-:-:S04]  /*60970*/  FFMA.FTZ R5, R3, R5, -0.24046532809734344482 ;  /* 0xbe763c8b03057423 */ /* 0x000fc80000010005 */
[C---:B------:R-:W-:Y:S01]  /*60980*/  FFMA.FTZ R5, R3.reuse, R5, 0.28857114911079406738 ;  /* 0x3e93bf9903057423 */ /* 0x040fe20000010005 */
[----:B-1----:R-:W-:Y:S02]  /*60990*/  IMAD R9, R16, 0x2, R9 ;  /* 0x0000000210097824 */ /* 0x002fe400078e0209 */
[----:B------:R-:W-:Y:S01]  /*609a0*/  FFMA.FTZ R4, R2, R4, 0.1716887056827545166 ;  /* 0x3e2fcf2a02047423 */ /* 0x000fe20000010004 */
[----:B------:R-:W1:Y:S01]  /*609b0*/  LDC R16, c[0x0][0x3e8] ;  /* 0x0000fa00ff107b82 */ /* 0x000e620000000800 */
[----:B------:R-:W-:-:S07]  /*609c0*/  FFMA.FTZ R0, R3, R5, -0.36067417263984680176 ;  /* 0xbeb8aa4903007423 */ /* 0x000fce0000010005 */
[----:B------:R-:W0:Y:S01]  /*609d0*/  LDC R5, c[0x0][0x3e8] ;  /* 0x0000fa00ff057b82 */ /* 0x000e220000000800 */
[----:B------:R2:W-:Y:S01]  /*609e0*/  STL [R1+0x298], R9 ;  /* 0x0002980901007387 */ /* 0x0005e20000100800 */
[----:B------:R-:W-:Y:S01]  /*609f0*/  FFMA.FTZ R0, R3, R0, 0.48089820146560668945 ;  /* 0x3ef6384a03007423 */ /* 0x000fe20000010000 */
[----:B------:R-:W-:-:S03]  /*60a00*/  FFMA.FTZ R4, R2, R4, -0.17900948226451873779 ;  /* 0xbe374e4302047423 */ /* 0x000fc60000010004 */
[----:B------:R-:W-:Y:S01]  /*60a10*/  FFMA.FTZ R0, R3, R0, -0.72134751081466674805 ;  /* 0xbf38aa3b03007423 */ /* 0x000fe20000010000 */
[----:B--2---:R-:W-:-:S03]  /*60a20*/  IMAD R9, R17, 0x2, R9 ;  /* 0x0000000211097824 */ /* 0x004fc600078e0209 */
[C---:B------:R-:W-:Y:S01]  /*60a30*/  FMUL R0, R3.reuse, R0 ;  /* 0x0000000003007220 */ /* 0x040fe20000400000 */
[C---:B------:R-:W-:Y:S01]  /*60a40*/  FFMA.FTZ R4, R2.reuse, R4, 0.20512372255325317383 ;  /* 0x3e520bf402047423 */ /* 0x040fe20000010004 */
[----:B------:R-:W2:Y:S01]  /*60a50*/  LDC R17, c[0x0][0x3e8] ;  /* 0x0000fa00ff117b82 */ /* 0x000ea20000000800 */
[----:B------:R3:W-:Y:S01]  /*60a60*/  STL [R1+0x294], R9 ;  /* 0x0002940901007387 */ /* 0x0007e20000100800 */
[C---:B------:R-:W-:Y:S01]  /*60a70*/  FMUL R0, R3.reuse, R0 ;  /* 0x0000000003007220 */ /* 0x040fe20000400000 */
[----:B------:R-:W-:Y:S01]  /*60a80*/  FFMA.FTZ R4, R2, R4, -0.24046532809734344482 ;  /* 0xbe763c8b02047423 */ /* 0x000fe20000010004 */
[----:B---3--:R-:W-:Y:S02]  /*60a90*/  LEA R9, R6, R9, 0x1 ;  /* 0x0000000906097211 */ /* 0x008fe400078e08ff */
[----:B------:R-:W-:Y:S01]  /*60aa0*/  FFMA.FTZ R11, R3, 1.4426950216293334961, R0 ;  /* 0x3fb8aa3b030b7823 */ /* 0x000fe20000010000 */
[----:B------:R-:W-:Y:S01]  /*60ab0*/  FFMA.FTZ R4, R2, R4, 0.28857114911079406738 ;  /* 0x3e93bf9902047423 */ /* 0x000fe20000010004 */
[----:B------:R-:W3:Y:S01]  /*60ac0*/  LDC R6, c[0x0][0x3e8] ;  /* 0x0000fa00ff067b82 */ /* 0x000ee20000000800 */
[----:B------:R-:W-:-:S02]  /*60ad0*/  IMAD R7, R7, 0x2, R9 ;  /* 0x0000000207077824 */ /* 0x000fc400078e0209 */
[----:B------:R-:W-:Y:S01]  /*60ae0*/  FFMA.FTZ R4, R2, R4, -0.36067417263984680176 ;  /* 0xbeb8aa4902047423 */ /* 0x000fe20000010004 */
[----:B------:R-:W-:Y:S02]  /*60af0*/  STL [R1+0xfe8], R11 ;  /* 0x000fe80b01007387 */ /* 0x000fe40000100800 */
[----:B------:R-:W-:Y:S02]  /*60b00*/  LEA R0, R8, R7, 0x1 ;  /* 0x0000000708007211 */ /* 0x000fe400078e08ff */
[----:B------:R-:W-:Y:S04]  /*60b10*/  STL [R1+0x290], R9 ;  /* 0x0002900901007387 */ /* 0x000fe80000100800 */
[----:B------:R-:W-:Y:S01]  /*60b20*/  STL [R1+0x28c], R7 ;  /* 0x00028c0701007387 */ /* 0x000fe20000100800 */
[C---:B------:R-:W-:Y:S01]  /*60b30*/  FFMA.FTZ R4, R2.reuse, R4, 0.48089820146560668945 ;  /* 0x3ef6384a02047423 */ /* 0x040fe20000010004 */
[----:B------:R-:W1:Y:S02]  /*60b40*/  LDC R8, c[0x0][0x3e8] ;  /* 0x0000fa00ff087b82 */ /* 0x000e640000000800 */
[----:B------:R0:W-:Y:S01]  /*60b50*/  STL [R1+0x288], R0 ;  /* 0x0002880001007387 */ /* 0x0001e20000100800 */
[----:B------:R-:W-:Y:S01]  /*60b60*/  FFMA.FTZ R4, R2, R4, -0.72134751081466674805 ;  /* 0xbf38aa3b02047423 */ /* 0x000fe20000010004 */
[----:B0-----:R-:W-:-:S03]  /*60b70*/  IMAD R0, R5, 0x2, R0 ;  /* 0x0000000205007824 */ /* 0x001fc600078e0200 */
[C---:B------:R-:W-:Y:S02]  /*60b80*/  FMUL R4, R2.reuse, R4 ;  /* 0x0000000402047220 */ /* 0x040fe40000400000 */
[----:B------:R5:W-:Y:S02]  /*60b90*/  STL [R1+0x284], R0 ;  /* 0x0002840001007387 */ /* 0x000be40000100800 */
[----:B------:R-:W-:Y:S01]  /*60ba0*/  FMUL R4, R2, R4 ;  /* 0x0000000402047220 */ /* 0x000fe20000400000 */
[----:B-----5:R-:W-:-:S03]  /*60bb0*/  LEA R0, R13, R0, 0x1 ;  /* 0x000000000d007211 */ /* 0x020fc600078e08ff */
[----:B------:R-:W-:Y:S02]  /*60bc0*/  FFMA.FTZ R13, R2, 1.4426950216293334961, R4 ;  /* 0x3fb8aa3b020d7823 */ /* 0x000fe40000010004 */
[----:B------:R-:W-:Y:S01]  /*60bd0*/  IMAD R7, R14, 0x2, R0 ;  /* 0x000000020e077824 */ /* 0x000fe200078e0200 */
[----:B------:R0:W-:Y:S01]  /*60be0*/  STL [R1+0x280], R0 ;  /* 0x0002800001007387 */ /* 0x0001e20000100800 */
[----:B----4-:R-:W-:-:S03]  /*60bf0*/  IMAD.IADD R3, R22, 0x1, -R18 ;  /* 0x0000000116037824 */ /* 0x010fc600078e0a12 */
[----:B------:R-:W-:Y:S01]  /*60c00*/  LEA R9, R15, R7, 0x1 ;  /* 0x000000070f097211 */ /* 0x000fe200078e08ff */
[----:B------:R-:W-:Y:S04]  /*60c10*/  STL [R1+0x27c], R7 ;  /* 0x00027c0701007387 */ /* 0x000fe80000100800 */
[----:B------:R-:W-:Y:S01]  /*60c20*/  STL [R1+0xff8], R13 ;  /* 0x000ff80d01007387 */ /* 0x000fe20000100800 */
[----:B------:R-:W-:Y:S01]  /*60c30*/  IMAD.MOV.U32 R11, RZ, RZ, 0x3dc6b27f ;  /* 0x3dc6b27fff0b7424 */ /* 0x000fe200078e00ff */
[----:B------:R-:W4:Y:S02]  /*60c40*/  LDC R14, c[0x0][0x3e8] ;  /* 0x0000fa00ff0e7b82 */ /* 0x000f240000000800 */
[----:B------:R3:W-:Y:S01]  /*60c50*/  STL [R1+0x278], R9 ;  /* 0x0002780901007387 */ /* 0x0007e20000100800 */
[----:B0-----:R-:W-:-:S02]  /*60c60*/  IMAD.IADD R0, R20, 0x1, -R21 ;  /* 0x0000000114007824 */ /* 0x001fc400078e0a15 */
[----:B---3--:R-:W-:Y:S02]  /*60c70*/  IMAD R9, R6, 0x2, R9 ;  /* 0x0000000206097824 */ /* 0x008fe400078e0209 */
[----:B------:R-:W-:Y:S01]  /*60c80*/  FADD R3, R3, -1 ;  /* 0xbf80000003037421 */ /* 0x000fe20000000000 */
[----:B------:R-:W0:Y:S08]  /*60c90*/  LDC R18, c[0x0][0x3e8] ;  /* 0x0000fa00ff127b82 */ /* 0x000e300000000800 */
[----:B------:R-:W3:Y:S08]  /*60ca0*/  LDC R7, c[0x0][0x3e8] ;  /* 0x0000fa00ff077b82 */ /* 0x000ef00000000800 */
[----:B------:R-:W5:Y:S01]  /*60cb0*/  LDC R6, c[0x0][0x3e8] ;  /* 0x0000fa00ff067b82 */ /* 0x000f620000000800 */
[----:B------:R1:W-:Y:S07]  /*60cc0*/  STL [R1+0x274], R9 ;  /* 0x0002740901007387 */ /* 0x0003ee0000100800 */
[----:B------:R-:W0:Y:S01]  /*60cd0*/  LDC R15, c[0x0][0x3e8] ;  /* 0x0000fa00ff0f7b82 */ /* 0x000e220000000800 */
[----:B-1----:R-:W-:-:S02]  /*60ce0*/  IMAD R9, R16, 0x2, R9 ;  /* 0x0000000210097824 */ /* 0x002fc400078e0209 */
[----:B------:R-:W-:Y:S01]  /*60cf0*/  FFMA.FTZ R5, R3, R11, -0.16845393180847167969 ;  /* 0xbe2c7f3003057423 */ /* 0x000fe2000001000b */
[----:B------:R-:W-:-:S04]  /*60d00*/  FADD R0, R0, -1 ;  /* 0xbf80000000007421 */ /* 0x000fc80000000000 */
[----:B------:R-:W1:Y:S01]  /*60d10*/  LDC R16, c[0x0][0x3e8] ;  /* 0x0000fa00ff107b82 */ /* 0x000e620000000800 */
[----:B------:R2:W-:Y:S04]  /*60d20*/  STL [R1+0x270], R9 ;  /* 0x0002700901007387 */ /* 0x0005e80000100800 */
[----:B------:R-:W4:Y:S04]  /*60d30*/  LDL.LU R21, [R1+0x598] ;  /* 0x0005980001157983 */ /* 0x000f280000300800 */
[----:B------:R-:W4:Y:S01]  /*60d40*/  LDL R20, [R1+0x3dc] ;  /* 0x0003dc0001147983 */ /* 0x000f220000100800 */
[----:B--2---:R-:W-:Y:S01]  /*60d50*/  LEA R9, R8, R9, 0x1 ;  /* 0x0000000908097211 */ /* 0x004fe200078e08ff */
[----:B------:R-:W-:Y:S01]  /*60d60*/  FFMA.FTZ R5, R3, R5, 0.1716887056827545166 ;  /* 0x3e2fcf2a03057423 */ /* 0x000fe20000010005 */
[----:B------:R-:W-:Y:S01]  /*60d70*/  FFMA.FTZ R4, R0, R11, -0.16845393180847167969 ;  /* 0xbe2c7f3000047423 */ /* 0x000fe2000001000b */
[----:B------:R-:W2:Y:S02]  /*60d80*/  LDC R8, c[0x0][0x3e8] ;  /* 0x0000fa00ff087b82 */ /* 0x000ea40000000800 */
[----:B------:R3:W-:Y:S02]  /*60d90*/  STL [R1+0x26c], R9 ;  /* 0x00026c0901007387 */ /* 0x0007e40000100800 */
[----:B---3--:R-:W-:-:S02]  /*60da0*/  IMAD R9, R17, 0x2, R9 ;  /* 0x0000000211097824 */ /* 0x008fc400078e0209 */
[C---:B------:R-:W-:Y:S01]  /*60db0*/  FFMA.FTZ R5, R3.reuse, R5, -0.17900948226451873779 ;  /* 0xbe374e4303057423 */ /* 0x040fe20000010005 */
[----:B------:R-:W-:Y:S01]  /*60dc0*/  FFMA.FTZ R4, R0, R4, 0.1716887056827545166 ;  /* 0x3e2fcf2a00047423 */ /* 0x000fe20000010004 */
[----:B------:R-:W3:Y:S01]  /*60dd0*/  LDC R17, c[0x0][0x3e8] ;  /* 0x0000fa00ff117b82 */ /* 0x000ee20000000800 */
[----:B------:R0:W-:Y:S04]  /*60de0*/  STL [R1+0x268], R9 ;  /* 0x0002680901007387 */ /* 0x0001e80000100800 */
[----:B------:R-:W4:Y:S04]  /*60df0*/  LDL.LU R29, [R1+0x58c] ;  /* 0x00058c00011d7983 */ /* 0x000f280000300800 */
[----:B------:R-:W4:Y:S01]  /*60e00*/  LDL R22, [R1+0x3b0] ;  /* 0x0003b00001167983 */ /* 0x000f220000100800 */
[----:B------:R-:W-:-:S04]  /*60e10*/  FFMA.FTZ R5, R3, R5, 0.20512372255325317383 ;  /* 0x3e520bf403057423 */ /* 0x000fc80000010005 */
[C---:B------:R-:W-:Y:S02]  /*60e20*/  FFMA.FTZ R2, R3.reuse, R5, -0.24046532809734344482 ;  /* 0xbe763c8b03027423 */ /* 0x040fe40000010005 */
[----:B------:R-:W1:Y:S01]  /*60e30*/  LDC R5, c[0x0][0x3e8] ;  /* 0x0000fa00ff057b82 */ /* 0x000e620000000800 */
[----:B0-----:R-:W-:Y:S02]  /*60e40*/  IMAD R9, R18, 0x2, R9 ;  /* 0x0000000212097824 */ /* 0x001fe400078e0209 */
[----:B------:R-:W-:Y:S01]  /*60e50*/  FFMA.FTZ R2, R3, R2, 0.28857114911079406738 ;  /* 0x3e93bf9903027423 */ /* 0x000fe20000010002 */
[----:B------:R-:W-:-:S04]  /*60e60*/  FFMA.FTZ R4, R0, R4, -0.17900948226451873779 ;  /* 0xbe374e4300047423 */ /* 0x000fc80000010004 */
[----:B------:R-:W0:Y:S01]  /*60e70*/  LDC R18, c[0x0][0x3e8] ;  /* 0x0000fa00ff127b82 */ /* 0x000e220000000800 */
[----:B------:R2:W-:Y:S01]  /*60e80*/  STL [R1+0x264], R9 ;  /* 0x0002640901007387 */ /* 0x0005e20000100800 */
[----:B------:R-:W-:Y:S01]  /*60e90*/  FFMA.FTZ R2, R3, R2, -0.36067417263984680176 ;  /* 0xbeb8aa4903027423 */ /* 0x000fe20000010002 */
[----:B------:R-:W-:-:S03]  /*60ea0*/  FFMA.FTZ R4, R0, R4, 0.20512372255325317383 ;  /* 0x3e520bf400047423 */ /* 0x000fc60000010004 */
[----:B------:R-:W-:Y:S01]  /*60eb0*/  FFMA.FTZ R2, R3, R2, 0.48089820146560668945 ;  /* 0x3ef6384a03027423 */ /* 0x000fe20000010002 */
[----:B--2---:R-:W-:-:S03]  /*60ec0*/  LEA R9, R19, R9, 0x1 ;  /* 0x0000000913097211 */ /* 0x004fc600078e08ff */
[----:B------:R-:W-:Y:S01]  /*60ed0*/  FFMA.FTZ R2, R3, R2, -0.72134751081466674805 ;  /* 0xbf38aa3b03027423 */ /* 0x000fe20000010002 */
[----:B------:R-:W-:Y:S01]  /*60ee0*/  FFMA.FTZ R4, R0, R4, -0.24046532809734344482 ;  /* 0xbe763c8b00047423 */ /* 0x000fe20000010004 */
[----:B------:R-:W2:Y:S01]  /*60ef0*/  LDC R19, c[0x0][0x3e8] ;  /* 0x0000fa00ff137b82 */ /* 0x000ea20000000800 */
[----:B------:R-:W-:Y:S02]  /*60f00*/  IMAD R7, R7, 0x2, R9 ;  /* 0x0000000207077824 */ /* 0x000fe400078e0209 */
[C---:B------:R-:W-:Y:S02]  /*60f10*/  FMUL R2, R3.reuse, R2 ;  /* 0x0000000203027220 */ /* 0x040fe40000400000 */
[----:B-----5:R-:W-:Y:S02]  /*60f20*/  IMAD R6, R6, 0x2, R7 ;  /* 0x0000000206067824 */ /* 0x020fe400078e0207 */
[----:B------:R-:W-:Y:S01]  /*60f30*/  FFMA.FTZ R4, R0, R4, 0.28857114911079406738 ;  /* 0x3e93bf9900047423 */ /* 0x000fe20000010004 */
[----:B------:R-:W-:-:S02]  /*60f40*/  FMUL R2, R3, R2 ;  /* 0x0000000203027220 */ /* 0x000fc40000400000 */
[----:B-1----:R-:W-:Y:S01]  /*60f50*/  LEA R5, R5, R6, 0x1 ;  /* 0x0000000605057211 */ /* 0x002fe200078e08ff */
[----:B------:R-:W-:Y:S01]  /*60f60*/  STL [R1+0x260], R9 ;  /* 0x0002600901007387 */ /* 0x000fe20000100800 */
[----:B------:R-:W-:-:S03]  /*60f70*/  FFMA.FTZ R4, R0, R4, -0.36067417263984680176 ;  /* 0xbeb8aa4900047423 */ /* 0x000fc60000010004 */
[----:B------:R1:W-:Y:S01]  /*60f80*/  STL [R1+0x25c], R7 ;  /* 0x00025c0701007387 */ /* 0x0003e20000100800 */
[----:B------:R-:W-:Y:S01]  /*60f90*/  FFMA.FTZ R28, R3, 1.4426950216293334961, R2 ;  /* 0x3fb8aa3b031c7823 */ /* 0x000fe20000010002 */
[----:B------:R-:W-:Y:S02]  /*60fa0*/  FFMA.FTZ R3, R0, R4, 0.48089820146560668945 ;  /* 0x3ef6384a00037423 */ /* 0x000fe40000010004 */
[----:B------:R5:W-:Y:S01]  /*60fb0*/  STL [R1+0x258], R6 ;  /* 0x0002580601007387 */ /* 0x000be20000100800 */
[----:B-1----:R-:W-:Y:S02]  /*60fc0*/  IMAD R7, R8, 0x2, R5 ;  /* 0x0000000208077824 */ /* 0x002fe400078e0205 */
[----:B------:R-:W-:Y:S01]  /*60fd0*/  FFMA.FTZ R3, R0, R3, -0.72134751081466674805 ;  /* 0xbf38aa3b00037423 */ /* 0x000fe20000010003 */
[----:B------:R-:W-:Y:S01]  /*60fe0*/  STL [R1+0xffc], R28 ;  /* 0x000ffc1c01007387 */ /* 0x000fe20000100800 */
[----:B-----5:R-:W1:Y:S01]  /*60ff0*/  LDC R6, c[0x0][0x3e8] ;  /* 0x0000fa00ff067b82 */ /* 0x020e620000000800 */
[----:B------:R-:W-:-:S02]  /*61000*/  LEA R4, R15, R7, 0x1 ;  /* 0x000000070f047211 */ /* 0x000fc400078e08ff */
[----:B------:R4:W-:Y:S01]  /*61010*/  STL [R1+0x254], R5 ;  /* 0x0002540501007387 */ /* 0x0009e20000100800 */
[----:B------:R-:W-:-:S04]  /*61020*/  FMUL R3, R0, R3 ;  /* 0x0000000300037220 */ /* 0x000fc80000400000 */
[----:B------:R-:W5:Y:S01]  /*61030*/  LDC R15, c[0x0][0x3e8] ;  /* 0x0000fa00ff0f7b82 */ /* 0x000f620000000800 */
[----:B------:R-:W-:Y:S01]  /*61040*/  FMUL R3, R0, R3 ;  /* 0x0000000300037220 */ /* 0x000fe20000400000 */
[----:B----4-:R-:W-:-:S03]  /*61050*/  IMAD R5, R14, 0x2, R4 ;  /* 0x000000020e057824 */ /* 0x010fc600078e0204 */
[----:B------:R-:W-:Y:S02]  /*61060*/  FFMA.FTZ R14, R0, 1.4426950216293334961, R3 ;  /* 0x3fb8aa3b000e7823 */ /* 0x000fe40000010003 */
[----:B------:R-:W-:Y:S01]  /*61070*/  LEA R8, R16, R5, 0x1 ;  /* 0x0000000510087211 */ /* 0x000fe200078e08ff */
[----:B------:R4:W-:Y:S04]  /*61080*/  STL [R1+0x250], R7 ;  /* 0x0002500701007387 */ /* 0x0009e80000100800 */
[----:B------:R-:W-:Y:S01]  /*61090*/  STL [R1+0x24c], R4 ;  /* 0x00024c0401007387 */ /* 0x000fe20000100800 */
[----:B---3--:R-:W-:-:S03]  /*610a0*/  IMAD R9, R17, 0x2, R8 ;  /* 0x0000000211097824 */ /* 0x008fc600078e0208 */
[----:B------:R-:W-:Y:S04]  /*610b0*/  STL [R1+0x248], R5 ;  /* 0x0002480501007387 */ /* 0x000fe80000100800 */
[----:B------:R-:W-:Y:S04]  /*610c0*/  STL [R1+0x1000], R14 ;  /* 0x0010000e01007387 */ /* 0x000fe80000100800 */
[----:B------:R3:W-:Y:S04]  /*610d0*/  STL [R1+0x244], R8 ;  /* 0x0002440801007387 */ /* 0x0007e80000100800 */
[----:B------:R0:W-:Y:S01]  /*610e0*/  STL [R1+0x240], R9 ;  /* 0x0002400901007387 */ /* 0x0001e20000100800 */
[----:B------:R-:W4:Y:S08]  /*610f0*/  LDC R16, c[0x0][0x3e8] ;  /* 0x0000fa00ff107b82 */ /* 0x000f300000000800 */
[----:B----4-:R-:W4:Y:S08]  /*61100*/  LDC R7, c[0x0][0x3e8] ;  /* 0x0000fa00ff077b82 */ /* 0x010f300000000800 */
[----:B---3--:R-:W3:Y:S08]  /*61110*/  LDC R8, c[0x0][0x3e8] ;  /* 0x0000fa00ff087b82 */ /* 0x008ef00000000800 */
[----:B------:R-:W3:Y:S01]  /*61120*/  LDC R17, c[0x0][0x3e8] ;  /* 0x0000fa00ff117b82 */ /* 0x000ee20000000800 */
[----:B0-----:R-:W-:-:S05]  /*61130*/  IMAD R9, R18, 0x2, R9 ;  /* 0x0000000212097824 */ /* 0x001fca00078e0209 */
[----:B-1----:R-:W-:Y:S01]  /*61140*/  LEA R6, R6, R9, 0x1 ;  /* 0x0000000906067211 */ /* 0x002fe200078e08ff */
[----:B------:R2:W-:Y:S04]  /*61150*/  STL [R1+0x23c], R9 ;  /* 0x00023c0901007387 */ /* 0x0005e80000100800 */
[----:B------:R0:W-:Y:S01]  /*61160*/  STL [R1+0x238], R6 ;  /* 0x0002380601007387 */ /* 0x0001e20000100800 */
[----:B--2---:R-:W-:Y:S02]  /*61170*/  IMAD R9, R19, 0x2, R6 ;  /* 0x0000000213097824 */ /* 0x004fe400078e0206 */
[----:B------:R-:W1:Y:S08]  /*61180*/  LDC R19, c[0x0][0x3e8] ;  /* 0x0000fa00ff137b82 */ /* 0x000e700000000800 */
[----:B0-----:R-:W0:Y:S01]  /*61190*/  LDC R6, c[0x0][0x3e8] ;  /* 0x0000fa00ff067b82 */ /* 0x001e220000000800 */
[----:B------:R2:W-:Y:S04]  /*611a0*/  STL [R1+0x234], R9 ;  /* 0x0002340901007387 */ /* 0x0005e80000100800 */
[----:B------:R-:W5:Y:S04]  /*611b0*/  LDL.LU R26, [R1+0x5a0] ;  /* 0x0005a000011a7983 */ /* 0x000f680000300800 */
[----:B------:R-:W5:Y:S04]  /*611c0*/  LDL R25, [R1+0x3cc] ;  /* 0x0003cc0001197983 */ /* 0x000f680000100800 */
[----:B------:R-:W5:Y:S01]  /*611d0*/  LDL.LU R27, [R1+0x594] ;  /* 0x00059400011b7983 */ /* 0x000f620000300800 */
[----:B------:R-:W-:-:S02]  /*611e0*/  IMAD.IADD R2, R20, 0x1, -R21 ;  /* 0x0000000114027824 */ /* 0x000fc400078e0a15 */
[----:B------:R-:W2:Y:S08]  /*611f0*/  LDC R20, c[0x0][0x3e8] ;  /* 0x0000fa00ff147b82 */ /* 0x000eb00000000800 */
[----:B------:R-:W0:Y:S01]  /*61200*/  LDC R21, c[0x0][0x3e8] ;  /* 0x0000fa00ff157b82 */ /* 0x000e220000000800 */
[----:B--2---:R-:W-:Y:S02]  /*61210*/  IMAD R9, R20, 0x2, R9 ;  /* 0x0000000214097824 */ /* 0x004fe400078e0209 */
[----:B------:R-:W-:-:S03]  /*61220*/  IMAD.IADD R4, R22, 0x1, -R29 ;  /* 0x0000000116047824 */ /* 0x000fc600078e0a1d */
[----:B------:R0:W-:Y:S04]  /*61230*/  STL [R1+0x230], R9 ;  /* 0x0002300901007387 */ /* 0x0001e80000100800 */
[----:B------:R-:W2:Y:S01]  /*61240*/  LDL R29, [R1+0x3a0] ;  /* 0x0003a000011d7983 */ /* 0x000ea20000100800 */
[----:B------:R-:W-:Y:S01]  /*61250*/  FADD R2, R2, -1 ;  /* 0xbf80000002027421 */ /* 0x000fe20000000000 */
[----:B------:R-:W1:Y:S08]  /*61260*/  LDC R20, c[0x0][0x3e8] ;  /* 0x0000fa00ff147b82 */ /* 0x000e700000000800 */
[----:B------:R-:W1:Y:S01]  /*61270*/  LDC R22, c[0x0][0x3e8] ;  /* 0x0000fa00ff167b82 */ /* 0x000e620000000800 */
[----:B------:R-:W-:Y:S01]  /*61280*/  FFMA.FTZ R5, R2, R11, -0.16845393180847167969 ;  /* 0xbe2c7f3002057423 */ /* 0x000fe2000001000b */
[----:B------:R-:W-:-:S03]  /*61290*/  FADD R4, R4, -1 ;  /* 0xbf80000004047421 */ /* 0x000fc60000000000 */
[----:B------:R-:W-:Y:S01]  /*612a0*/  FFMA.FTZ R5, R2, R5, 0.1716887056827545166 ;  /* 0x3e2fcf2a02057423 */ /* 0x000fe20000010005 */
[----:B------:R-:W-:-:S03]  /*612b0*/  FFMA.FTZ R3, R4, R11, -0.16845393180847167969 ;  /* 0xbe2c7f3004037423 */ /* 0x000fc6000001000b */
[----:B------:R-:W-:Y:S01]  /*612c0*/  FFMA.FTZ R0, R2, R5, -0.17900948226451873779 ;  /* 0xbe374e4302007423 */ /* 0x000fe20000010005 */
[----:B------:R-:W-:Y:S01]  /*612d0*/  FFMA.FTZ R3, R4, R3, 0.1716887056827545166 ;  /* 0x3e2fcf2a04037423 */ /* 0x000fe20000010003 */
[----:B------:R-:W1:Y:S02]  /*612e0*/  LDC R5, c[0x0][0x3e8] ;  /* 0x0000fa00ff057b82 */ /* 0x000e640000000800 */
[----:B------:R-:W-:Y:S01]  /*612f0*/  FFMA.FTZ R0, R2, R0, 0.20512372255325317383 ;  /* 0x3e520bf402007423 */ /* 0x000fe20000010000 */
[----:B------:R-:W-:Y:S01]  /*61300*/  FFMA.FTZ R3, R4, R3, -0.17900948226451873779 ;  /* 0xbe374e4304037423 */ /* 0x000fe20000010003 */
[----:B0-----:R-:W-:-:S04]  /*61310*/  LEA R9, R21, R9, 0x1 ;  /* 0x0000000915097211 */ /* 0x001fc800078e08ff */
[----:B------:R-:W0:Y:S01]  /*61320*/  LDC R21, c[0x0][0x3e8] ;  /* 0x0000fa00ff157b82 */ /* 0x000e220000000800 */
[----:B------:R-:W-:Y:S01]  /*61330*/  FFMA.FTZ R0, R2, R0, -0.24046532809734344482 ;  /* 0xbe763c8b02007423 */ /* 0x000fe20000010000 */
[----:B------:R-:W-:-:S03]  /*61340*/  FFMA.FTZ R3, R4, R3, 0.20512372255325317383 ;  /* 0x3e520bf404037423 */ /* 0x000fc60000010003 */
[----:B------:R-:W-:Y:S01]  /*61350*/  FFMA.FTZ R0, R2, R0, 0.28857114911079406738 ;  /* 0x3e93bf9902007423 */ /* 0x000fe20000010000 */
[----:B----4-:R-:W-:Y:S02]  /*61360*/  IMAD R7, R7, 0x2, R9 ;  /* 0x0000000207077824 */ /* 0x010fe400078e0209 */
[----:B------:R-:W-:Y:S01]  /*61370*/  FFMA.FTZ R3, R4, R3, -0.24046532809734344482 ;  /* 0xbe763c8b04037423 */ /* 0x000fe20000010003 */
[----:B------:R-:W-:Y:S01]  /*61380*/  FFMA.FTZ R0, R2, R0, -0.36067417263984680176 ;  /* 0xbeb8aa4902007423 */ /* 0x000fe20000010000 */
[----:B---3--:R-:W-:Y:S02]  /*61390*/  IMAD R8, R8, 0x2, R7 ;  /* 0x0000000208087824 */ /* 0x008fe400078e0207 */
[----:B------:R-:W-:Y:S01]  /*613a0*/  FFMA.FTZ R3, R4, R3, 0.28857114911079406738 ;  /* 0x3e93bf9904037423 */ /* 0x000fe20000010003 */
[----:B------:R-:W-:Y:S01]  /*613b0*/  FFMA.FTZ R0, R2, R0, 0.48089820146560668945 ;  /* 0x3ef6384a02007423 */ /* 0x000fe20000010000 */
[----:B------:R-:W-:Y:S04]  /*613c0*/  STL [R1+0x22c], R9 ;  /* 0x00022c0901007387 */ /* 0x000fe80000100800 */
[----:B------:R5:W-:Y:S01]  /*613d0*/  STL [R1+0x228], R7 ;  /* 0x0002280701007387 */ /* 0x000be20000100800 */
[----:B------:R-:W-:Y:S01]  /*613e0*/  FFMA.FTZ R3, R4, R3, -0.36067417263984680176 ;  /* 0xbeb8aa4904037423 */ /* 0x000fe20000010003 */
[----:B------:R-:W-:-:S03]  /*613f0*/  FFMA.FTZ R0, R2, R0, -0.72134751081466674805 ;  /* 0xbf38aa3b02007423 */ /* 0x000fc60000010000 */
[----:B------:R-:W-:Y:S01]  /*61400*/  FFMA.FTZ R3, R4, R3, 0.48089820146560668945 ;  /* 0x3ef6384a04037423 */ /* 0x000fe20000010003 */
[----:B------:R-:W-:Y:S01]  /*61410*/  FMUL R0, R2, R0 ;  /* 0x0000000002007220 */ /* 0x000fe20000400000 */
[----:B-----5:R-:W-:-:S03]  /*61420*/  LEA R7, R15, R8, 0x1 ;  /* 0x000000080f077211 */ /* 0x020fc600078e08ff */
[----:B------:R-:W-:Y:S02]  /*61430*/  FMUL R0, R2, R0 ;  /* 0x0000000002007220 */ /* 0x000fe40000400000 */
[----:B-1----:R-:W-:Y:S02]  /*61440*/  IMAD R5, R5, 0x2, R7 ;  /* 0x0000000205057824 */ /* 0x002fe400078e0207 */
[----:B------:R-:W-:Y:S01]  /*61450*/  FFMA.FTZ R3, R4, R3, -0.72134751081466674805 ;  /* 0xbf38aa3b04037423 */ /* 0x000fe20000010003 */
[----:B------:R1:W-:Y:S01]  /*61460*/  STL [R1+0x220], R8 ;  /* 0x0002200801007387 */ /* 0x0003e20000100800 */
[----:B------:R-:W-:-:S03]  /*61470*/  IMAD R6, R6, 0x2, R5 ;  /* 0x0000000206067824 */ /* 0x000fc600078e0205 */
[----:B------:R3:W-:Y:S01]  /*61480*/  STL [R1+0x21c], R7 ;  /* 0x00021c0701007387 */ /* 0x0007e20000100800 */
[----:B------:R-:W-:-:S03]  /*61490*/  FFMA.FTZ R15, R2, 1.4426950216293334961, R0 ;  /* 0x3fb8aa3b020f7823 */ /* 0x000fc60000010000 */
[----:B------:R4:W-:Y:S01]  /*614a0*/  STL [R1+0x218], R5 ;  /* 0x0002180501007387 */ /* 0x0009e20000100800 */
[----:B------:R-:W-:-:S03]  /*614b0*/  FMUL R2, R4, R3 ;  /* 0x0000000304027220 */ /* 0x000fc60000400000 */
[----:B------:R-:W-:Y:S01]  /*614c0*/  STL [R1+0x1004], R15 ;  /* 0x0010040f01007387 */ /* 0x000fe20000100800 */
[----:B-1----:R-:W1:Y:S01]  /*614d0*/  LDC R8, c[0x0][0x3e8] ;  /* 0x0000fa00ff087b82 */ /* 0x002e620000000800 */
[----:B------:R-:W-:-:S07]  /*614e0*/  FMUL R2, R4, R2 ;  /* 0x0000000204027220 */ /* 0x000fce0000400000 */
[----:B---3--:R-:W3:Y:S01]  /*614f0*/  LDC R7, c[0x0][0x3e8] ;  /* 0x0000fa00ff077b82 */ /* 0x008ee20000000800 */
[----:B----4-:R-:W-:Y:S01]  /*61500*/  LEA R5, R16, R6, 0x1 ;  /* 0x0000000610057211 */ /* 0x010fe200078e08ff */
[----:B------:R4:W-:Y:S01]  /*61510*/  STL [R1+0x214], R6 ;  /* 0x0002140601007387 */ /* 0x0009e20000100800 */
[----:B------:R-:W-:-:S05]  /*61520*/  FFMA.FTZ R18, R4, 1.4426950216293334961, R2 ;  /* 0x3fb8aa3b04127823 */ /* 0x000fca0000010002 */
[----:B------:R-:W5:Y:S01]  /*61530*/  LDC R16, c[0x0][0x3e8] ;  /* 0x0000fa00ff107b82 */ /* 0x000f620000000800 */
[----:B------:R0:W-:Y:S01]  /*61540*/  STL [R1+0x210], R5 ;  /* 0x0002100501007387 */ /* 0x0001e20000100800 */
[----:B----4-:R-:W-:-:S03]  /*61550*/  IMAD R6, R17, 0x2, R5 ;  /* 0x0000000211067824 */ /* 0x010fc600078e0205 */
[----:B------:R4:W-:Y:S03]  /*61560*/  STL [R1+0x1008], R18 ;  /* 0x0010081201007387 */ /* 0x0009e60000100800 */
[----:B------:R-:W1:Y:S08]  /*61570*/  LDC R17, c[0x0][0x3e8] ;  /* 0x0000fa00ff117b82 */ /* 0x000e700000000800 */
[----:B0-----:R-:W0:Y:S01]  /*61580*/  LDC R5, c[0x0][0x3e8] ;  /* 0x0000fa00ff057b82 */ /* 0x001e220000000800 */
[----:B------:R-:W-:Y:S01]  /*61590*/  IMAD R9, R19, 0x2, R6 ;  /* 0x0000000213097824 */ /* 0x000fe200078e0206 */
[----:B------:R3:W-:Y:S06]  /*615a0*/  STL [R1+0x20c], R6 ;  /* 0x00020c0601007387 */ /* 0x0007ec0000100800 */
[----:B------:R-:W0:Y:S01]  /*615b0*/  LDC R19, c[0x0][0x3e8] ;  /* 0x0000fa00ff137b82 */ /* 0x000e220000000800 */
[----:B------:R3:W-:Y:S07]  /*615c0*/  STL [R1+0x208], R9 ;  /* 0x0002080901007387 */ /* 0x0007ee0000100800 */
[----:B----4-:R-:W4:Y:S08]  /*615d0*/  LDC R18, c[0x0][0x3e8] ;  /* 0x0000fa00ff127b82 */ /* 0x010f300000000800 */
[----:B---3--:R-:W3:Y:S01]  /*615e0*/  LDC R6, c[0x0][0x3e8] ;  /* 0x0000fa00ff067b82 */ /* 0x008ee20000000800 */
[----:B------:R-:W-:-:S07]  /*615f0*/  IMAD R9, R21, 0x2, R9 ;  /* 0x0000000215097824 */ /* 0x000fce00078e0209 */
[----:B------:R-:W0:Y:S01]  /*61600*/  LDC R21, c[0x0][0x3e8] ;  /* 0x0000fa00ff157b82 */ /* 0x000e220000000800 */
[----:B------:R1:W-:Y:S02]  /*61610*/  STL [R1+0x204], R9 ;  /* 0x0002040901007387 */ /* 0x0003e40000100800 */
[----:B-1----:R-:W-:Y:S01]  /*61620*/  LEA R9, R20, R9, 0x1 ;  /* 0x0000000914097211 */ /* 0x002fe200078e08ff */
[----:B------:R-:W-:-:S04]  /*61630*/  IMAD.IADD R3, R25, 0x1, -R26 ;  /* 0x0000000119037824 */ /* 0x000fc800078e0a1a */
[----:B------:R-:W1:Y:S01]  /*61640*/  LDC R20, c[0x0][0x3e8] ;  /* 0x0000fa00ff147b82 */ /* 0x000e620000000800 */
[----:B------:R5:W-:Y:S02]  /*61650*/  STL [R1+0x200], R9 ;  /* 0x0002000901007387 */ /* 0x000be40000100800 */
[----:B-----5:R-:W-:-:S05]  /*61660*/  IMAD R9, R8, 0x2, R9 ;  /* 0x0000000208097824 */ /* 0x020fca00078e0209 */
[----:B------:R-:W5:Y:S01]  /*61670*/  LDC R8, c[0x0][0x3e8] ;  /* 0x0000fa00ff087b82 */ /* 0x000f620000000800 */
[----:B------:R3:W-:Y:S02]  /*61680*/  STL [R1+0x1fc], R9 ;  /* 0x0001fc0901007387 */ /* 0x0007e40000100800 */
[----:B---3--:R-:W-:-:S05]  /*61690*/  IMAD R9, R7, 0x2, R9 ;  /* 0x0000000207097824 */ /* 0x008fca00078e0209 */
[----:B------:R-:W3:Y:S01]  /*616a0*/  LDC R7, c[0x0][0x3e8] ;  /* 0x0000fa00ff077b82 */ /* 0x000ee20000000800 */
[----:B------:R0:W-:Y:S02]  /*616b0*/  STL [R1+0x1f8], R9 ;  /* 0x0001f80901007387 */ /* 0x0001e40000100800 */
[----:B0-----:R-:W-:Y:S02]  /*616c0*/  LEA R9, R22, R9, 0x1 ;  /* 0x0000000916097211 */ /* 0x001fe400078e08ff */
[----:B--2---:R-:W-:-:S03]  /*616d0*/  IADD3 R0, PT, PT, R29, -R27, RZ ;  /* 0x8000001b1d007210 */ /* 0x004fc60007ffe0ff */
[----:B------:R-:W-:Y:S01]  /*616e0*/  IMAD R5, R5, 0x2, R9 ;  /* 0x0000000205057824 */ /* 0x000fe200078e0209 */
[----:B------:R-:W-:Y:S04]  /*616f0*/  STL [R1+0x1f4], R9 ;  /* 0x0001f40901007387 */ /* 0x000fe80000100800 */
[----:B------:R-:W2:Y:S04]  /*61700*/  LDL.LU R23, [R1+0x5a8] ;  /* 0x0005a80001177983 */ /* 0x000ea80000300800 */
[----:B------:R-:W2:Y:S04]  /*61710*/  LDL R26, [R1+0x3b8] ;  /* 0x0003b800011a7983 */ /* 0x000ea80000100800 */
[----:B------:R-:W2:Y:S04]  /*61720*/  LDL.LU R25, [R1+0x59c] ;  /* 0x00059c0001197983 */ /* 0x000ea80000300800 */
[----:B------:R0:W-:Y:S04]  /*61730*/  STL [R1+0x1f0], R5 ;  /* 0x0001f00501007387 */ /* 0x0001e80000100800 */
[----:B------:R-:W2:Y:S01]  /*61740*/  LDL R29, [R1+0x388] ;  /* 0x00038800011d7983 */ /* 0x000ea20000100800 */
[----:B------:R-:W-:Y:S01]  /*61750*/  FADD R0, R0, -1 ;  /* 0xbf80000000007421 */ /* 0x000fe20000000000 */
[----:B------:R-:W-:Y:S01]  /*61760*/  FADD R2, R3, -1 ;  /* 0xbf80000003027421 */ /* 0x000fe20000000000 */
[----:B------:R-:W1:Y:S02]  /*61770*/  LDC R22, c[0x0][0x3e8] ;  /* 0x0000fa00ff167b82 */ /* 0x000e640000000800 */
[----:B------:R-:W-:-:S04]  /*61780*/  FFMA.FTZ R4, R0, R11, -0.16845393180847167969 ;  /* 0xbe2c7f3000047423 */ /* 0x000fc8000001000b */
[----:B------:R-:W-:Y:S01]  /*61790*/  FFMA.FTZ R4, R0, R4, 0.1716887056827545166 ;  /* 0x3e2fcf2a00047423 */ /* 0x000fe20000010004 */
[----:B------:R-:W-:-:S03]  /*617a0*/  IMAD R6, R6, 0x2, R5 ;  /* 0x0000000206067824 */ /* 0x000fc600078e0205 */
[----:B------:R-:W-:-:S04]  /*617b0*/  FFMA.FTZ R4, R0, R4, -0.17900948226451873779 ;  /* 0xbe374e4300047423 */ /* 0x000fc80000010004 */
[C---:B------:R-:W-:Y:S01]  /*617c0*/  FFMA.FTZ R4, R0.reuse, R4, 0.20512372255325317383 ;  /* 0x3e520bf400047423 */ /* 0x040fe20000010004 */
[----:B0-----:R-:W-:Y:S01]  /*617d0*/  LEA R5, R17, R6, 0x1 ;  /* 0x0000000611057211 */ /* 0x001fe200078e08ff */
[----:B------:R0:W-:Y:S01]  /*617e0*/  STL [R1+0x1ec], R6 ;  /* 0x0001ec0601007387 */ /* 0x0001e20000100800 */
[----:B------:R-:W1:Y:S01]  /*617f0*/  LDC R17, c[0x0][0x3e8] ;  /* 0x0000fa00ff117b82 */ /* 0x000e620000000800 */
[----:B------:R-:W-:-:S04]  /*61800*/  FFMA.FTZ R4, R0, R4, -0.24046532809734344482 ;  /* 0xbe763c8b00047423 */ /* 0x000fc80000010004 */
[----:B------:R-:W-:Y:S01]  /*61810*/  FFMA.FTZ R4, R0, R4, 0.28857114911079406738 ;  /* 0x3e93bf9900047423 */ /* 0x000fe20000010004 */
[----:B0-----:R-:W-:-:S03]  /*61820*/  IMAD R6, R16, 0x2, R5 ;  /* 0x0000000210067824 */ /* 0x001fc600078e0205 */
[----:B------:R-:W-:Y:S01]  /*61830*/  FFMA.FTZ R4, R0, R4, -0.36067417263984680176 ;  /* 0xbeb8aa4900047423 */ /* 0x000fe20000010004 */
[----:B------:R0:W-:Y:S04]  /*61840*/  STL [R1+0x1e8], R5 ;  /* 0x0001e80501007387 */ /* 0x0001e80000100800 */
[----:B------:R5:W-:Y:S01]  /*61850*/  STL [R1+0x1e4], R6 ;  /* 0x0001e40601007387 */ /* 0x000be20000100800 */
[----:B------:R-:W-:Y:S01]  /*61860*/  FFMA.FTZ R3, R2, R11, -0.16845393180847167969 ;  /* 0xbe2c7f3002037423 */ /* 0x000fe2000001000b */
[----:B------:R-:W-:Y:S01]  /*61870*/  FFMA.FTZ R4, R0, R4, 0.48089820146560668945 ;  /* 0x3ef6384a00047423 */ /* 0x000fe20000010004 */
[----:B------:R-:W2:Y:S08]  /*61880*/  LDC R16, c[0x0][0x3e8] ;  /* 0x0000fa00ff107b82 */ /* 0x000eb00000000800 */
[----:B0-----:R-:W0:Y:S01]  /*61890*/  LDC R5, c[0x0][0x3e8] ;  /* 0x0000fa00ff057b82 */ /* 0x001e220000000800 */
[----:B-----5:R-:W-:-:S02]  /*618a0*/  IMAD R6, R8, 0x2, R6 ;  /* 0x0000000208067824 */ /* 0x020fc400078e0206 */
[----:B------:R-:W-:-:S05]  /*618b0*/  FFMA.FTZ R4, R0, R4, -0.72134751081466674805 ;  /* 0xbf38aa3b00047423 */ /* 0x000fca0000010004 */
[----:B------:R-:W5:Y:S01]  /*618c0*/  LDC R8, c[0x0][0x3e8] ;  /* 0x0000fa00ff087b82 */ /* 0x000f620000000800 */
[----:B------:R3:W-:Y:S01]  /*618d0*/  STL [R1+0x1e0], R6 ;  /* 0x0001e00601007387 */ /* 0x0007e20000100800 */
[----:B------:R-:W-:Y:S01]  /*618e0*/  FMUL R4, R0, R4 ;  /* 0x0000000400047220 */ /* 0x000fe20000400000 */
[----:B---3--:R-:W-:-:S03]  /*618f0*/  LEA R6, R7, R6, 0x1 ;  /* 0x0000000607067211 */ /* 0x008fc600078e08ff */
[----:B------:R-:W-:Y:S01]  /*61900*/  FMUL R4, R0, R4 ;  /* 0x0000000400047220 */ /* 0x000fe20000400000 */
[C---:B------:R-:W-:Y:S01]  /*61910*/  FFMA.FTZ R3, R2.reuse, R3, 0.1716887056827545166 ;  /* 0x3e2fcf2a02037423 */ /* 0x040fe20000010003 */
[----:B------:R-:W3:Y:S01]  /*61920*/  LDC R7, c[0x0][0x3e8] ;  /* 0x0000fa00ff077b82 */ /* 0x000ee20000000800 */
[----:B------:R1:W-:Y:S02]  /*61930*/  STL [R1+0x1dc], R6 ;  /* 0x0001dc0601007387 */ /* 0x0003e40000100800 */
[----:B------:R-:W-:Y:S01]  /*61940*/  FFMA.FTZ R3, R2, R3, -0.17900948226451873779 ;  /* 0xbe374e4302037423 */ /* 0x000fe20000010003 */
[----:B-1----:R-:W-:Y:S02]  /*61950*/  IMAD R6, R19, 0x2, R6 ;  /* 0x0000000213067824 */ /* 0x002fe400078e0206 */
[----:B------:R-:W-:Y:S01]  /*61960*/  FFMA.FTZ R19, R0, 1.4426950216293334961, R4 ;  /* 0x3fb8aa3b00137823 */ /* 0x000fe20000010004 */
[----:B------:R-:W-:Y:S01]  /*61970*/  FFMA.FTZ R3, R2, R3, 0.20512372255325317383 ;  /* 0x3e520bf402037423 */ /* 0x000fe20000010003 */
[----:B------:R-:W1:Y:S01]  /*61980*/  LDC R0, c[0x0][0x3e8] ;  /* 0x0000fa00ff007b82 */ /* 0x000e620000000800 */
[----:B------:R-:W-:-:S07]  /*61990*/  IMAD R9, R20, 0x2, R6 ;  /* 0x0000000214097824 */ /* 0x000fce00078e0206 */
[----:B------:R-:W0:Y:S01]  /*619a0*/  LDC R20, c[0x0][0x3e8] ;  /* 0x0000fa00ff147b82 */ /* 0x000e220000000800 */
[----:B------:R-:W-:Y:S01]  /*619b0*/  IMAD R4, R21, 0x2, R9 ;  /* 0x0000000215047824 */ /* 0x000fe200078e0209 */
[----:B------:R-:W-:Y:S04]  /*619c0*/  STL [R1+0xfe4], R19 ;  /* 0x000fe41301007387 */ /* 0x000fe80000100800 */
[----:B------:R4:W-:Y:S04]  /*619d0*/  STL [R1+0x1d8], R6 ;  /* 0x0001d80601007387 */ /* 0x0009e80000100800 */
[----:B------:R3:W-:Y:S01]  /*619e0*/  STL [R1+0x1d4], R9 ;  /* 0x0001d40901007387 */ /* 0x0007e20000100800 */
[----:B------:R-:W-:-:S03]  /*619f0*/  FFMA.FTZ R3, R2, R3, -0.24046532809734344482 ;  /* 0xbe763c8b02037423 */ /* 0x000fc60000010003 */
[----:B------:R-:W-:Y:S01]  /*61a00*/  STL [R1+0x1d0], R4 ;  /* 0x0001d00401007387 */ /* 0x000fe20000100800 */
[----:B------:R-:W1:Y:S08]  /*61a10*/  LDC R21, c[0x0][0x3e8] ;  /* 0x0000fa00ff157b82 */ /* 0x000e700000000800 */
[----:B----4-:R-:W4:Y:S08]  /*61a20*/  LDC R6, c[0x0][0x3e8] ;  /* 0x0000fa00ff067b82 */ /* 0x010f300000000800 */
[----:B------:R-:W1:Y:S01]  /*61a30*/  LDC R19, c[0x0][0x3e8] ;  /* 0x0000fa00ff137b82 */ /* 0x000e620000000800 */
[----:B---3--:R-:W-:Y:S01]  /*61a40*/  LEA R9, R17, R4, 0x1 ;  /* 0x0000000411097211 */ /* 0x008fe200078e08ff */
[----:B------:R-:W-:-:S06]  /*61a50*/  FFMA.FTZ R3, R2, R3, 0.28857114911079406738 ;  /* 0x3e93bf9902037423 */ /* 0x000fcc0000010003 */
[----:B------:R-:W3:Y:S01]  /*61a60*/  LDC R17, c[0x0][0x3e8] ;  /* 0x0000fa00ff117b82 */ /* 0x000ee20000000800 */
[----:B------:R0:W-:Y:S01]  /*61a70*/  STL [R1+0x1cc], R9 ;  /* 0x0001cc0901007387 */ /* 0x0001e20000100800 */
[----:B------:R-:W-:Y:S01]  /*61a80*/  FFMA.FTZ R3, R2, R3, -0.36067417263984680176 ;  /* 0xbeb8aa4902037423 */ /* 0x000fe20000010003 */
[----:B0-----:R-:W-:-:S05]  /*61a90*/  IMAD R9, R5, 0x2, R9 ;  /* 0x0000000205097824 */ /* 0x001fca00078e0209 */
[----:B------:R5:W-:Y:S01]  /*61aa0*/  STL [R1+0x1c8], R9 ;  /* 0x0001c80901007387 */ /* 0x000be20000100800 */
[----:B------:R-:W-:Y:S01]  /*61ab0*/  FFMA.FTZ R3, R2, R3, 0.48089820146560668945 ;  /* 0x3ef6384a02037423 */ /* 0x000fe20000010003 */
[----:B-----5:R-:W-:-:S03]  /*61ac0*/  IMAD R9, R8, 0x2, R9 ;  /* 0x0000000208097824 */ /* 0x020fc600078e0209 */
[C---:B------:R-:W-:Y:S01]  /*61ad0*/  FFMA.FTZ R3, R2.reuse, R3, -0.72134751081466674805 ;  /* 0xbf38aa3b02037423 */ /* 0x040fe20000010003 */
[----:B------:R-:W0:Y:S01]  /*61ae0*/  LDC R8, c[0x0][0x3e8] ;  /* 0x0000fa00ff087b82 */ /* 0x000e220000000800 */
[----:B------:R5:W-:Y:S02]  /*61af0*/  STL [R1+0x1c4], R9 ;  /* 0x0001c40901007387 */ /* 0x000be40000100800 */
[C---:B------:R-:W-:Y:S02]  /*61b00*/  FMUL R3, R2.reuse, R3 ;  /* 0x0000000302037220 */ /* 0x040fe40000400000 */
[----:B------:R-:W3:Y:S04]  /*61b10*/  LDL.LU R10, [R1+0x5b0] ;  /* 0x0005b000010a7983 */ /* 0x000ee80000300800 */
[----:B------:R-:W3:Y:S01]  /*61b20*/  LDL R12, [R1+0x3a8] ;  /* 0x0003a800010c7983 */ /* 0x000ee20000100800 */
[----:B-----5:R-:W-:Y:S01]  /*61b30*/  LEA R9, R7, R9, 0x1 ;  /* 0x0000000907097211 */ /* 0x020fe200078e08ff */
[----:B------:R-:W-:Y:S01]  /*61b40*/  FMUL R3, R2, R3 ;  /* 0x0000000302037220 */ /* 0x000fe20000400000 */
[----:B------:R-:W5:Y:S03]  /*61b50*/  LDC R7, c[0x0][0x3e8] ;  /* 0x0000fa00ff077b82 */ /* 0x000f660000000800 */
[----:B-1----:R-:W-:Y:S01]  /*61b60*/  IMAD R0, R0, 0x2, R9 ;  /* 0x0000000200007824 */ /* 0x002fe200078e0209 */
[----:B------:R1:W-:Y:S03]  /*61b70*/  STL [R1+0x1c0], R9 ;  /* 0x0001c00901007387 */ /* 0x0003e60000100800 */
[----:B----4-:R-:W-:Y:S01]  /*61b80*/  IMAD R6, R6, 0x2, R0 ;  /* 0x0000000206067824 */ /* 0x010fe200078e0200 */
[----:B------:R4:W-:Y:S01]  /*61b90*/  STL [R1+0x1bc], R0 ;  /* 0x0001bc0001007387 */ /* 0x0009e20000100800 */
[----:B------:R-:W-:-:S03]  /*61ba0*/  FFMA.FTZ R27, R2, 1.4426950216293334961, R3 ;  /* 0x3fb8aa3b021b7823 */ /* 0x000fc60000010003 */
[----:B------:R-:W-:Y:S04]  /*61bb0*/  STL [R1+0x1b8], R6 ;  /* 0x0001b80601007387 */ /* 0x000fe80000100800 */
[----:B-1----:R-:W3:Y:S01]  /*61bc0*/  LDL.LU R9, [R1+0x5a4] ;  /* 0x0005a40001097983 */ /* 0x002ee20000300800 */
[----:B--2---:R-:W-:-:S03]  /*61bd0*/  IMAD.IADD R2, R29, 0x1, -R25 ;  /* 0x000000011d027824 */ /* 0x004fc600078e0a19 */
[----:B------:R-:W2:Y:S01]  /*61be0*/  LDL R29, [R1+0x378] ;  /* 0x00037800011d7983 */ /* 0x000ea20000100800 */
[----:B------:R-:W-:Y:S01]  /*61bf0*/  IADD3 R3, PT, PT, R26, -R23, RZ ;  /* 0x800000171a037210 */ /* 0x000fe20007ffe0ff */
[----:B------:R-:W-:Y:S01]  /*61c00*/  FADD R2, R2, -1 ;  /* 0xbf80000002027421 */ /* 0x000fe20000000000 */
[----:B----4-:R-:W-:Y:S01]  /*61c10*/  LEA R0, R16, R6, 0x1 ;  /* 0x0000000610007211 */ /* 0x010fe200078e08ff */
[----:B------:R-:W1:Y:S08]  /*61c20*/  LDC R23, c[0x0][0x3e8] ;  /* 0x0000fa00ff177b82 */ /* 0x000e700000000800 */
[----:B------:R-:W4:Y:S01]  /*61c30*/  LDC R16, c[0x0][0x3e8] ;  /* 0x0000fa00ff107b82 */ /* 0x000f220000000800 */
[----:B------:R-:W-:-:S07]  /*61c40*/  FADD R3, R3, -1 ;  /* 0xbf80000003037421 */ /* 0x000fce0000000000 */
[----:B------:R-:W0:Y:S08]  /*61c50*/  LDC R26, c[0x0][0x3e8] ;  /* 0x0000fa00ff1a7b82 */ /* 0x000e300000000800 */
[----:B------:R-:W0:Y:S01]  /*61c60*/  LDC R25, c[0x0][0x3e8] ;  /* 0x0000fa00ff197b82 */ /* 0x000e220000000800 */
[----:B------:R-:W-:-:S04]  /*61c70*/  FFMA.FTZ R4, R3, R11, -0.16845393180847167969 ;  /* 0xbe2c7f3003047423 */ /* 0x000fc8000001000b */
[----:B------:R-:W-:Y:S01]  /*61c80*/  FFMA.FTZ R4, R3, R4, 0.1716887056827545166 ;  /* 0x3e2fcf2a03047423 */ /* 0x000fe20000010004 */
[----:B------:R-:W-:-:S03]  /*61c90*/  FFMA.FTZ R5, R2, R11, -0.16845393180847167969 ;  /* 0xbe2c7f3002057423 */ /* 0x000fc6000001000b */
[----:B------:R-:W-:Y:S01]  /*61ca0*/  FFMA.FTZ R4, R3, R4, -0.17900948226451873779 ;  /* 0xbe374e4303047423 */ /* 0x000fe20000010004 */
[----:B------:R-:W-:-:S03]  /*61cb0*/  FFMA.FTZ R5, R2, R5, 0.1716887056827545166 ;  /* 0x3e2fcf2a02057423 */ /* 0x000fc60000010005 */
[C---:B------:R-:W-:Y:S01]  /*61cc0*/  FFMA.FTZ R4, R3.reuse, R4, 0.20512372255325317383 ;  /* 0x3e520bf403047423 */ /* 0x040fe20000010004 */
[----:B------:R1:W-:Y:S03]  /*61cd0*/  STL [R1+0x1b4], R0 ;  /* 0x0001b40001007387 */ /* 0x0003e60000100800 */
[----:B------:R-:W-:Y:S01]  /*61ce0*/  FFMA.FTZ R4, R3, R4, -0.24046532809734344482 ;  /* 0xbe763c8b03047423 */ /* 0x000fe20000010004 */
[----:B------:R-:W-:-:S03]  /*61cf0*/  FFMA.FTZ R5, R2, R5, -0.17900948226451873779 ;  /* 0xbe374e4302057423 */ /* 0x000fc60000010005 */
[C---:B------:R-:W-:Y:S01]  /*61d00*/  FFMA.FTZ R4, R3.reuse, R4, 0.28857114911079406738 ;  /* 0x3e93bf9903047423 */ /* 0x040fe20000010004 */
[----:B-1----:R-:W-:Y:S02]  /*61d10*/  IMAD R0, R20, 0x2, R0 ;  /* 0x0000000214007824 */ /* 0x002fe400078e0200 */
[C---:B------:R-:W-:Y:S01]  /*61d20*/  FFMA.FTZ R5, R2.reuse, R5, 0.20512372255325317383 ;  /* 0x3e520bf402057423 */ /* 0x040fe20000010005 */
[C---:B------:R-:W-:Y:S02]  /*61d30*/  FFMA.FTZ R4, R3.reuse, R4, -0.36067417263984680176 ;  /* 0xbeb8aa4903047423 */ /* 0x040fe40000010004 */
[----:B------:R3:W-:Y:S01]  /*61d40*/  STL [R1+0x1b0], R0 ;  /* 0x0001b00001007387 */ /* 0x0007e20000100800 */
[C---:B------:R-:W-:Y:S01]  /*61d50*/  FFMA.FTZ R5, R2.reuse, R5, -0.24046532809734344482 ;  /* 0xbe763c8b02057423 */ /* 0x040fe20000010005 */
[----:B------:R-:W-:Y:S01]  /*61d60*/  FFMA.FTZ R4, R3, R4, 0.48089820146560668945 ;  /* 0x3ef6384a03047423 */ /* 0x000fe20000010004 */
[----:B---3--:R-:W-:Y:S02]  /*61d70*/  IMAD R0, R17, 0x2, R0 ;  /* 0x0000000211007824 */ /* 0x008fe400078e0200 */
[C---:B------:R-:W-:Y:S01]  /*61d80*/  FFMA.FTZ R5, R2.reuse, R5, 0.28857114911079406738 ;  /* 0x3e93bf9902057423 */ /* 0x040fe20000010005 */
[C---:B------:R-:W-:Y:S01]  /*61d90*/  FFMA.FTZ R4, R3.reuse, R4, -0.72134751081466674805 ;  /* 0xbf38aa3b03047423 */ /* 0x040fe20000010004 */
[----:B------:R-:W1:Y:S01]  /*61da0*/  LDC R17, c[0x0][0x3e8] ;  /* 0x0000fa00ff117b82 */ /* 0x000e620000000800 */
[----:B------:R3:W-:Y:S01]  /*61db0*/  STL [R1+0x1ac], R0 ;  /* 0x0001ac0001007387 */ /* 0x0007e20000100800 */
[----:B------:R-:W-:Y:S01]  /*61dc0*/  FFMA.FTZ R5, R2, R5, -0.36067417263984680176 ;  /* 0xbeb8aa4902057423 */ /* 0x000fe20000010005 */
[----:B------:R-:W-:Y:S01]  /*61dd0*/  FMUL R4, R3, R4 ;  /* 0x0000000403047220 */ /* 0x000fe20000400000 */
[----:B---3--:R-:W-:-:S02]  /*61de0*/  LEA R0, R21, R0, 0x1 ;  /* 0x0000000015007211 */ /* 0x008fc400078e08ff */
[----:B------:R-:W-:-:S03]  /*61df0*/  FFMA.FTZ R5, R2, R5, 0.48089820146560668945 ;  /* 0x3ef6384a02057423 */ /* 0x000fc60000010005 */
[----:B0-----:R-:W-:Y:S02]  /*61e00*/  IMAD R6, R8, 0x2, R0 ;  /* 0x0000000208067824 */ /* 0x001fe400078e0200 */
[----:B------:R-:W-:Y:S01]  /*61e10*/  FMUL R4, R3, R4 ;  /* 0x0000000403047220 */ /* 0x000fe20000400000 */
[C---:B------:R-:W-:Y:S02]  /*61e20*/  FFMA.FTZ R5, R2.reuse, R5, -0.72134751081466674805 ;  /* 0xbf38aa3b02057423 */ /* 0x040fe40000010005 */
[----:B-----5:R-:W-:Y:S01]  /*61e30*/  LEA R7, R7, R6, 0x1 ;  /* 0x0000000607077211 */ /* 0x020fe200078e08ff */
[----:B------:R-:W-:Y:S01]  /*61e40*/  FFMA.FTZ R20, R3, 1.4426950216293334961, R4 ;  /* 0x3fb8aa3b03147823 */ /* 0x000fe20000010004 */
[----:B------:R-:W-:Y:S01]  /*61e50*/  STL [R1+0x1a8], R0 ;  /* 0x0001a80001007387 */ /* 0x000fe20000100800 */
[----:B------:R-:W-:Y:S02]  /*61e60*/  FMUL R5, R2, R5 ;  /* 0x0000000502057220 */ /* 0x000fe40000400000 */
[----:B------:R-:W-:Y:S01]  /*61e70*/  IMAD R8, R22, 0x2, R7 ;  /* 0x0000000216087824 */ /* 0x000fe200078e0207 */
[----:B------:R0:W-:Y:S04]  /*61e80*/  STL [R1+0x1a4], R6 ;  /* 0x0001a40601007387 */ /* 0x0001e80000100800 */
[----:B------:R-:W-:Y:S04]  /*61e90*/  STL [R1+0xfe0], R20 ;  /* 0x000fe01401007387 */ /* 0x000fe80000100800 */
[----:B------:R-:W-:Y:S01]  /*61ea0*/  STL [R1+0x1a0], R7 ;  /* 0x0001a00701007387 */ /* 0x000fe20000100800 */
[----:B------:R-:W-:-:S03]  /*61eb0*/  FMUL R5, R2, R5 ;  /* 0x0000000502057220 */ /* 0x000fc60000400000 */
[----:B------:R3:W-:Y:S01]  /*61ec0*/  STL [R1+0x19c], R8 ;  /* 0x00019c0801007387 */ /* 0x0007e20000100800 */
[----:B------:R-:W5:Y:S08]  /*61ed0*/  LDC R22, c[0x0][0x3e8] ;  /* 0x0000fa00ff167b82 */ /* 0x000f700000000800 */
[----:B0-----:R-:W0:Y:S01]  /*61ee0*/  LDC R6, c[0x0][0x3e8] ;  /* 0x0000fa00ff067b82 */ /* 0x001e220000000800 */
[----:B------:R-:W-:-:S07]  /*61ef0*/  FFMA.FTZ R21, R2, 1.4426950216293334961, R5 ;  /* 0x3fb8aa3b02157823 */ /* 0x000fce0000010005 */
[----:B------:R-:W0:Y:S01]  /*61f00*/  LDC R2, c[0x0][0x3e8] ;  /* 0x0000fa00ff027b82 */ /* 0x000e220000000800 */
[----:B---3--:R-:W-:-:S07]  /*61f10*/  IMAD R8, R23, 0x2, R8 ;  /* 0x0000000217087824 */ /* 0x008fce00078e0208 */
[----:B------:R-:W3:Y:S08]  /*61f20*/  LDC R7, c[0x0][0x3e8] ;  /* 0x0000fa00ff077b82 */ /* 0x000ef00000000800 */
[----:B------:R-:W0:Y:S01]  /*61f30*/  LDC R23, c[0x0][0x3e8] ;  /* 0x0000fa00ff177b82 */ /* 0x000e220000000800 */
[----:B----4-:R-:W-:-:S07]  /*61f40*/  IMAD R5, R16, 0x2, R8 ;  /* 0x0000000210057824 */ /* 0x010fce00078e0208 */
[----:B------:R-:W4:Y:S01]  /*61f50*/  LDC R16, c[0x0][0x3e8] ;  /* 0x0000fa00ff107b82 */ /* 0x000f220000000800 */
[----:B------:R1:W-:Y:S04]  /*61f60*/  STL [R1+0x194], R8 ;  /* 0x0001940801007387 */ /* 0x0003e80000100800 */
[----:B------:R-:W-:Y:S04]  /*61f70*/  STL [R1+0x198], R5 ;  /* 0x0001980501007387 */ /* 0x000fe80000100800 */
[----:B------:R-:W5:Y:S01]  /*61f80*/  LDL.LU R14, [R1+0x5b4] ;  /* 0x0005b400010e7983 */ /* 0x000f620000300800 */
[----:B-1----:R-:W1:Y:S01]  /*61f90*/  LDC R8, c[0x0][0x3e8] ;  /* 0x0000fa00ff087b82 */ /* 0x002e620000000800 */
[----:B------:R-:W-:-:S02]  /*61fa0*/  IMAD.IADD R0, R12, 0x1, -R10 ;  /* 0x000000010c007824 */ /* 0x000fc400078e0a0a */
[----:B------:R-:W-:Y:S01]  /*61fb0*/  IMAD R10, R24, 0x2, R5 ;  /* 0x00000002180a7824 */ /* 0x000fe200078e0205 */
[----:B------:R-:W5:Y:S04]  /*61fc0*/  LDL R12, [R1+0x398] ;  /* 0x00039800010c7983 */ /* 0x000f680000100800 */
[----:B------:R-:W0:Y:S01]  /*61fd0*/  LDC R24, c[0x0][0x3e8] ;  /* 0x0000fa00ff187b82 */ /* 0x000e220000000800 */
[----:B------:R-:W-:Y:S01]  /*61fe0*/  FADD R3, R0, -1 ;  /* 0xbf80000000037421 */ /* 0x000fe20000000000 */
[----:B--2---:R-:W-:Y:S02]  /*61ff0*/  IADD3 R0, PT, PT, R29, -R9, RZ ;  /* 0x800000091d007210 */ /* 0x004fe40007ffe0ff */
[----:B------:R-:W-:Y:S01]  /*62000*/  LEA R9, R26, R10, 0x1 ;  /* 0x0000000a1a097211 */ /* 0x000fe200078e08ff */
[----:B------:R-:W-:-:S03]  /*62010*/  FFMA.FTZ R4, R3, R11, -0.16845393180847167969 ;  /* 0xbe2c7f3003047423 */ /* 0x000fc6000001000b */
[----:B------:R-:W2:Y:S08]  /*62020*/  LDC R26, c[0x0][0x3e8] ;  /* 0x0000fa00ff1a7b82 */ /* 0x000eb00000000800 */
[----:B------:R-:W1:Y:S01]  /*62030*/  LDC R29, c[0x0][0x3e8] ;  /* 0x0000fa00ff1d7b82 */ /* 0x000e620000000800 */
[----:B------:R0:W-:Y:S02]  /*62040*/  STL [R1+0x18c], R9 ;  /* 0x00018c0901007387 */ /* 0x0001e40000100800 */
[----:B0-----:R-:W-:-:S02]  /*62050*/  IMAD R9, R25, 0x2, R9 ;  /* 0x0000000219097824 */ /* 0x001fc400078e0209 */
[----:B------:R-:W-:-:S03]  /*62060*/  FFMA.FTZ R4, R3, R4, 0.1716887056827545166 ;  /* 0x3e2fcf2a03047423 */ /* 0x000fc60000010004 */
[----:B------:R-:W0:Y:S01]  /*62070*/  LDC R25, c[0x0][0x3e8] ;  /* 0x0000fa00ff197b82 */ /* 0x000e220000000800 */
[----:B------:R-:W-:Y:S01]  /*62080*/  IMAD R6, R6, 0x2, R9 ;  /* 0x0000000206067824 */ /* 0x000fe200078e0209 */
[----:B------:R3:W-:Y:S04]  /*62090*/  STL [R1+0x188], R9 ;  /* 0x0001880901007387 */ /* 0x0007e80000100800 */
[----:B------:R-:W-:Y:S01]  /*620a0*/  LEA R2, R2, R6, 0x1 ;  /* 0x0000000602027211 */ /* 0x000fe200078e08ff */
[----:B------:R4:W-:Y:S04]  /*620b0*/  STL [R1+0x184], R6 ;  /* 0x0001840601007387 */ /* 0x0009e80000100800 */
[----:B------:R1:W-:Y:S01]  /*620c0*/  STL [R1+0x180], R2 ;  /* 0x0001800201007387 */ /* 0x0003e20000100800 */
[----:B------:R-:W-:Y:S01]  /*620d0*/  FFMA.FTZ R4, R3, R4, -0.17900948226451873779 ;  /* 0xbe374e4303047423 */ /* 0x000fe20000010004 */
[----:B------:R-:W-:Y:S01]  /*620e0*/  FADD R0, R0, -1 ;  /* 0xbf80000000007421 */ /* 0x000fe20000000000 */
[----:B---3--:R-:W3:Y:S01]  /*620f0*/  LDC R9, c[0x0][0x3e8] ;  /* 0x0000fa00ff097b82 */ /* 0x008ee20000000800 */
[----:B----4-:R-:W-:-:S05]  /*62100*/  IMAD R6, R7, 0x2, R2 ;  /* 0x0000000207067824 */ /* 0x010fca00078e0202 */
[----:B------:R-:W-:Y:S04]  /*62110*/  STL [R1+0x17c], R6 ;  /* 0x00017c0601007387 */ /* 0x000fe80000100800 */
[----:B------:R-:W4:Y:S04]  /*62120*/  LDL.LU R28, [R1+0x5ac] ;  /* 0x0005ac00011c7983 */ /* 0x000f280000300800 */
[----:B------:R-:W4:Y:S01]  /*62130*/  LDL R13, [R1+0x35c] ;  /* 0x00035c00010d7983 */ /* 0x000f220000100800 */
[----:B------:R-:W-:-:S04]  /*62140*/  FFMA.FTZ R4, R3, R4, 0.20512372255325317383 ;  /* 0x3e520bf403047423 */ /* 0x000fc80000010004 */
[----:B------:R-:W-:Y:S01]  /*62150*/  FFMA.FTZ R4, R3, R4, -0.24046532809734344482 ;  /* 0xbe763c8b03047423 */ /* 0x000fe20000010004 */
[----:B-1----:R-:W-:-:S03]  /*62160*/  IMAD R2, R8, 0x2, R6 ;  /* 0x0000000208027824 */ /* 0x002fc600078e0206 */
[C---:B------:R-:W-:Y:S02]  /*62170*/  FFMA.FTZ R4, R3.reuse, R4, 0.28857114911079406738 ;  /* 0x3e93bf9903047423 */ /* 0x040fe40000010004 */
[----:B------:R1:W-:Y:S02]  /*62180*/  STL [R1+0x178], R2 ;  /* 0x0001780201007387 */ /* 0x0003e40000100800 */
[----:B------:R-:W-:-:S04]  /*62190*/  FFMA.FTZ R4, R3, R4, -0.36067417263984680176 ;  /* 0xbeb8aa4903047423 */ /* 0x000fc80000010004 */
[----:B------:R-:W-:Y:S01]  /*621a0*/  FFMA.FTZ R4, R3, R4, 0.48089820146560668945 ;  /* 0x3ef6384a03047423 */ /* 0x000fe20000010004 */
[----:B-1----:R-:W-:-:S03]  /*621b0*/  LEA R2, R16, R2, 0x1 ;  /* 0x0000000210027211 */ /* 0x002fc600078e08ff */
[----:B------:R-:W-:Y:S01]  /*621c0*/  FFMA.FTZ R4, R3, R4, -0.72134751081466674805 ;  /* 0xbf38aa3b03047423 */ /* 0x000fe20000010004 */
[C---:B------:R-:W-:Y:S01]  /*621d0*/  FFMA.FTZ R5, R0.reuse, R11, -0.16845393180847167969 ;  /* 0xbe2c7f3000057423 */ /* 0x040fe2000001000b */
[----:B------:R-:W1:Y:S01]  /*621e0*/  LDC R16, c[0x0][0x3e8] ;  /* 0x0000fa00ff107b82 */ /* 0x000e620000000800 */
[----:B------:R-:W-:Y:S02]  /*621f0*/  IMAD R6, R17, 0x2, R2 ;  /* 0x0000000211067824 */ /* 0x000fe400078e0202 */
[----:B------:R-:W-:Y:S01]  /*62200*/  FMUL R4, R3, R4 ;  /* 0x0000000403047220 */ /* 0x000fe20000400000 */
[----:B------:R0:W-:Y:S01]  /*62210*/  STL [R1+0x174], R2 ;  /* 0x0001740201007387 */ /* 0x0001e20000100800 */
[----:B------:R-:W-:-:S03]  /*62220*/  FFMA.FTZ R5, R0, R5, 0.1716887056827545166 ;  /* 0x3e2fcf2a00057423 */ /* 0x000fc60000010005 */
[----:B------:R-:W0:Y:S01]  /*62230*/  LDC R17, c[0x0][0x3e8] ;  /* 0x0000fa00ff117b82 */ /* 0x000e220000000800 */
[----:B-----5:R-:W-:Y:S01]  /*62240*/  LEA R7, R22, R6, 0x1 ;  /* 0x0000000616077211 */ /* 0x020fe200078e08ff */
[----:B------:R-:W-:-:S04]  /*62250*/  FMUL R4, R3, R4 ;  /* 0x0000000403047220 */ /* 0x000fc80000400000 */
[----:B------:R-:W-:Y:S01]  /*62260*/  IMAD R8, R23, 0x2, R7 ;  /* 0x0000000217087824 */ /* 0x000fe200078e0207 */
[----:B------:R5:W-:Y:S01]  /*62270*/  STL [R1+0x170], R6 ;  /* 0x0001700601007387 */ /* 0x000be20000100800 */
[----:B0-----:R-:W-:Y:S02]  /*62280*/  IMAD.IADD R2, R12, 0x1, -R14 ;  /* 0x000000010c027824 */ /* 0x001fe400078e0a0e */
[----:B------:R-:W-:Y:S01]  /*62290*/  FFMA.FTZ R3, R3, 1.4426950216293334961, R4 ;  /* 0x3fb8aa3b03037823 */ /* 0x000fe20000010004 */
[----:B------:R-:W-:Y:S01]  /*622a0*/  IMAD R4, R24, 0x2, R8 ;  /* 0x0000000218047824 */ /* 0x000fe200078e0208 */
[----:B------:R0:W-:Y:S04]  /*622b0*/  STL [R1+0x16c], R7 ;  /* 0x00016c0701007387 */ /* 0x0001e80000100800 */
[----:B------:R-:W-:Y:S01]  /*622c0*/  STL [R1+0x2b8], R3 ;  /* 0x0002b80301007387 */ /* 0x000fe20000100800 */
[----:B------:R-:W-:-:S03]  /*622d0*/  FADD R2, R2, -1 ;  /* 0xbf80000002027421 */ /* 0x000fc60000000000 */
[----:B------:R0:W-:Y:S04]  /*622e0*/  STL [R1+0x168], R8 ;  /* 0x0001680801007387 */ /* 0x0001e80000100800 */
[----:B------:R0:W-:Y:S01]  /*622f0*/  STL [R1+0x164], R4 ;  /* 0x0001640401007387 */ /* 0x0001e20000100800 */
[----:B------:R-:W-:Y:S01]  /*62300*/  FFMA.FTZ R5, R0, R5, -0.17900948226451873779 ;  /* 0xbe374e4300057423 */ /* 0x000fe20000010005 */
[----:B-----5:R-:W5:Y:S08]  /*62310*/  LDC R6, c[0x0][0x3e8] ;  /* 0x0000fa00ff067b82 */ /* 0x020f700000000800 */
[----:B0-----:R-:W0:Y:S08]  /*62320*/  LDC R7, c[0x0][0x3e8] ;  /* 0x0000fa00ff077b82 */ /* 0x001e300000000800 */
[----:B------:R-:W0:Y:S08]  /*62330*/  LDC R8, c[0x0][0x3e8] ;  /* 0x0000fa00ff087b82 */ /* 0x000e300000000800 */
[----:B------:R-:W0:Y:S08]  /*62340*/  LDC R22, c[0x0][0x3e8] ;  /* 0x0000fa00ff167b82 */ /* 0x000e300000000800 */
[----:B------:R-:W0:Y:S01]  /*62350*/  LDC R23, c[0x0][0x3e8] ;  /* 0x0000fa00ff177b82 */ /* 0x000e220000000800 */
[----:B------:R-:W-:-:S07]  /*62360*/  FFMA.FTZ R3, R2, R11, -0.16845393180847167969 ;  /* 0xbe2c7f3002037423 */ /* 0x000fce000001000b */
[----:B------:R-:W0:Y:S08]  /*62370*/  LDC R24, c[0x0][0x3e8] ;  /* 0x0000fa00ff187b82 */ /* 0x000e300000000800 */
[----:B------:R-:W0:Y:S01]  /*62380*/  LDC R14, c[0x0][0x3e8] ;  /* 0x0000fa00ff0e7b82 */ /* 0x000e220000000800 */
[----:B------:R-:W-:Y:S01]  /*62390*/  LEA R4, R25, R4, 0x1 ;  /* 0x0000000419047211 */ /* 0x000fe200078e08ff */
[----:B------:R-:W-:-:S04]  /*623a0*/  FFMA.FTZ R3, R2, R3, 0.1716887056827545166 ;  /* 0x3e2fcf2a02037423 */ /* 0x000fc80000010003 */
[----:B--2---:R-:W-:Y:S01]  /*623b0*/  IMAD R12, R26, 0x2, R4 ;  /* 0x000000021a0c7824 */ /* 0x004fe200078e0204 */
[----:B------:R2:W-:Y:S01]  /*623c0*/  STL [R1+0x160], R4 ;  /* 0x0001600401007387 */ /* 0x0005e20000100800 */
[----:B------:R-:W-:Y:S01]  /*623d0*/  FFMA.FTZ R5, R0, R5, 0.20512372255325317383 ;  /* 0x3e520bf400057423 */ /* 0x000fe20000010005 */
[----:B------:R-:W0:Y:S02]  /*623e0*/  LDC R26, c[0x0][0x3e8] ;  /* 0x0000fa00ff1a7b82 */ /* 0x000e240000000800 */
[----:B------:R-:W-:Y:S04]  /*623f0*/  STL [R1+0x15c], R12 ;  /* 0x00015c0c01007387 */ /* 0x000fe80000100800 */
[----:B------:R-:W5:Y:S01]  /*62400*/  LDL.LU R15, [R1+0x5bc] ;  /* 0x0005bc00010f7983 */ /* 0x000f620000300800 */
[----:B--2---:R-:W-:Y:S01]  /*62410*/  FFMA.FTZ R4, R2, R3, -0.17900948226451873779 ;  /* 0xbe374e4302047423 */ /* 0x004fe20000010003 */
[----:B----4-:R-:W-:-:S02]  /*62420*/  IMAD.IADD R3, R13, 0x1, -R28 ;  /* 0x000000010d037824 */ /* 0x010fc400078e0a1c */
[----:B------:R-:W2:Y:S01]  /*62430*/  LDL R28, [R1+0x380] ;  /* 0x00038000011c7983 */ /* 0x000ea20000100800 */
[----:B------:R-:W-:-:S04]  /*62440*/  FFMA.FTZ R5, R0, R5, -0.24046532809734344482 ;  /* 0xbe763c8b00057423 */ /* 0x000fc80000010005 */
[----:B------:R-:W-:-:S04]  /*62450*/  FFMA.FTZ R5, R0, R5, 0.28857114911079406738 ;  /* 0x3e93bf9900057423 */ /* 0x000fc80000010005 */
[----:B------:R-:W-:-:S04]  /*62460*/  FFMA.FTZ R5, R0, R5, -0.36067417263984680176 ;  /* 0xbeb8aa4900057423 */ /* 0x000fc80000010005 */
[----:B------:R-:W-:-:S04]  /*62470*/  FFMA.FTZ R5, R0, R5, 0.48089820146560668945 ;  /* 0x3ef6384a00057423 */ /* 0x000fc80000010005 */
[----:B------:R-:W-:-:S04]  /*62480*/  FFMA.FTZ R5, R0, R5, -0.72134751081466674805 ;  /* 0xbf38aa3b00057423 */ /* 0x000fc80000010005 */
[----:B------:R-:W-:-:S04]  /*62490*/  FMUL R5, R0, R5 ;  /* 0x0000000500057220 */ /* 0x000fc80000400000 */
[----:B------:R-:W-:-:S04]  /*624a0*/  FMUL R5, R0, R5 ;  /* 0x0000000500057220 */ /* 0x000fc80000400000 */
[----:B------:R-:W-:Y:S01]  /*624b0*/  FFMA.FTZ R25, R0, 1.4426950216293334961, R5 ;  /* 0x3fb8aa3b00197823 */ /* 0x000fe20000010005 */
[----:B------:R-:W-:Y:S01]  /*624c0*/  LEA R5, R29, R12, 0x1 ;  /* 0x0000000c1d057211 */ /* 0x000fe200078e08ff */
[----:B------:R-:W4:Y:S08]  /*624d0*/  LDC R0, c[0x0][0x3e8] ;  /* 0x0000fa00ff007b82 */ /* 0x000f300000000800 */
[----:B------:R-:W1:Y:S01]  /*624e0*/  LDC R29, c[0x0][0x3e8] ;  /* 0x0000fa00ff1d7b82 */ /* 0x000e620000000800 */
[----:B------:R3:W-:Y:S02]  /*624f0*/  STL [R1+0x158], R5 ;  /* 0x0001580501007387 */ /* 0x0007e40000100800 */
[----:B---3--:R-:W-:-:S02]  /*62500*/  IMAD R5, R9, 0x2, R5 ;  /* 0x0000000209057824 */ /* 0x008fc400078e0205 */
[----:B------:R-:W-:Y:S01]  /*62510*/  FADD R3, R3, -1 ;  /* 0xbf80000003037421 */ /* 0x000fe20000000000 */
[----:B------:R-:W-:Y:S02]  /*62520*/  FFMA.FTZ R4, R2, R4, 0.20512372255325317383 ;  /* 0x3e520bf402047423 */ /* 0x000fe40000010004 */
[----:B------:R-:W3:Y:S01]  /*62530*/  LDC R9, c[0x0][0x3e8] ;  /* 0x0000fa00ff097b82 */ /* 0x000ee20000000800 */
[----:B-----5:R-:W-:Y:S01]  /*62540*/  IMAD R6, R6, 0x2, R5 ;  /* 0x0000000206067824 */ /* 0x020fe200078e0205 */
[----:B------:R-:W-:Y:S04]  /*62550*/  STL [R1+0x154], R5 ;  /* 0x0001540501007387 */ /* 0x000fe80000100800 */
[----:B0-----:R-:W-:Y:S01]  /*62560*/  LEA R7, R7, R6, 0x1 ;  /* 0x0000000607077211 */ /* 0x001fe200078e08ff */
[----:B------:R0:W-:Y:S04]  /*62570*/  STL [R1+0x150], R6 ;  /* 0x0001500601007387 */ /* 0x0001e80000100800 */
[----:B0-----:R-:W-:Y:S01]  /*62580*/  IMAD R6, R8, 0x2, R7 ;  /* 0x0000000208067824 */ /* 0x001fe200078e0207 */
[----:B------:R0:W-:Y:S03]  /*62590*/  STL [R1+0x14c], R7 ;  /* 0x00014c0701007387 */ /* 0x0001e60000100800 */
[----:B----4-:R-:W-:Y:S01]  /*625a0*/  IMAD R0, R0, 0x2, R6 ;  /* 0x0000000200007824 */ /* 0x010fe200078e0206 */
[----:B------:R1:W-:Y:S04]  /*625b0*/  STL [R1+0x148], R6 ;  /* 0x0001480601007387 */ /* 0x0003e80000100800 */
[----:B------:R-:W-:Y:S01]  /*625c0*/  STL [R1+0x144], R0 ;  /* 0x0001440001007387 */ /* 0x000fe20000100800 */
[C---:B------:R-:W-:Y:S01]  /*625d0*/  FFMA.FTZ R5, R3.reuse, R11, -0.16845393180847167969 ;  /* 0xbe2c7f3003057423 */ /* 0x040fe2000001000b */
[----:B------:R-:W-:Y:S01]  /*625e0*/  FFMA.FTZ R4, R2, R4, -0.24046532809734344482 ;  /* 0xbe763c8b02047423 */ /* 0x000fe20000010004 */
[----:B0-----:R-:W0:Y:S01]  /*625f0*/  LDC R7, c[0x0][0x3e8] ;  /* 0x0000fa00ff077b82 */ /* 0x001e220000000800 */
[----:B-1----:R-:W-:Y:S01]  /*62600*/  LEA R6, R16, R0, 0x1 ;  /* 0x0000000010067211 */ /* 0x002fe200078e08ff */
[----:B------:R-:W-:Y:S01]  /*62610*/  FFMA.FTZ R5, R3, R5, 0.1716887056827545166 ;  /* 0x3e2fcf2a03057423 */ /* 0x000fe20000010005 */
[----:B------:R-:W-:-:S05]  /*62620*/  FFMA.FTZ R4, R2, R4, 0.28857114911079406738 ;  /* 0x3e93bf9902047423 */ /* 0x000fca0000010004 */
[----:B------:R-:W1:Y:S01]  /*62630*/  LDC R16, c[0x0][0x3e8] ;  /* 0x0000fa00ff107b82 */ /* 0x000e620000000800 */
[----:B------:R4:W-:Y:S04]  /*62640*/  STL [R1+0x140], R6 ;  /* 0x0001400601007387 */ /* 0x0009e80000100800 */
[----:B------:R-:W5:Y:S04]  /*62650*/  LDL.LU R13, [R1+0x5b8] ;  /* 0x0005b800010d7983 */ /* 0x000f680000300800 */
[----:B------:R-:W5:Y:S01]  /*62660*/  LDL R12, [R1+0x350] ;  /* 0x00035000010c7983 */ /* 0x000f620000100800 */
[----:B----4-:R-:W-:-:S02]  /*62670*/  IMAD R6, R17, 0x2, R6 ;  /* 0x0000000211067824 */ /* 0x010fc400078e0206 */
[----:B--2---:R-:W-:-:S03]  /*62680*/  IMAD.IADD R0, R28, 0x1, -R15 ;  /* 0x000000011c007824 */ /* 0x004fc600078e0a0f */
[----:B------:R2:W-:Y:S01]  /*62690*/  STL [R1+0x13c], R6 ;  /* 0x00013c0601007387 */ /* 0x0005e20000100800 */
[----:B------:R-:W-:Y:S01]  /*626a0*/  FFMA.FTZ R5, R3, R5, -0.17900948226451873779 ;  /* 0xbe374e4303057423 */ /* 0x000fe20000010005 */
[----:B------:R-:W-:Y:S01]  /*626b0*/  FFMA.FTZ R4, R2, R4, -0.36067417263984680176 ;  /* 0xbeb8aa4902047423 */ /* 0x000fe20000010004 */
[----:B------:R-:W4:Y:S01]  /*626c0*/  LDC R17, c[0x0][0x3e8] ;  /* 0x0000fa00ff117b82 */ /* 0x000f220000000800 */
[----:B--2---:R-:W-:-:S05]  /*626d0*/  LEA R6, R22, R6, 0x1 ;  /* 0x0000000616067211 */ /* 0x004fca00078e08ff */
[----:B------:R-:W-:Y:S01]  /*626e0*/  IMAD R8, R23, 0x2, R6 ;  /* 0x0000000217087824 */ /* 0x000fe200078e0206 */
[----:B------:R2:W-:Y:S01]  /*626f0*/  STL [R1+0x138], R6 ;  /* 0x0001380601007387 */ /* 0x0005e20000100800 */
[----:B------:R-:W-:Y:S01]  /*62700*/  FFMA.FTZ R5, R3, R5, 0.20512372255325317383 ;  /* 0x3e520bf403057423 */ /* 0x000fe20000010005 */
[----:B------:R-:W-:Y:S01]  /*62710*/  FFMA.FTZ R4, R2, R4, 0.48089820146560668945 ;  /* 0x3ef6384a02047423 */ /* 0x000fe20000010004 */
[----:B------:R-:W0:Y:S01]  /*62720*/  LDC R23, c[0x0][0x3e8] ;  /* 0x0000fa00ff177b82 */ /* 0x000e220000000800 */
[----:B------:R1:W-:Y:S07]  /*62730*/  STL [R1+0x134], R8 ;  /* 0x0001340801007387 */ /* 0x0003ee0000100800 */
[----:B--2---:R-:W2:Y:S01]  /*62740*/  LDC R6, c[0x0][0x3e8] ;  /* 0x0000fa00ff067b82 */ /* 0x004ea20000000800 */
[----:B-1----:R-:W-:-:S05]  /*62750*/  IMAD R8, R24, 0x2, R8 ;  /* 0x0000000218087824 */ /* 0x002fca00078e0208 */
[----:B------:R-:W-:Y:S01]  /*62760*/  LEA R15, R26, R8, 0x1 ;  /* 0x000000081a0f7211 */ /* 0x000fe200078e08ff */
[----:B------:R1:W-:Y:S04]  /*62770*/  STL [R1+0x130], R8 ;  /* 0x0001300801007387 */ /* 0x0003e80000100800 */
[----:B------:R3:W-:Y:S01]  /*62780*/  STL [R1+0x12c], R15 ;  /* 0x00012c0f01007387 */ /* 0x0007e20000100800 */
[----:B------:R-:W-:Y:S01]  /*62790*/  FFMA.FTZ R5, R3, R5, -0.24046532809734344482 ;  /* 0xbe763c8b03057423 */ /* 0x000fe20000010005 */
[C---:B------:R-:W-:Y:S01]  /*627a0*/  FFMA.FTZ R4, R2.reuse, R4, -0.72134751081466674805 ;  /* 0xbf38aa3b02047423 */ /* 0x040fe20000010004 */
[----:B-1----:R-:W1:Y:S01]  /*627b0*/  LDC R8, c[0x0][0x3e8] ;  /* 0x0000fa00ff087b82 */ /* 0x002e620000000800 */
[----:B---3--:R-:W-:Y:S02]  /*627c0*/  IMAD R15, R29, 0x2, R15 ;  /* 0x000000021d0f7824 */ /* 0x008fe400078e020f */
[----:B------:R-:W-:Y:S01]  /*627d0*/  FFMA.FTZ R5, R3, R5, 0.28857114911079406738 ;  /* 0x3e93bf9903057423 */ /* 0x000fe20000010005 */
[----:B------:R-:W-:-:S04]  /*627e0*/  FMUL R4, R2, R4 ;  /* 0x0000000402047220 */ /* 0x000fc80000400000 */
[----:B------:R-:W3:Y:S01]  /*627f0*/  LDC R29, c[0x0][0x3e8] ;  /* 0x0000fa00ff1d7b82 */ /* 0x000ee20000000800 */
[----:B------:R0:W-:Y:S02]  /*62800*/  STL [R1+0x128], R15 ;  /* 0x0001280f01007387 */ /* 0x0001e40000100800 */
[----:B0-----:R-:W-:Y:S02]  /*62810*/  IMAD R15, R14, 0x2, R15 ;  /* 0x000000020e0f7824 */ /* 0x001fe400078e020f */
[----:B------:R-:W3:Y:S04]  /*62820*/  LDL.LU R14, [R1+0x5c4] ;  /* 0x0005c400010e7983 */ /* 0x000ee80000300800 */
[----:B------:R-:W3:Y:S01]  /*62830*/  LDL R28, [R1+0x368] ;  /* 0x00036800011c7983 */ /* 0x000ee20000100800 */
[----:B------:R-:W-:Y:S01]  /*62840*/  FFMA.FTZ R5, R3, R5, -0.36067417263984680176 ;  /* 0xbeb8aa4903057423 */ /* 0x000fe20000010005 */
[----:B------:R-:W-:-:S03]  /*62850*/  FMUL R4, R2, R4 ;  /* 0x0000000402047220 */ /* 0x000fc60000400000 */
[----:B------:R-:W-:Y:S01]  /*62860*/  FFMA.FTZ R5, R3, R5, 0.48089820146560668945 ;  /* 0x3ef6384a03057423 */ /* 0x000fe20000010005 */
[----:B------:R-:W-:-:S03]  /*62870*/  FFMA.FTZ R22, R2, 1.4426950216293334961, R4 ;  /* 0x3fb8aa3b02167823 */ /* 0x000fc60000010004 */
[----:B------:R-:W-:Y:S02]  /*62880*/  FFMA.FTZ R2, R3, R5, -0.72134751081466674805 ;  /* 0xbf38aa3b03027423 */ /* 0x000fe40000010005 */
[----:B------:R-:W0:Y:S01]  /*62890*/  LDC R5, c[0x0][0x3e8] ;  /* 0x0000fa00ff057b82 */ /* 0x000e220000000800 */
[----:B------:R-:W-:Y:S01]  /*628a0*/  LEA R9, R9, R15, 0x1 ;  /* 0x0000000f09097211 */ /* 0x000fe200078e08ff */
[C---:B------:R-:W-:Y:S01]  /*628b0*/  FMUL R2, R3.reuse, R2 ;  /* 0x0000000203027220 */ /* 0x040fe20000400000 */
[----:B------:R-:W-:Y:S04]  /*628c0*/  STL [R1+0x124], R15 ;  /* 0x0001240f01007387 */ /* 0x000fe80000100800 */
[----:B------:R1:W-:Y:S01]  /*628d0*/  STL [R1+0x120], R9 ;  /* 0x0001200901007387 */ /* 0x0003e20000100800 */
[----:B------:R-:W-:-:S04]  /*628e0*/  FMUL R2, R3, R2 ;  /* 0x0000000203027220 */ /* 0x000fc80000400000 */
[----:B------:R-:W-:Y:S02]  /*628f0*/  FFMA.FTZ R26, R3, 1.4426950216293334961, R2 ;  /* 0x3fb8aa3b031a7823 */ /* 0x000fe40000010002 */
[----:B------:R-:W4:Y:S01]  /*62900*/  LDC R2, c[0x0][0x3e8] ;  /* 0x0000fa00ff027b82 */ /* 0x000f220000000800 */
[----:B-1----:R-:W-:Y:S02]  /*62910*/  IMAD R9, R7, 0x2, R9 ;  /* 0x0000000207097824 */ /* 0x002fe400078e0209 */
[----:B-----5:R-:W-:-:S05]  /*62920*/  IMAD.IADD R3, R12, 0x1, -R13 ;  /* 0x000000010c037824 */ /* 0x020fca00078e0a0d */
[----:B------:R-:W1:Y:S08]  /*62930*/  LDC R7, c[0x0][0x3e8] ;  /* 0x0000fa00ff077b82 */ /* 0x000e700000000800 */
[----:B------:R-:W5:Y:S01]  /*62940*/  LDC R13, c[0x0][0x3e8] ;  /* 0x0000fa00ff0d7b82 */ /* 0x000f620000000800 */
[----:B------:R2:W-:Y:S02]  /*62950*/  STL [R1+0x11c], R9 ;  /* 0x00011c0901007387 */ /* 0x0005e40000100800 */
[----:B--2---:R-:W-:-:S05]  /*62960*/  LEA R9, R6, R9, 0x1 ;  /* 0x0000000906097211 */ /* 0x004fca00078e08ff */
[----:B0-----:R-:W-:-:S04]  /*62970*/  IMAD R12, R5, 0x2, R9 ;  /* 0x00000002050c7824 */ /* 0x001fc800078e0209 */
[----:B------:R-:W-:Y:S01]  /*62980*/  IMAD R6, R8, 0x2, R12 ;  /* 0x0000000208067824 */ /* 0x000fe200078e020c */
[----:B------:R0:W-:Y:S04]  /*62990*/  STL [R1+0x114], R12 ;  /* 0x0001140c01007387 */ /* 0x0001e80000100800 */
[----:B------:R2:W-:Y:S01]  /*629a0*/  STL [R1+0x110], R6 ;  /* 0x0001100601007387 */ /* 0x0005e20000100800 */
[----:B------:R-:W-:Y:S01]  /*629b0*/  FADD R0, R0, -1 ;  /* 0xbf80000000007421 */ /* 0x000fe20000000000 */
[----:B------:R-:W-:Y:S01]  /*629c0*/  FADD R3, R3, -1 ;  /* 0xbf80000003037421 */ /* 0x000fe20000000000 */
[----:B0-----:R-:W0:Y:S01]  /*629d0*/  LDC R12, c[0x0][0x3e8] ;  /* 0x0000fa00ff0c7b82 */ /* 0x001e220000000800 */
[----:B--2---:R-:W-:-:S05]  /*629e0*/  LEA R6, R16, R6, 0x1 ;  /* 0x0000000610067211 */ /* 0x004fca00078e08ff */
[----:B------:R4:W-:Y:S02]  /*629f0*/  STL [R1+0x10c], R6 ;  /* 0x00010c0601007387 */ /* 0x0009e40000100800 */
[----:B----4-:R-:W-:-:S05]  /*62a00*/  IMAD R6, R2, 0x2, R6 ;  /* 0x0000000202067824 */ /* 0x010fca00078e0206 */
[----:B------:R-:W-:Y:S01]  /*62a10*/  LEA R8, R17, R6, 0x1 ;  /* 0x0000000611087211 */ /* 0x000fe200078e08ff */
[----:B------:R2:W-:Y:S04]  /*62a20*/  STL [R1+0x108], R6 ;  /* 0x0001080601007387 */ /* 0x0005e80000100800 */
[----:B------:R1:W-:Y:S04]  /*62a30*/  STL [R1+0x104], R8 ;  /* 0x0001040801007387 */ /* 0x0003e80000100800 */
[----:B------:R-:W4:Y:S01]  /*62a40*/  LDL.LU R15, [R1+0x5c0] ;  /* 0x0005c000010f7983 */ /* 0x000f220000300800 */
[-C--:B------:R-:W-:Y:S01]  /*62a50*/  FFMA.FTZ R4, R0, R11.reuse, -0.16845393180847167969 ;  /* 0xbe2c7f3000047423 */ /* 0x080fe2000001000b */
[----:B------:R-:W-:Y:S01]  /*62a60*/  FFMA.FTZ R5, R3, R11, -0.16845393180847167969 ;  /* 0xbe2c7f3003057423 */ /* 0x000fe2000001000b */
[----:B--2---:R-:W2:Y:S01]  /*62a70*/  LDC R6, c[0x0][0x3e8] ;  /* 0x0000fa00ff067b82 */ /* 0x004ea20000000800 */
[----:B-1----:R-:W-:-:S02]  /*62a80*/  IMAD R8, R7, 0x2, R8 ;  /* 0x0000000207087824 */ /* 0x002fc400078e0208 */
[----:B---3--:R-:W-:Y:S02]  /*62a90*/  IMAD.IADD R2, R28, 0x1, -R14 ;  /* 0x000000011c027824 */ /* 0x008fe400078e0a0e */
[----:B------:R-:W-:Y:S01]  /*62aa0*/  IMAD R16, R23, 0x2, R8 ;  /* 0x0000000217107824 */ /* 0x000fe200078e0208 */
[----:B------:R-:W4:Y:S04]  /*62ab0*/  LDL R14, [R1+0x33c] ;  /* 0x00033c00010e7983 */ /* 0x000f280000100800 */
[----:B------:R1:W-:Y:S01]  /*62ac0*/  STL [R1+0x100], R8 ;  /* 0x0001000801007387 */ /* 0x0003e20000100800 */
[C---:B------:R-:W-:Y:S01]  /*62ad0*/  FFMA.FTZ R4, R0.reuse, R4, 0.1716887056827545166 ;  /* 0x3e2fcf2a00047423 */ /* 0x040fe20000010004 */
[----:B------:R-:W-:Y:S02]  /*62ae0*/  FFMA.FTZ R5, R3, R5, 0.1716887056827545166 ;  /* 0x3e2fcf2a03057423 */ /* 0x000fe40000010005 */
[----:B------:R3:W-:Y:S01]  /*62af0*/  STL [R1+0xfc], R16 ;  /* 0x0000fc1001007387 */ /* 0x0007e20000100800 */
[----:B------:R-:W2:Y:S08]  /*62b00*/  LDC R7, c[0x0][0x3e8] ;  /* 0x0000fa00ff077b82 */ /* 0x000eb00000000800 */
[----:B-1----:R-:W1:Y:S01]  /*62b10*/  LDC R8, c[0x0][0x3e8] ;  /* 0x0000fa00ff087b82 */ /* 0x002e620000000800 */
[----:B---3--:R-:W-:Y:S01]  /*62b20*/  LEA R16, R29, R16, 0x1 ;  /* 0x000000101d107211 */ /* 0x008fe200078e08ff */
[----:B------:R-:W-:Y:S01]  /*62b30*/  FFMA.FTZ R4, R0, R4, -0.17900948226451873779 ;  /* 0xbe374e4300047423 */ /* 0x000fe20000010004 */
[----:B------:R-:W-:Y:S01]  /*62b40*/  FFMA.FTZ R5, R3, R5, -0.17900948226451873779 ;  /* 0xbe374e4303057423 */ /* 0x000fe20000010005 */
[----:B------:R-:W-:-:S04]  /*62b50*/  FADD R2, R2, -1 ;  /* 0xbf80000002027421 */ /* 0x000fc80000000000 */
[----:B------:R-:W3:Y:S01]  /*62b60*/  LDC R29, c[0x0][0x3e8] ;  /* 0x0000fa00ff1d7b82 */ /* 0x000ee20000000800 */
[----:B------:R-:W-:Y:S01]  /*62b70*/  IMAD R17, R18, 0x2, R16 ;  /* 0x0000000212117824 */ /* 0x000fe200078e0210 */
[----:B------:R0:W-:Y:S03]  /*62b80*/  STL [R1+0xf8], R16 ;  /* 0x0000f81001007387 */ /* 0x0001e60000100800 */
[----:B-----5:R-:W-:Y:S01]  /*62b90*/  IMAD R18, R13, 0x2, R17 ;  /* 0x000000020d127824 */ /* 0x020fe200078e0211 */
[----:B------:R5:W-:Y:S04]  /*62ba0*/  STL [R1+0xf4], R17 ;  /* 0x0000f41101007387 */ /* 0x000be80000100800 */
[----:B------:R-:W3:Y:S04]  /*62bb0*/  LDL.LU R28, [R1+0x5c8] ;  /* 0x0005c800011c7983 */ /* 0x000ee80000300800 */
[----:B------:R-:W3:Y:S01]  /*62bc0*/  LDL R13, [R1+0x358] ;  /* 0x00035800010d7983 */ /* 0x000ee20000100800 */
[C---:B------:R-:W-:Y:S01]  /*62bd0*/  FFMA.FTZ R4, R0.reuse, R4, 0.20512372255325317383 ;  /* 0x3e520bf400047423 */ /* 0x040fe20000010004 */
[----:B------:R-:W-:Y:S01]  /*62be0*/  FFMA.FTZ R5, R3, R5, 0.20512372255325317383 ;  /* 0x3e520bf403057423 */ /* 0x000fe20000010005 */
[----:B0-----:R-:W0:Y:S02]  /*62bf0*/  LDC R16, c[0x0][0x3e8] ;  /* 0x0000fa00ff107b82 */ /* 0x001e240000000800 */
[----:B------:R-:W-:Y:S01]  /*62c00*/  FFMA.FTZ R4, R0, R4, -0.24046532809734344482 ;  /* 0xbe763c8b00047423 */ /* 0x000fe20000010004 */
[----:B------:R-:W-:-:S05]  /*62c10*/  LEA R12, R12, R18, 0x1 ;  /* 0x000000120c0c7211 */ /* 0x000fca00078e08ff */
[----:B-----5:R-:W5:Y:S01]  /*62c20*/  LDC R17, c[0x0][0x3e8] ;  /* 0x0000fa00ff117b82 */ /* 0x020f620000000800 */
[----:B------:R-:W-:-:S04]  /*62c30*/  FFMA.FTZ R4, R0, R4, 0.28857114911079406738 ;  /* 0x3e93bf9900047423 */ /* 0x000fc80000010004 */
[----:B------:R-:W-:-:S04]  /*62c40*/  FFMA.FTZ R4, R0, R4, -0.36067417263984680176 ;  /* 0xbeb8aa4900047423 */ /* 0x000fc80000010004 */
[----:B------:R-:W-:-:S04]  /*62c50*/  FFMA.FTZ R4, R0, R4, 0.48089820146560668945 ;  /* 0x3ef6384a00047423 */ /* 0x000fc80000010004 */
[----:B------:R-:W-:Y:S01]  /*62c60*/  FFMA.FTZ R4, R0, R4, -0.72134751081466674805 ;  /* 0xbf38aa3b00047423 */ /* 0x000fe20000010004 */
[----:B------:R-:W-:-:S03]  /*62c70*/  FFMA.FTZ R5, R3, R5, -0.24046532809734344482 ;  /* 0xbe763c8b03057423 */ /* 0x000fc60000010005 */
[----:B------:R-:W-:Y:S01]  /*62c80*/  FMUL R4, R0, R4 ;  /* 0x0000000400047220 */ /* 0x000fe20000400000 */
[----:B------:R-:W-:-:S03]  /*62c90*/  FFMA.FTZ R5, R3, R5, 0.28857114911079406738 ;  /* 0x3e93bf9903057423 */ /* 0x000fc60000010005 */
[----:B------:R-:W-:-:S04]  /*62ca0*/  FMUL R4, R0, R4 ;  /* 0x0000000400047220 */ /* 0x000fc80000400000 */
[----:B------:R-:W-:Y:S01]  /*62cb0*/  FFMA.FTZ R24, R0, 1.4426950216293334961, R4 ;  /* 0x3fb8aa3b00187823 */ /* 0x000fe20000010004 */
[C---:B------:R-:W-:Y:S02]  /*62cc0*/  FFMA.FTZ R0, R3.reuse, R5, -0.36067417263984680176 ;  /* 0xbeb8aa4903007423 */ /* 0x040fe40000010005 */
[----:B------:R-:W0:Y:S02]  /*62cd0*/  LDC R5, c[0x0][0x3e8] ;  /* 0x0000fa00ff057b82 */ /* 0x000e240000000800 */
[----:B------:R-:W-:Y:S01]  /*62ce0*/  FFMA.FTZ R0, R3, R0, 0.48089820146560668945 ;  /* 0x3ef6384a03007423 */ /* 0x000fe20000010000 */
[----:B------:R-:W-:-:S03]  /*62cf0*/  FFMA.FTZ R4, R2, R11, -0.16845393180847167969 ;  /* 0xbe2c7f3002047423 */ /* 0x000fc6000001000b */
[C---:B------:R-:W-:Y:S01]  /*62d00*/  FFMA.FTZ R0, R3.reuse, R0, -0.72134751081466674805 ;  /* 0xbf38aa3b03007423 */ /* 0x040fe20000010000 */
[C---:B------:R-:W-:Y:S01]  /*62d10*/  FFMA.FTZ R4, R2.reuse, R4, 0.1716887056827545166 ;  /* 0x3e2fcf2a02047423 */ /* 0x040fe20000010004 */
[----:B------:R1:W-:Y:S04]  /*62d20*/  STL [R1+0xf0], R18 ;  /* 0x0000f01201007387 */ /* 0x0003e80000100800 */
[----:B------:R2:W-:Y:S01]  /*62d30*/  STL [R1+0xec], R12 ;  /* 0x0000ec0c01007387 */ /* 0x0005e20000100800 */
[----:B------:R-:W-:Y:S01]  /*62d40*/  FMUL R0, R3, R0 ;  /* 0x0000000003007220 */ /* 0x000fe20000400000 */
[----:B------:R-:W-:-:S03]  /*62d50*/  FFMA.FTZ R4, R2, R4, -0.17900948226451873779 ;  /* 0xbe374e4302047423 */ /* 0x000fc60000010004 */
[C---:B------:R-:W-:Y:S01]  /*62d60*/  FMUL R0, R3.reuse, R0 ;  /* 0x0000000003007220 */ /* 0x040fe20000400000 */
[----:B-1----:R-:W1:Y:S01]  /*62d70*/  LDC R18, c[0x0][0x3e8] ;  /* 0x0000fa00ff127b82 */ /* 0x002e620000000800 */
[----:B--2---:R-:W-:Y:S02]  /*62d80*/  IMAD R12, R6, 0x2, R12 ;  /* 0x00000002060c7824 */ /* 0x004fe400078e020c */
[----:B------:R-:W-:Y:S01]  /*62d90*/  FFMA.FTZ R4, R2, R4, 0.20512372255325317383 ;  /* 0x3e520bf402047423 */ /* 0x000fe20000010004 */
[----:B------:R-:W-:-:S04]  /*62da0*/  FFMA.FTZ R23, R3, 1.4426950216293334961, R0 ;  /* 0x3fb8aa3b03177823 */ /* 0x000fc80000010000 */
[----:B------:R-:W2:Y:S01]  /*62db0*/  LDC R6, c[0x0][0x3e8] ;  /* 0x0000fa00ff067b82 */ /* 0x000ea20000000800 */
[----:B------:R-:W-:Y:S02]  /*62dc0*/  IMAD R7, R7, 0x2, R12 ;  /* 0x0000000207077824 */ /* 0x000fe400078e020c */
[----:B------:R-:W-:Y:S02]  /*62dd0*/  FFMA.FTZ R4, R2, R4, -0.24046532809734344482 ;  /* 0xbe763c8b02047423 */ /* 0x000fe40000010004 */
[----:B------:R-:W-:Y:S01]  /*62de0*/  IMAD R0, R8, 0x2, R7 ;  /* 0x0000000208007824 */ /* 0x000fe200078e0207 */
[----:B------:R0:W-:Y:S04]  /*62df0*/  STL [R1+0xe8], R12 ;  /* 0x0000e80c01007387 */ /* 0x0001e80000100800 */
[----:B------:R-:W-:Y:S01]  /*62e00*/  STL [R1+0xe4], R7 ;  /* 0x0000e40701007387 */ /* 0x000fe20000100800 */
[C---:B------:R-:W-:Y:S01]  /*62e10*/  FFMA.FTZ R4, R2.reuse, R4, 0.28857114911079406738 ;  /* 0x3e93bf9902047423 */ /* 0x040fe20000010004 */
[----:B------:R-:W1:Y:S02]  /*62e20*/  LDC R8, c[0x0][0x3e8] ;  /* 0x0000fa00ff087b82 */ /* 0x000e640000000800 */
[----:B------:R5:W-:Y:S06]  /*62e30*/  STL [R1+0xe0], R0 ;  /* 0x0000e00001007387 */ /* 0x000bec0000100800 */
[----:B0-----:R-:W0:Y:S01]  /*62e40*/  LDC R12, c[0x0][0x3e8] ;  /* 0x0000fa00ff0c7b82 */ /* 0x001e220000000800 */
[----:B------:R-:W-:Y:S01]  /*62e50*/  FFMA.FTZ R4, R2, R4, -0.36067417263984680176 ;  /* 0xbeb8aa4902047423 */ /* 0x000fe20000010004 */
[----:B-----5:R-:W-:-:S03]  /*62e60*/  IMAD R0, R5, 0x2, R0 ;  /* 0x0000000205007824 */ /* 0x020fc600078e0200 */
[C---:B------:R-:W-:Y:S02]  /*62e70*/  FFMA.FTZ R4, R2.reuse, R4, 0.48089820146560668945 ;  /* 0x3ef6384a02047423 */ /* 0x040fe40000010004 */
[----:B------:R5:W-:Y:S02]  /*62e80*/  STL [R1+0xdc], R0 ;  /* 0x0000dc0001007387 */ /* 0x000be40000100800 */
[----:B------:R-:W-:Y:S01]  /*62e90*/  FFMA.FTZ R4, R2, R4, -0.72134751081466674805 ;  /* 0xbf38aa3b02047423 */ /* 0x000fe20000010004 */
[----:B-----5:R-:W-:-:S05]  /*62ea0*/  LEA R0, R16, R0, 0x1 ;  /* 0x0000000010007211 */ /* 0x020fca00078e08ff */
[----:B------:R-:W-:Y:S01]  /*62eb0*/  IMAD R7, R17, 0x2, R0 ;  /* 0x0000000211077824 */ /* 0x000fe200078e0200 */
[----:B------:R3:W-:Y:S01]  /*62ec0*/  STL [R1+0xd8], R0 ;  /* 0x0000d80001007387 */ /* 0x0007e20000100800 */
[C---:B------:R-:W-:Y:S01]  /*62ed0*/  FMUL R4, R2.reuse, R4 ;  /* 0x0000000402047220 */ /* 0x040fe20000400000 */
[----:B------:R-:W5:Y:S02]  /*62ee0*/  LDC R17, c[0x0][0x3e8] ;  /* 0x0000fa00ff117b82 */ /* 0x000f640000000800 */
[----:B------:R0:W-:Y:S01]  /*62ef0*/  STL [R1+0xd4], R7 ;  /* 0x0000d40701007387 */ /* 0x0001e20000100800 */
[----:B------:R-:W-:-:S04]  /*62f00*/  FMUL R4, R2, R4 ;  /* 0x0000000402047220 */ /* 0x000fc80000400000 */
[----:B------:R-:W-:Y:S01]  /*62f10*/  FFMA.FTZ R2, R2, 1.4426950216293334961, R4 ;  /* 0x3fb8aa3b02027823 */ /* 0x000fe20000010004 */
[----:B---3--:R-:W-:Y:S01]  /*62f20*/  IMAD.IADD R0, R13, 0x1, -R28 ;  /* 0x000000010d007824 */ /* 0x008fe200078e0a1c */
[----:B------:R-:W-:Y:S02]  /*62f30*/  LEA R13, R29, R7, 0x1 ;  /* 0x000000071d0d7211 */ /* 0x000fe400078e08ff */
[----:B----4-:R-:W-:Y:S01]  /*62f40*/  IADD3 R3, PT, PT, R14, -R15, RZ ;  /* 0x8000000f0e037210 */ /* 0x010fe20007ffe0ff */
[----:B0-----:R-:W0:Y:S08]  /*62f50*/  LDC R7, c[0x0][0x3e8] ;  /* 0x0000fa00ff077b82 */ /* 0x001e300000000800 */
[----:B------:R-:W3:Y:S08]  /*62f60*/  LDC R15, c[0x0][0x3e8] ;  /* 0x0000fa00ff0f7b82 */ /* 0x000ef00000000800 */
[----:B------:R-:W4:Y:S01]  /*62f70*/  LDC R14, c[0x0][0x3e8] ;  /* 0x0000fa00ff0e7b82 */ /* 0x000f220000000800 */
[----:B------:R2:W-:Y:S04]  /*62f80*/  STL [R1+0xd0], R13 ;  /* 0x0000d00d01007387 */ /* 0x0005e80000100800 */
[----:B------:R1:W-:Y:S01]  /*62f90*/  STL [R1+0x2b4], R2 ;  /* 0x0002b40201007387 */ /* 0x0003e20000100800 */
[----:B--2---:R-:W-:-:S02]  /*62fa0*/  IMAD R13, R6, 0x2, R13 ;  /* 0x00000002060d7824 */ /* 0x004fc400078e020d */
[----:B------:R-:W-:Y:S01]  /*62fb0*/  FADD R3, R3, -1 ;  /* 0xbf80000003037421 */ /* 0x000fe20000000000 */
[----:B------:R-:W2:Y:S01]  /*62fc0*/  LDC R6, c[0x0][0x3e8] ;  /* 0x0000fa00ff067b82 */ /* 0x000ea20000000800 */
[----:B------:R-:W-:Y:S01]  /*62fd0*/  IMAD R12, R12, 0x2, R13 ;  /* 0x000000020c0c7824 */ /* 0x000fe200078e020d */
[----:B------:R5:W-:Y:S04]  /*62fe0*/  STL [R1+0xcc], R13 ;  /* 0x0000cc0d01007387 */ /* 0x000be80000100800 */
[----:B------:R0:W-:Y:S01]  /*62ff0*/  STL [R1+0xc8], R12 ;  /* 0x0000c80c01007387 */ /* 0x0001e20000100800 */
[----:B-1----:R-:W-:Y:S01]  /*63000*/  LEA R16, R8, R12, 0x1 ;  /* 0x0000000c08107211 */ /* 0x002fe200078e08ff */
[----:B------:R-:W-:Y:S01]  /*63010*/  FFMA.FTZ R5, R3, R11, -0.16845393180847167969 ;  /* 0xbe2c7f3003057423 */ /* 0x000fe2000001000b */
[----:B------:R-:W-:Y:S01]  /*63020*/  FADD R2, R0, -1 ;  /* 0xbf80000000027421 */ /* 0x000fe20000000000 */
[----:B------:R-:W1:Y:S01]  /*63030*/  LDC R8, c[0x0][0x3e8] ;  /* 0x0000fa00ff087b82 */ /* 0x000e620000000800 */
[----:B-----5:R-:W5:Y:S04]  /*63040*/  LDL.LU R13, [R1+0x5cc] ;  /* 0x0005cc00010d7983 */ /* 0x020f680000300800 */
[----:B0-----:R-:W5:Y:S04]  /*63050*/  LDL R12, [R1+0x330] ;  /* 0x00033000010c7983 */ /* 0x001f680000100800 */
[----:B------:R0:W-:Y:S02]  /*63060*/  STL [R1+0xc4], R16 ;  /* 0x0000c41001007387 */ /* 0x0001e40000100800 */
[----:B0-----:R-:W-:-:S02]  /*63070*/  IMAD R16, R18, 0x2, R16 ;  /* 0x0000000212107824 */ /* 0x001fc400078e0210 */
[C---:B------:R-:W-:Y:S01]  /*63080*/  FFMA.FTZ R5, R3.reuse, R5, 0.1716887056827545166 ;  /* 0x3e2fcf2a03057423 */ /* 0x040fe20000010005 */
[----:B------:R-:W-:Y:S01]  /*63090*/  FFMA.FTZ R4, R2, R11, -0.16845393180847167969 ;  /* 0xbe2c7f3002047423 */ /* 0x000fe2000001000b */
[----:B------:R-:W0:Y:S01]  /*630a0*/  LDC R18, c[0x0][0x3e8] ;  /* 0x0000fa00ff127b82 */ /* 0x000e220000000800 */
[----:B------:R1:W-:Y:S04]  /*630b0*/  STL [R1+0xc0], R16 ;  /* 0x0000c01001007387 */ /* 0x0003e80000100800 */
[----:B------:R-:W5:Y:S04]  /*630c0*/  LDL.LU R20, [R1+0x5d0] ;  /* 0x0005d00001147983 */ /* 0x000f680000300800 */
[----:B------:R-:W5:Y:S01]  /*630d0*/  LDL R28, [R1+0x340] ;  /* 0x00034000011c7983 */ /* 0x000f620000100800 */
[----:B------:R-:W-:-:S04]  /*630e0*/  FFMA.FTZ R5, R3, R5, -0.17900948226451873779 ;  /* 0xbe374e4303057423 */ /* 0x000fc80000010005 */
[----:B------:R-:W-:-:S04]  /*630f0*/  FFMA.FTZ R5, R3, R5, 0.20512372255325317383 ;  /* 0x3e520bf403057423 */ /* 0x000fc80000010005 */
[----:B------:R-:W-:Y:S02]  /*63100*/  FFMA.FTZ R0, R3, R5, -0.24046532809734344482 ;  /* 0xbe763c8b03007423 */ /* 0x000fe40000010005 */
[----:B------:R-:W0:Y:S01]  /*63110*/  LDC R5, c[0x0][0x3e8] ;  /* 0x0000fa00ff057b82 */ /* 0x000e220000000800 */
[----:B---3--:R-:W-:Y:S02]  /*63120*/  IMAD R15, R15, 0x2, R16 ;  /* 0x000000020f0f7824 */ /* 0x008fe400078e0210 */
[----:B------:R-:W-:Y:S01]  /*63130*/  FFMA.FTZ R0, R3, R0, 0.28857114911079406738 ;  /* 0x3e93bf9903007423 */ /* 0x000fe20000010000 */
[----:B------:R-:W-:-:S04]  /*63140*/  FFMA.FTZ R4, R2, R4, 0.1716887056827545166 ;  /* 0x3e2fcf2a02047423 */ /* 0x000fc80000010004 */
[----:B-1----:R-:W1:Y:S01]  /*63150*/  LDC R16, c[0x0][0x3e8] ;  /* 0x0000fa00ff107b82 */ /* 0x002e620000000800 */
[----:B----4-:R-:W-:Y:S01]  /*63160*/  LEA R14, R14, R15, 0x1 ;  /* 0x0000000f0e0e7211 */ /* 0x010fe200078e08ff */
[----:B------:R-:W-:Y:S01]  /*63170*/  FFMA.FTZ R0, R3, R0, -0.36067417263984680176 ;  /* 0xbeb8aa4903007423 */ /* 0x000fe20000010000 */
[----:B------:R-:W-:-:S03]  /*63180*/  FFMA.FTZ R4, R2, R4, -0.17900948226451873779 ;  /* 0xbe374e4302047423 */ /* 0x000fc60000010004 */
[----:B------:R-:W-:Y:S02]  /*63190*/  IMAD R7, R7, 0x2, R14 ;  /* 0x0000000207077824 */ /* 0x000fe400078e020e */
[C---:B------:R-:W-:Y:S01]  /*631a0*/  FFMA.FTZ R0, R3.reuse, R0, 0.48089820146560668945 ;  /* 0x3ef6384a03007423 */ /* 0x040fe20000010000 */
[----:B------:R-:W-:Y:S01]  /*631b0*/  FFMA.FTZ R4, R2, R4, 0.20512372255325317383 ;  /* 0x3e520bf402047423 */ /* 0x000fe20000010004 */
[----:B--2---:R-:W-:Y:S02]  /*631c0*/  IMAD R6, R6, 0x2, R7 ;  /* 0x0000000206067824 */ /* 0x004fe400078e0207 */
[C---:B------:R-:W-:Y:S01]  /*631d0*/  FFMA.FTZ R0, R3.reuse, R0, -0.72134751081466674805 ;  /* 0xbf38aa3b03007423 */ /* 0x040fe20000010000 */
[C---:B------:R-:W-:Y:S01]  /*631e0*/  FFMA.FTZ R4, R2.reuse, R4, -0.24046532809734344482 ;  /* 0xbe763c8b02047423 */ /* 0x040fe20000010004 */
[----:B------:R2:W-:Y:S02]  /*631f0*/  STL [R1+0xbc], R15 ;  /* 0x0000bc0f01007387 */ /* 0x0005e40000100800 */
[----:B------:R-:W-:Y:S01]  /*63200*/  FMUL R0, R3, R0 ;  /* 0x0000000003007220 */ /* 0x000fe20000400000 */
[----:B------:R-:W-:Y:S01]  /*63210*/  FFMA.FTZ R4, R2, R4, 0.28857114911079406738 ;  /* 0x3e93bf9902047423 */ /* 0x000fe20000010004 */
[----:B------:R3:W-:Y:S01]  /*63220*/  STL [R1+0xb8], R14 ;  /* 0x0000b80e01007387 */ /* 0x0007e20000100800 */
[----:B0-----:R-:W-:-:S03]  /*63230*/  LEA R5, R5, R6, 0x1 ;  /* 0x0000000605057211 */ /* 0x001fc600078e08ff */
[----:B------:R-:W-:Y:S01]  /*63240*/  STL [R1+0xb4], R7 ;  /* 0x0000b40701007387 */ /* 0x000fe20000100800 */
[C---:B------:R-:W-:Y:S01]  /*63250*/  FMUL R0, R3.reuse, R0 ;  /* 0x0000000003007220 */ /* 0x040fe20000400000 */
[C---:B------:R-:W-:Y:S01]  /*63260*/  FFMA.FTZ R4, R2.reuse, R4, -0.36067417263984680176 ;  /* 0xbeb8aa4902047423 */ /* 0x040fe20000010004 */
[----:B--2---:R-:W0:Y:S01]  /*63270*/  LDC R15, c[0x0][0x3e8] ;  /* 0x0000fa00ff0f7b82 */ /* 0x004e220000000800 */
[----:B------:R2:W-:Y:S01]  /*63280*/  STL [R1+0xb0], R6 ;  /* 0x0000b00601007387 */ /* 0x0005e20000100800 */
[----:B------:R-:W-:Y:S01]  /*63290*/  FFMA.FTZ R29, R3, 1.4426950216293334961, R0 ;  /* 0x3fb8aa3b031d7823 */ /* 0x000fe20000010000 */
[----:B------:R-:W-:-:S05]  /*632a0*/  FFMA.FTZ R3, R2, R4, 0.48089820146560668945 ;  /* 0x3ef6384a02037423 */ /* 0x000fca0000010004 */
[----:B---3--:R-:W3:Y:S08]  /*632b0*/  LDC R14, c[0x0][0x3e8] ;  /* 0x0000fa00ff0e7b82 */ /* 0x008ef00000000800 */
[----:B--2---:R-:W2:Y:S01]  /*632c0*/  LDC R6, c[0x0][0x3e8] ;  /* 0x0000fa00ff067b82 */ /* 0x004ea20000000800 */
[----:B------:R-:W-:Y:S01]  /*632d0*/  IMAD R7, R8, 0x2, R5 ;  /* 0x0000000208077824 */ /* 0x000fe200078e0205 */
[----:B------:R4:W-:Y:S04]  /*632e0*/  STL [R1+0xfdc], R29 ;  /* 0x000fdc1d01007387 */ /* 0x0009e80000100800 */
[----:B------:R-:W-:Y:S01]  /*632f0*/  LEA R4, R17, R7, 0x1 ;  /* 0x0000000711047211 */ /* 0x000fe200078e08ff */
[----:B------:R1:W-:Y:S01]  /*63300*/  STL [R1+0xac], R5 ;  /* 0x0000ac0501007387 */ /* 0x0003e20000100800 */
[C---:B------:R-:W-:Y:S01]  /*63310*/  FFMA.FTZ R3, R2.reuse, R3, -0.72134751081466674805 ;  /* 0xbf38aa3b02037423 */ /* 0x040fe20000010003 */
[----:B------:R-:W2:Y:S08]  /*63320*/  LDC R17, c[0x0][0x3e8] ;  /* 0x0000fa00ff117b82 */ /* 0x000eb00000000800 */
[----:B----4-:R-:W4:Y:S01]  /*63330*/  LDC R29, c[0x0][0x3e8] ;  /* 0x0000fa00ff1d7b82 */ /* 0x010f220000000800 */
[----:B------:R-:W-:Y:S01]  /*63340*/  FMUL R3, R2, R3 ;  /* 0x0000000302037220 */ /* 0x000fe20000400000 */
[----:B-1----:R-:W-:-:S03]  /*63350*/  IMAD R5, R16, 0x2, R4 ;  /* 0x0000000210057824 */ /* 0x002fc600078e0204 */
[----:B------:R-:W-:Y:S02]  /*63360*/  FMUL R3, R2, R3 ;  /* 0x0000000302037220 */ /* 0x000fe40000400000 */
[----:B------:R-:W-:Y:S01]  /*63370*/  LEA R8, R19, R5, 0x1 ;  /* 0x0000000513087211 */ /* 0x000fe200078e08ff */
[----:B------:R1:W-:Y:S04]  /*63380*/  STL [R1+0xa8], R7 ;  /* 0x0000a80701007387 */ /* 0x0003e80000100800 */
[----:B------:R-:W-:Y:S01]  /*63390*/  STL [R1+0xa4], R4 ;  /* 0x0000a40401007387 */ /* 0x000fe20000100800 */
[----:B------:R-:W-:Y:S02]  /*633a0*/  IMAD R16, R18, 0x2, R8 ;  /* 0x0000000212107824 */ /* 0x000fe400078e0208 */
[----:B------:R-:W-:Y:S01]  /*633b0*/  FFMA.FTZ R2, R2, 1.4426950216293334961, R3 ;  /* 0x3fb8aa3b02027823 */ /* 0x000fe20000010003 */
[----:B------:R-:W-:Y:S01]  /*633c0*/  STL [R1+0xa0], R5 ;  /* 0x0000a00501007387 */ /* 0x000fe20000100800 */
[----:B0-----:R-:W-:-:S03]  /*633d0*/  IMAD R15, R15, 0x2, R16 ;  /* 0x000000020f0f7824 */ /* 0x001fc600078e0210 */
[----:B------:R0:W-:Y:S04]  /*633e0*/  STL [R1+0x9c], R8 ;  /* 0x00009c0801007387 */ /* 0x0001e80000100800 */
[----:B------:R-:W-:Y:S04]  /*633f0*/  STL [R1+0x29c], R2 ;  /* 0x00029c0201007387 */ /* 0x000fe80000100800 */
[----:B------:R0:W-:Y:S04]  /*63400*/  STL [R1+0x98], R16 ;  /* 0x0000981001007387 */ /* 0x0001e80000100800 */
[----:B------:R2:W-:Y:S01]  /*63410*/  STL [R1+0x94], R15 ;  /* 0x0000940f01007387 */ /* 0x0005e20000100800 */
[----:B-1----:R-:W1:Y:S08]  /*63420*/  LDC R7, c[0x0][0x3e8] ;  /* 0x0000fa00ff077b82 */ /* 0x002e700000000800 */
[----:B0-----:R-:W0:Y:S08]  /*63430*/  LDC R8, c[0x0][0x3e8] ;  /* 0x0000fa00ff087b82 */ /* 0x001e300000000800 */
[----:B------:R-:W0:Y:S01]  /*63440*/  LDC R16, c[0x0][0x3e8] ;  /* 0x0000fa00ff107b82 */ /* 0x000e220000000800 */
[----:B-----5:R-:W-:-:S07]  /*63450*/  IMAD.IADD R0, R12, 0x1, -R13 ;  /* 0x000000010c007824 */ /* 0x020fce00078e0a0d */
[----:B------:R-:W5:Y:S08]  /*63460*/  LDC R13, c[0x0][0x3e8] ;  /* 0x0000fa00ff0d7b82 */ /* 0x000f700000000800 */
[----:B------:R-:W0:Y:S01]  /*63470*/  LDC R12, c[0x0][0x3e8] ;  /* 0x0000fa00ff0c7b82 */ /* 0x000e220000000800 */
[----:B------:R-:W-:-:S04]  /*63480*/  FADD R0, R0, -1 ;  /* 0xbf80000000007421 */ /* 0x000fc80000000000 */
[----:B------:R-:W-:-:S04]  /*63490*/  FFMA.FTZ R5, R0, R11, -0.16845393180847167969 ;  /* 0xbe2c7f3000057423 */ /* 0x000fc8000001000b */
[----:B------:R-:W-:Y:S01]  /*634a0*/  FFMA.FTZ R2, R0, R5, 0.1716887056827545166 ;  /* 0x3e2fcf2a00027423 */ /* 0x000fe20000010005 */
[----:B--2---:R-:W-:Y:S02]  /*634b0*/  LEA R5, R6, R15, 0x1 ;  /* 0x0000000f06057211 */ /* 0x004fe400078e08ff */
[----:B------:R-:W2:Y:S03]  /*634c0*/  LDC R15, c[0x0][0x3e8] ;  /* 0x0000fa00ff0f7b82 */ /* 0x000ea60000000800 */
[----:B------:R3:W-:Y:S01]  /*634d0*/  STL [R1+0x90], R5 ;  /* 0x0000900501007387 */ /* 0x0007e20000100800 */
[----:B------:R-:W-:Y:S02]  /*634e0*/  IMAD.IADD R4, R28, 0x1, -R20 ;  /* 0x000000011c047824 */ /* 0x000fe400078e0a14 */
[----:B---3--:R-:W-:Y:S02]  /*634f0*/  IMAD R5, R14, 0x2, R5 ;  /* 0x000000020e057824 */ /* 0x008fe400078e0205 */
[----:B------:R-:W-:Y:S01]  /*63500*/  FADD R3, R4, -1 ;  /* 0xbf80000004037421 */ /* 0x000fe20000000000 */
[C---:B------:R-:W-:Y:S01]  /*63510*/  FFMA.FTZ R2, R0.reuse, R2, -0.17900948226451873779 ;  /* 0xbe374e4300027423 */ /* 0x040fe20000010002 */
[----:B------:R-:W3:Y:S01]  /*63520*/  LDC R14, c[0x0][0x3e8] ;  /* 0x0000fa00ff0e7b82 */ /* 0x000ee20000000800 */
[----:B------:R5:W-:Y:S04]  /*63530*/  STL [R1+0x8c], R5 ;  /* 0x00008c0501007387 */ /* 0x000be80000100800 */
[----:B------:R-:W3:Y:S04]  /*63540*/  LDL.LU R20, [R1+0x5d4] ;  /* 0x0005d40001147983 */ /* 0x000ee80000300800 */
[----:B------:R-:W3:Y:S04]  /*63550*/  LDL R19, [R1+0x318] ;  /* 0x0003180001137983 */ /* 0x000ee80000100800 */
[----:B------:R-:W3:Y:S04]  /*63560*/  LDL.LU R18, [R1+0x5d8] ;  /* 0x0005d80001127983 */ /* 0x000ee80000300800 */
[----:B------:R-:W3:Y:S01]  /*63570*/  LDL R28, [R1+0x994] ;  /* 0x00099400011c7983 */ /* 0x000ee20000100800 */
[----:B------:R-:W-:Y:S01]  /*63580*/  FFMA.FTZ R4, R3, R11, -0.16845393180847167969 ;  /* 0xbe2c7f3003047423 */ /* 0x000fe2000001000b */
[----:B------:R-:W-:-:S03]  /*63590*/  FFMA.FTZ R2, R0, R2, 0.20512372255325317383 ;  /* 0x3e520bf400027423 */ /* 0x000fc60000010002 */
[----:B------:R-:W-:Y:S01]  /*635a0*/  FFMA.FTZ R4, R3, R4, 0.1716887056827545166 ;  /* 0x3e2fcf2a03047423 */ /* 0x000fe20000010004 */
[C---:B------:R-:W-:Y:S01]  /*635b0*/  FFMA.FTZ R2, R0.reuse, R2, -0.24046532809734344482 ;  /* 0xbe763c8b00027423 */ /* 0x040fe20000010002 */
[----:B-----5:R-:W-:Y:S02]  /*635c0*/  IMAD R5, R13, 0x2, R5 ;  /* 0x000000020d057824 */ /* 0x020fe400078e0205 */
[C---:B------:R-:W-:Y:S01]  /*635d0*/  FFMA.FTZ R4, R3.reuse, R4, -0.17900948226451873779 ;  /* 0xbe374e4303047423 */ /* 0x040fe20000010004 */
[----:B------:R-:W-:Y:S01]  /*635e0*/  FFMA.FTZ R2, R0, R2, 0.28857114911079406738 ;  /* 0x3e93bf9900027423 */ /* 0x000fe20000010002 */
[----:B------:R-:W5:Y:S01]  /*635f0*/  LDC R13, c[0x0][0x3e8] ;  /* 0x0000fa00ff0d7b82 */ /* 0x000f620000000800 */
[----:B0-----:R-:W-:Y:S01]  /*63600*/  LEA R6, R12, R5, 0x1 ;  /* 0x000000050c067211 */ /* 0x001fe200078e08ff */
[C---:B------:R-:W-:Y:S01]  /*63610*/  FFMA.FTZ R4, R3.reuse, R4, 0.20512372255325317383 ;  /* 0x3e520bf403047423 */ /* 0x040fe20000010004 */
[----:B------:R-:W-:Y:S01]  /*63620*/  FFMA.FTZ R2, R0, R2, -0.36067417263984680176 ;  /* 0xbeb8aa4900027423 */ /* 0x000fe20000010002 */
[----:B------:R0:W-:Y:S04]  /*63630*/  STL [R1+0xe20], R5 ;  /* 0x000e200501007387 */ /* 0x0001e80000100800 */
[----:B------:R-:W2:Y:S01]  /*63640*/  LDC R12, c[0x0][0x3e8] ;  /* 0x0000fa00ff0c7b82 */ /* 0x000ea20000000800 */
[----:B------:R-:W-:Y:S01]  /*63650*/  FFMA.FTZ R4, R3, R4, -0.24046532809734344482 ;  /* 0xbe763c8b03047423 */ /* 0x000fe20000010004 */
[----:B-1----:R-:W-:-:S02]  /*63660*/  IMAD R6, R7, 0x2, R6 ;  /* 0x0000000207067824 */ /* 0x002fc400078e0206 */
[----:B------:R-:W-:Y:S01]  /*63670*/  FFMA.FTZ R2, R0, R2, 0.48089820146560668945 ;  /* 0x3ef6384a00027423 */ /* 0x000fe20000010002 */
[----:B------:R-:W-:-:S03]  /*63680*/  FFMA.FTZ R4, R3, R4, 0.28857114911079406738 ;  /* 0x3e93bf9903047423 */ /* 0x000fc60000010004 */
[----:B------:R-:W-:Y:S01]  /*63690*/  FFMA.FTZ R2, R0, R2, -0.72134751081466674805 ;  /* 0xbf38aa3b00027423 */ /* 0x000fe20000010002 */
[----:B0-----:R-:W-:Y:S02]  /*636a0*/  IMAD R5, R8, 0x2, R6 ;  /* 0x0000000208057824 */ /* 0x001fe400078e0206 */
[----:B------:R-:W-:Y:S01]  /*636b0*/  FFMA.FTZ R4, R3, R4, -0.36067417263984680176 ;  /* 0xbeb8aa4903047423 */ /* 0x000fe20000010004 */
[C---:B------:R-:W-:Y:S02]  /*636c0*/  FMUL R2, R0.reuse, R2 ;  /* 0x0000000200027220 */ /* 0x040fe40000400000 */
[----:B------:R-:W-:Y:S01]  /*636d0*/  LEA R5, R17, R5, 0x1 ;  /* 0x0000000511057211 */ /* 0x000fe200078e08ff */
[----:B------:R-:W-:Y:S01]  /*636e0*/  FFMA.FTZ R4, R3, R4, 0.48089820146560668945 ;  /* 0x3ef6384a03047423 */ /* 0x000fe20000010004 */
[----:B------:R-:W-:-:S03]  /*636f0*/  FMUL R2, R0, R2 ;  /* 0x0000000200027220 */ /* 0x000fc60000400000 */
[----:B------:R-:W-:Y:S02]  /*63700*/  IMAD R7, R16, 0x2, R5 ;  /* 0x0000000210077824 */ /* 0x000fe400078e0205 */
[----:B------:R-:W-:Y:S01]  /*63710*/  FFMA.FTZ R4, R3, R4, -0.72134751081466674805 ;  /* 0xbf38aa3b03047423 */ /* 0x000fe20000010004 */
[----:B------:R-:W-:Y:S01]  /*63720*/  FFMA.FTZ R17, R0, 1.4426950216293334961, R2 ;  /* 0x3fb8aa3b00117823 */ /* 0x000fe20000010002 */
[----:B------:R0:W-:Y:S01]  /*63730*/  STL [R1+0xf54], R6 ;  /* 0x000f540601007387 */ /* 0x0001e20000100800 */
[----:B----4-:R-:W-:-:S03]  /*63740*/  IMAD R8, R29, 0x2, R7 ;  /* 0x000000021d087824 */ /* 0x010fc600078e0207 */
[----:B------:R1:W-:Y:S01]  /*63750*/  STL [R1+0x30], R5 ;  /* 0x0000300501007387 */ /* 0x0003e20000100800 */
[----:B------:R-:W-:-:S03]  /*63760*/  FMUL R4, R3, R4 ;  /* 0x0000000403047220 */ /* 0x000fc60000400000 */
[----:B------:R4:W-:Y:S04]  /*63770*/  STL [R1+0x2c], R7 ;  /* 0x00002c0701007387 */ /* 0x0009e80000100800 */
[----:B------:R1:W-:Y:S04]  /*63780*/  STL [R1+0xfd0], R17 ;  /* 0x000fd01101007387 */ /* 0x0003e80000100800 */
[----:B------:R5:W-:Y:S01]  /*63790*/  STL [R1+0x28], R8 ;  /* 0x0000280801007387 */ /* 0x000be20000100800 */
[C---:B------:R-:W-:Y:S01]  /*637a0*/  FMUL R4, R3.reuse, R4 ;  /* 0x0000000403047220 */ /* 0x040fe20000400000 */
[----:B0-----:R-:W0:Y:S08]  /*637b0*/  LDC R6, c[0x0][0x3e8] ;  /* 0x0000fa00ff067b82 */ /* 0x001e300000000800 */
[----:B-1----:R-:W1:Y:S01]  /*637c0*/  LDC R5, c[0x0][0x3e8] ;  /* 0x0000fa00ff057b82 */ /* 0x002e620000000800 */
[----:B------:R-:W-:-:S07]  /*637d0*/  FFMA.FTZ R16, R3, 1.4426950216293334961, R4 ;  /* 0x3fb8aa3b03107823 */ /* 0x000fce0000010004 */
[----:B----4-:R-:W4:Y:S08]  /*637e0*/  LDC R7, c[0x0][0x3e8] ;  /* 0x0000fa00ff077b82 */ /* 0x010f300000000800 */
[----:B------:R-:W0:Y:S01]  /*637f0*/  LDC R17, c[0x0][0x3e8] ;  /* 0x0000fa00ff117b82 */ /* 0x000e220000000800 */
[----:B-----5:R-:W-:-:S07]  /*63800*/  LEA R8, R13, R8, 0x1 ;  /* 0x000000080d087211 */ /* 0x020fce00078e08ff */
[----:B------:R-:W5:Y:S01]  /*63810*/  LDC R13, c[0x0][0x3e8] ;  /* 0x0000fa00ff0d7b82 */ /* 0x000f620000000800 */
[----:B--2---:R-:W-:Y:S01]  /*63820*/  IMAD R15, R15, 0x2, R8 ;  /* 0x000000020f0f7824 */ /* 0x004fe200078e0208 */
[----:B------:R2:W-:Y:S04]  /*63830*/  STL [R1+0x24], R8 ;  /* 0x0000240801007387 */ /* 0x0005e80000100800 */
[----:B------:R1:W-:Y:S04]  /*63840*/  STL [R1+0xfc8], R16 ;  /* 0x000fc81001007387 */ /* 0x0003e80000100800 */
[----:B------:R1:W-:Y:S01]  /*63850*/  STL [R1+0x20], R15 ;  /* 0x0000200f01007387 */ /* 0x0003e20000100800 */
[----:B--2---:R-:W2:Y:S08]  /*63860*/  LDC R8, c[0x0][0x3e8] ;  /* 0x0000fa00ff087b82 */ /* 0x004eb00000000800 */
[----:B-1----:R-:W1:Y:S01]  /*63870*/  LDC R16, c[0x0][0x3e8] ;  /* 0x0000fa00ff107b82 */ /* 0x002e620000000800 */
[----:B------:R-:W-:-:S07]  /*63880*/  IMAD R15, R12, 0x2, R15 ;  /* 0x000000020c0f7824 */ /* 0x000fce00078e020f */
[----:B------:R-:W1:Y:S01]  /*63890*/  LDC R12, c[0x0][0x3e8] ;  /* 0x0000fa00ff0c7b82 */ /* 0x000e620000000800 */
[----:B---3--:R-:W-:Y:S01]  /*638a0*/  IMAD R14, R14, 0x2, R15 ;  /* 0x000000020e0e7824 */ /* 0x008fe200078e020f */
[----:B------:R-:W-:Y:S04]  /*638b0*/  STL [R1+0x1c], R15 ;  /* 0x00001c0f01007387 */ /* 0x000fe80000100800 */
[----:B------:R0:W-:Y:S02]  /*638c0*/  STL [R1+0x18], R14 ;  /* 0x0000180e01007387 */ /* 0x0001e40000100800 */
[----:B0-----:R-:W-:Y:S02]  /*638d0*/  LEA R14, R6, R14, 0x1 ;  /* 0x0000000e060e7211 */ /* 0x001fe400078e08ff */
[----:B------:R-:W0:Y:S03]  /*638e0*/  LDC R6, c[0x0][0x3e8] ;  /* 0x0000fa00ff067b82 */ /* 0x000e260000000800 */
[----:B------:R3:W-:Y:S02]  /*638f0*/  STL [R1+0x3c], R14 ;  /* 0x00003c0e01007387 */ /* 0x0007e40000100800 */
[----:B---3--:R-:W-:-:S03]  /*63900*/  IMAD R14, R5, 0x2, R14 ;  /* 0x00000002050e7824 */ /* 0x008fc600078e020e */
[----:B------:R-:W3:Y:S01]  /*63910*/  LDC R5, c[0x0][0x3e8] ;  /* 0x0000fa00ff057b82 */ /* 0x000ee20000000800 */
[----:B----4-:R-:W-:Y:S01]  /*63920*/  IMAD R7, R7, 0x2, R14 ;  /* 0x0000000207077824 */ /* 0x010fe200078e020e */
[----:B------:R-:W-:Y:S04]  /*63930*/  STL [R1+0x38], R14 ;  /* 0x0000380e01007387 */ /* 0x000fe80000100800 */
[----:B------:R5:W-:Y:S02]  /*63940*/  STL [R1+0x34], R7 ;  /* 0x0000340701007387 */ /* 0x000be40000100800 */
[----:B-----5:R-:W-:Y:S01]  /*63950*/  LEA R7, R13, R7, 0x1 ;  /* 0x000000070d077211 */ /* 0x020fe200078e08ff */
[----:B------:R-:W-:Y:S01]  /*63960*/  IMAD.MOV.U32 R29, RZ, RZ, R9 ;  /* 0x000000ffff1d7224 */ /* 0x000fe200078e0009 */
[----:B------:R-:W4:Y:S03]  /*63970*/  LDC R13, c[0x0][0x3e8] ;  /* 0x0000fa00ff0d7b82 */ /* 0x000f260000000800 */
[----:B--2---:R-:W-:-:S04]  /*63980*/  IMAD R8, R8, 0x2, R7 ;  /* 0x0000000208087824 */ /* 0x004fc800078e0207 */
[----:B-1----:R-:W-:Y:S01]  /*63990*/  IMAD R12, R12, 0x2, R8 ;  /* 0x000000020c0c7824 */ /* 0x002fe200078e0208 */
[----:B------:R1:W-:Y:S04]  /*639a0*/  STL [R1+0xf58], R7 ;  /* 0x000f580701007387 */ /* 0x0003e80000100800 */
[----:B------:R-:W2:Y:S04]  /*639b0*/  LDL.LU R15, [R1+0x10] ;  /* 0x00001000010f7983 */ /* 0x000ea80000300800 */
[----:B------:R-:W2:Y:S01]  /*639c0*/  LDL.LU R8, [R1+0x658] ;  /* 0x0006580001087983 */ /* 0x000ea20000300800 */
[----:B------:R-:W-:Y:S01]  /*639d0*/  IMAD.IADD R0, R19, 0x1, -R20 ;  /* 0x0000000113007824 */ /* 0x000fe200078e0a14 */
[----:B------:R-:W-:-:S02]  /*639e0*/  IADD3 R2, PT, PT, R28, -R18, RZ ;  /* 0x800000121c027210 */ /* 0x000fc40007ffe0ff */
[----:B------:R-:W5:Y:S01]  /*639f0*/  LDL.LU R20, [R1+0x654] ;  /* 0x0006540001147983 */ /* 0x000f620000300800 */
[----:B------:R-:W-:Y:S01]  /*63a00*/  FADD R0, R0, -1 ;  /* 0xbf80000000007421 */ /* 0x000fe20000000000 */
[----:B------:R-:W0:Y:S01]  /*63a10*/  LDC R19, c[0x0][0x3e8] ;  /* 0x0000fa00ff137b82 */ /* 0x000e220000000800 */
[----:B------:R-:W-:Y:S02]  /*63a20*/  FADD R2, R2, -1 ;  /* 0xbf80000002027421 */ /* 0x000fe40000000000 */
[-C--:B------:R-:W-:Y:S02]  /*63a30*/  FFMA.FTZ R4, R0, R11.reuse, -0.16845393180847167969 ;  /* 0xbe2c7f3000047423 */ /* 0x080fe4000001000b */
[----:B------:R-:W-:-:S03]  /*63a40*/  FFMA.FTZ R3, R2, R11, -0.16845393180847167969 ;  /* 0xbe2c7f3002037423 */ /* 0x000fc6000001000b */
[----:B------:R-:W1:Y:S01]  /*63a50*/  LDC R11, c[0x0][0x3e8] ;  /* 0x0000fa00ff0b7b82 */ /* 0x000e620000000800 */
[----:B------:R-:W-:-:S04]  /*63a60*/  FFMA.FTZ R4, R0, R4, 0.1716887056827545166 ;  /* 0x3e2fcf2a00047423 */ /* 0x000fc80000010004 */
[----:B------:R-:W-:-:S04]  /*63a70*/  FFMA.FTZ R4, R0, R4, -0.17900948226451873779 ;  /* 0xbe374e4300047423 */ /* 0x000fc80000010004 */
[----:B------:R-:W-:-:S04]  /*63a80*/  FFMA.FTZ R4, R0, R4, 0.20512372255325317383 ;  /* 0x3e520bf400047423 */ /* 0x000fc80000010004 */
[----:B------:R-:W-:-:S04]  /*63a90*/  FFMA.FTZ R4, R0, R4, -0.24046532809734344482 ;  /* 0xbe763c8b00047423 */ /* 0x000fc80000010004 */
[----:B------:R-:W-:-:S04]  /*63aa0*/  FFMA.FTZ R4, R0, R4, 0.28857114911079406738 ;  /* 0x3e93bf9900047423 */ /* 0x000fc80000010004 */
[----:B------:R-:W-:Y:S01]  /*63ab0*/  FFMA.FTZ R4, R0, R4, -0.36067417263984680176 ;  /* 0xbeb8aa4900047423 */ /* 0x000fe20000010004 */
[----:B-1----:R-:W-:-:S03]  /*63ac0*/  LEA R7, R11, R12, 0x1 ;  /* 0x0000000c0b077211 */ /* 0x002fc600078e08ff */
[----:B------:R-:W-:Y:S01]  /*63ad0*/  FFMA.FTZ R4, R0, R4, 0.48089820146560668945 ;  /* 0x3ef6384a00047423 */ /* 0x000fe20000010004 */
[----:B------:R-:W-:Y:S01]  /*63ae0*/  FFMA.FTZ R3, R2, R3, 0.1716887056827545166 ;  /* 0x3e2fcf2a02037423 */ /* 0x000fe20000010003 */
[----:B------:R-:W1:Y:S01]  /*63af0*/  LDC R11, c[0x0][0x3e8] ;  /* 0x0000fa00ff0b7b82 */ /* 0x000e620000000800 */
[----:B0-----:R-:W-:Y:S02]  /*63b00*/  IMAD R6, R6, 0x2, R7 ;  /* 0x0000000206067824 */ /* 0x001fe400078e0207 */
[C---:B------:R-:W-:Y:S02]  /*63b10*/  FFMA.FTZ R4, R0.reuse, R4, -0.72134751081466674805 ;  /* 0xbf38aa3b00047423 */ /* 0x040fe40000010004 */
[----:B---3--:R-:W-:Y:S01]  /*63b20*/  IMAD R7, R5, 0x2, R6 ;  /* 0x0000000205077824 */ /* 0x008fe200078e0206 */
[----:B------:R0:W-:Y:S01]  /*63b30*/  STL [R1+0x64], R6 ;  /* 0x0000640601007387 */ /* 0x0001e20000100800 */
[----:B------:R-:W-:-:S03]  /*63b40*/  FMUL R4, R0, R4 ;  /* 0x0000000400047220 */ /* 0x000fc60000400000 */
[----:B------:R-:W3:Y:S04]  /*63b50*/  LDL.LU R14, [R1+0x8] ;  /* 0x00000800010e7983 */ /* 0x000ee80000300800 */
[----:B------:R-:W3:Y:S04]  /*63b60*/  LDL.LU R28, [R1+0x650] ;  /* 0x00065000011c7983 */ /* 0x000ee80000300800 */
[----:B------:R4:W-:Y:S01]  /*63b70*/  STL [R1+0x60], R7 ;  /* 0x0000600701007387 */ /* 0x0009e20000100800 */
[----:B------:R-:W-:Y:S01]  /*63b80*/  FMUL R4, R0, R4 ;  /* 0x0000000400047220 */ /* 0x000fe20000400000 */
[----:B------:R-:W-:-:S03]  /*63b90*/  MOV R5, R10 ;  /* 0x0000000a00057202 */ /* 0x000fc60000000f00 */
[----:B------:R-:W-:Y:S01]  /*63ba0*/  FFMA.FTZ R0, R0, 1.4426950216293334961, R4 ;  /* 0x3fb8aa3b00007823 */ /* 0x000fe20000010004 */
[----:B0-----:R-:W3:Y:S04]  /*63bb0*/  LDL.LU R6, [R1+0x64c] ;  /* 0x00064c0001067983 */ /* 0x001ee80000300800 */
[----:B------:R-:W3:Y:S01]  /*63bc0*/  LDL.LU R10, [R1] ;  /* 0x00000000010a7983 */ /* 0x000ee20000300800 */
[----:B----4-:R-:W-:-:S03]  /*63bd0*/  IMAD R7, R17, 0x2, R7 ;  /* 0x0000000211077824 */ /* 0x010fc600078e0207 */
[----:B------:R-:W4:Y:S04]  /*63be0*/  LDL.LU R12, [R1+0x648] ;  /* 0x00064800010c7983 */ /* 0x000f280000300800 */
[----:B------:R-:W3:Y:S04]  /*63bf0*/  LDL.LU R9, [R1+0x48] ;  /* 0x0000480001097983 */ /* 0x000ee80000300800 */
[----:B------:R-:W-:Y:S04]  /*63c00*/  STL [R1+0x5c], R7 ;  /* 0x00005c0701007387 */ /* 0x000fe80000100800 */
[----:B------:R-:W3:Y:S01]  /*63c10*/  LDL.LU R4, [R1+0x638] ;  /* 0x0006380001047983 */ /* 0x000ee20000300800 */
[----:B------:R-:W-:-:S03]  /*63c20*/  LEA R18, R16, R7, 0x1 ;  /* 0x0000000710127211 */ /* 0x000fc600078e08ff */
[----:B------:R0:W-:Y:S01]  /*63c30*/  STL [R1+0xfcc], R0 ;  /* 0x000fcc0001007387 */ /* 0x0001e20000100800 */
[C---:B------:R-:W-:Y:S01]  /*63c40*/  FFMA.FTZ R3, R2.reuse, R3, -0.17900948226451873779 ;  /* 0xbe374e4302037423 */ /* 0x040fe20000010003 */
[----:B------:R-:W1:Y:S02]  /*63c50*/  LDC R17, c[0x0][0x3e8] ;  /* 0x0000fa00ff117b82 */ /* 0x000e640000000800 */
[----:B------:R-:W-:Y:S04]  /*63c60*/  STL [R1+0x58], R18 ;  /* 0x0000581201007387 */ /* 0x000fe80000100800 */
[----:B0-----:R-:W5:Y:S01]  /*63c70*/  LDL.LU R0, [R1+0xc] ;  /* 0x00000c0001007983 */ /* 0x001f620000300800 */
[----:B------:R-:W-:-:S04]  /*63c80*/  FFMA.FTZ R3, R2, R3, 0.20512372255325317383 ;  /* 0x3e520bf402037423 */ /* 0x000fc80000010003 */
[----:B------:R-:W-:-:S04]  /*63c90*/  FFMA.FTZ R3, R2, R3, -0.24046532809734344482 ;  /* 0xbe763c8b02037423 */ /* 0x000fc80000010003 */
[----:B------:R-:W-:-:S04]  /*63ca0*/  FFMA.FTZ R3, R2, R3, 0.28857114911079406738 ;  /* 0x3e93bf9902037423 */ /* 0x000fc80000010003 */
[----:B------:R-:W-:-:S04]  /*63cb0*/  FFMA.FTZ R3, R2, R3, -0.36067417263984680176 ;  /* 0xbeb8aa4902037423 */ /* 0x000fc80000010003 */
[----:B------:R-:W-:-:S04]  /*63cc0*/  FFMA.FTZ R3, R2, R3, 0.48089820146560668945 ;  /* 0x3ef6384a02037423 */ /* 0x000fc80000010003 */
[----:B------:R-:W-:-:S04]  /*63cd0*/  FFMA.FTZ R3, R2, R3, -0.72134751081466674805 ;  /* 0xbf38aa3b02037423 */ /* 0x000fc80000010003 */
[----:B------:R-:W-:-:S04]  /*63ce0*/  FMUL R3, R2, R3 ;  /* 0x0000000302037220 */ /* 0x000fc80000400000 */
[----:B------:R-:W-:-:S04]  /*63cf0*/  FMUL R3, R2, R3 ;  /* 0x0000000302037220 */ /* 0x000fc80000400000 */
[----:B------:R-:W-:Y:S02]  /*63d00*/  FFMA.FTZ R7, R2, 1.4426950216293334961, R3 ;  /* 0x3fb8aa3b02077823 */ /* 0x000fe40000010003 */
[----:B------:R-:W4:Y:S04]  /*63d10*/  LDL.LU R3, [R1+0x4] ;  /* 0x0000040001037983 */ /* 0x000f280000300800 */
[----:B------:R-:W4:Y:S04]  /*63d20*/  LDL.LU R2, [R1+0x640] ;  /* 0x0006400001027983 */ /* 0x000f280000300800 */
[----:B------:R0:W-:Y:S01]  /*63d30*/  STL [R1+0x14], R7 ;  /* 0x0000140701007387 */ /* 0x0001e20000100800 */
[----:B------:R-:W-:-:S03]  /*63d40*/  IMAD R13, R13, 0x2, R18 ;  /* 0x000000020d0d7824 */ /* 0x000fc600078e0212 */
[----:B0-----:R-:W4:Y:S04]  /*63d50*/  LDL.LU R7, [R1+0x634] ;  /* 0x0006340001077983 */ /* 0x001f280000300800 */
[----:B------:R-:W4:Y:S04]  /*63d60*/  LDL.LU R16, [R1+0x630] ;  /* 0x0006300001107983 */ /* 0x000f280000300800 */
[----:B------:R-:W4:Y:S01]  /*63d70*/  LDL.LU R18, [R1+0x1008] ;  /* 0x0010080001127983 */ /* 0x000f220000300800 */
[----:B--2---:R-:W-:-:S03]  /*63d80*/  FADD R8, R8, R15 ;  /* 0x0000000f08087221 */ /* 0x004fc60000000000 */
[----:B------:R-:W2:Y:S04]  /*63d90*/  LDL.LU R15, [R1+0x1004] ;  /* 0x00100400010f7983 */ /* 0x000ea80000300800 */
[----:B------:R0:W-:Y:S02]  /*63da0*/  STL [R1+0x10], R8 ;  /* 0x0000100801007387 */ /* 0x0001e40000100800 */
[----:B0-----:R-:W0:Y:S01]  /*63db0*/  LDC R8, c[0x0][0x3e8] ;  /* 0x0000fa00ff087b82 */ /* 0x001e220000000800 */
[----:B-----5:R-:W-:Y:S02]  /*63dc0*/  FADD R0, R20, R0 ;  /* 0x0000000014007221 */ /* 0x020fe40000000000 */
[----:B------:R-:W5:Y:S04]  /*63dd0*/  LDL.LU R20, [R1+0x62c] ;  /* 0x00062c0001147983 */ /* 0x000f680000300800 */
[----:B------:R0:W-:Y:S04]  /*63de0*/  STL [R1+0x54], R13 ;  /* 0x0000540d01007387 */ /* 0x0001e80000100800 */
[----:B------:R1:W-:Y:S01]  /*63df0*/  STL [R1+0xc], R0 ;  /* 0x00000c0001007387 */ /* 0x0003e20000100800 */
[----:B0-----:R-:W-:-:S02]  /*63e00*/  IMAD R13, R8, 0x2, R13 ;  /* 0x00000002080d7824 */ /* 0x001fc400078e020d */
[----:B---3--:R-:W-:Y:S01]  /*63e10*/  FADD R28, R28, R14 ;  /* 0x0000000e1c1c7221 */ /* 0x008fe20000000000 */
[----:B------:R-:W3:Y:S04]  /*63e20*/  LDL.LU R8, [R1+0x644] ;  /* 0x0006440001087983 */ /* 0x000ee80000300800 */
[----:B------:R-:W2:Y:S01]  /*63e30*/  LDL.LU R14, [R1+0x1000] ;  /* 0x00100000010e7983 */ /* 0x000ea20000300800 */
[----:B----4-:R-:W-:Y:S01]  /*63e40*/  FADD R12, R12, R10 ;  /* 0x0000000a0c0c7221 */ /* 0x010fe20000000000 */
[----:B-1----:R-:W0:Y:S02]  /*63e50*/  LDC R0, c[0x0][0x3e8] ;  /* 0x0000fa00ff007b82 */ /* 0x002e240000000800 */
[----:B------:R1:W-:Y:S01]  /*63e60*/  STL [R1+0x8], R28 ;  /* 0x0000081c01007387 */ /* 0x0003e20000100800 */
[----:B------:R-:W-:-:S03]  /*63e70*/  IMAD R11, R11, 0x2, R13 ;  /* 0x000000020b0b7824 */ /* 0x000fc600078e020d */
[----:B-1----:R-:W5:Y:S04]  /*63e80*/  LDL.LU R28, [R1+0xffc] ;  /* 0x000ffc00011c7983 */ /* 0x002f680000300800 */
[----:B------:R1:W-:Y:S01]  /*63e90*/  STL [R1+0x50], R13 ;  /* 0x0000500d01007387 */ /* 0x0003e20000100800 */
[----:B------:R-:W-:Y:S01]  /*63ea0*/  FADD R3, R6, R3 ;  /* 0x0000000306037221 */ /* 0x000fe20000000000 */
[----:B------:R-:W-:Y:S02]  /*63eb0*/  MOV R6, R29 ;  /* 0x0000001d00067202 */ /* 0x000fe40000000f00 */
[----:B------:R-:W2:Y:S04]  /*63ec0*/  LDL.LU R29, [R1+0x628] ;  /* 0x00062800011d7983 */ /* 0x000ea80000300800 */
[----:B------:R4:W-:Y:S04]  /*63ed0*/  STL [R1+0x4], R3 ;  /* 0x0000040301007387 */ /* 0x0009e80000100800 */
[----:B-1----:R-:W2:Y:S04]  /*63ee0*/  LDL.LU R13, [R1+0xff8] ;  /* 0x000ff800010d7983 */ /* 0x002ea80000300800 */
[----:B------:R-:W2:Y:S04]  /*63ef0*/  LDL.LU R10, [R1+0xff4] ;  /* 0x000ff400010a7983 */ /* 0x000ea80000300800 */
[----:B------:R1:W-:Y:S01]  /*63f00*/  STL [R1], R12 ;  /* 0x0000000c01007387 */ /* 0x0003e20000100800 */
[----:B----4-:R-:W4:Y:S03]  /*63f10*/  LDC R3, c[0x0][0x3e8] ;  /* 0x0000fa00ff037b82 */ /* 0x010f260000000800 */
[----:B-1----:R-:W2:Y:S01]  /*63f20*/  LDL.LU R12, [R1+0xff0] ;  /* 0x000ff000010c7983 */ /* 0x002ea20000300800 */
[----:B---3--:R-:W-:-:S03]  /*63f30*/  FADD R8, R8, R9 ;  /* 0x0000000908087221 */ /* 0x008fc60000000000 */
[----:B------:R-:W3:Y:S04]  /*63f40*/  LDL.LU R9, [R1+0xfec] ;  /* 0x000fec0001097983 */ /* 0x000ee80000300800 */
[----:B------:R1:W-:Y:S04]  /*63f50*/  STL [R1+0xf94], R8 ;  /* 0x000f940801007387 */ /* 0x0003e80000100800 */
[----:B------:R0:W-:Y:S01]  /*63f60*/  STL [R1+0x4c], R11 ;  /* 0x00004c0b01007387 */ /* 0x0001e20000100800 */
[----:B-1----:R-:W-:-:S03]  /*63f70*/  IMAD R8, R19, 0x2, R11 ;  /* 0x0000000213087824 */ /* 0x002fc600078e020b */
[----:B0-----:R-:W4:Y:S04]  /*63f80*/  LDL.LU R11, [R1+0xfe8] ;  /* 0x000fe800010b7983 */ /* 0x001f280000300800 */
[----:B------:R-:W5:Y:S01]  /*63f90*/  LDL.LU R19, [R1+0x624] ;  /* 0x0006240001137983 */ /* 0x000f620000300800 */
[----:B---3--:R-:W-:Y:S02]  /*63fa0*/  FADD R9, R2, R9 ;  /* 0x0000000902097221 */ /* 0x008fe40000000000 */
[----:B------:R-:W0:Y:S03]  /*63fb0*/  LDC R2, c[0x0][0x3e8] ;  /* 0x0000fa00ff027b82 */ /* 0x000e260000000800 */
[----:B------:R1:W-:Y:S04]  /*63fc0*/  STL [R1+0xf98], R9 ;  /* 0x000f980901007387 */ /* 0x0003e80000100800 */
[----:B-1----:R-:W3:Y:S01]  /*63fd0*/  LDL.LU R9, [R1+0x63c] ;  /* 0x00063c0001097983 */ /* 0x002ee20000300800 */
[----:B--2---:R-:W-:-:S02]  /*63fe0*/  FADD R10, R4, R10 ;  /* 0x0000000a040a7221 */ /* 0x004fc40000000000 */
[----:B------:R-:W1:Y:S01]  /*63ff0*/  LDC R4, c[0x0][0x3e8] ;  /* 0x0000fa00ff047b82 */ /* 0x000e620000000800 */
[----:B------:R-:W-:Y:S01]  /*64000*/  STL [R1+0x74], R8 ;  /* 0x0000740801007387 */ /* 0x000fe20000100800 */
[----:B----4-:R-:W-:Y:S01]  /*64010*/  FADD R11, R7, R11 ;  /* 0x0000000b070b7221 */ /* 0x010fe20000000000 */
[----:B------:R-:W-:Y:S01]  /*64020*/  FADD R13, R16, R13 ;  /* 0x0000000d100d7221 */ /* 0x000fe20000000000 */
[----:B0-----:R-:W-:Y:S01]  /*64030*/  LEA R2, R2, R8, 0x1 ;  /* 0x0000000802027211 */ /* 0x001fe200078e08ff */
[----:B-----5:R-:W-:Y:S01]  /*64040*/  FADD R28, R20, R28 ;  /* 0x0000001c141c7221 */ /* 0x020fe20000000000 */
[----:B------:R-:W-:Y:S01]  /*64050*/  FADD R14, R29, R14 ;  /* 0x0000000e1d0e7221 */ /* 0x000fe20000000000 */
[----:B------:R-:W-:Y:S01]  /*64060*/  FADD R15, R19, R15 ;  /* 0x0000000f130f7221 */ /* 0x000fe20000000000 */
[----:B---3--:R-:W-:-:S05]  /*64070*/  FADD R12, R9, R12 ;  /* 0x0000000c090c7221 */ /* 0x008fca0000000000 */
[----:B------:R-:W-:Y:S04]  /*64080*/  STL [R1+0xf9c], R12 ;  /* 0x000f9c0c01007387 */ /* 0x000fe80000100800 */
[----:B------:R-:W-:Y:S04]  /*64090*/  STL [R1+0xfa0], R10 ;  /* 0x000fa00a01007387 */ /* 0x000fe80000100800 */
[----:B------:R1:W-:Y:S04]  /*640a0*/  STL [R1+0x70], R2 ;  /* 0x0000700201007387 */ /* 0x0003e80000100800 */
[----:B------:R-:W2:Y:S04]  /*640b0*/  LDL.LU R7, [R1+0x620] ;  /* 0x0006200001077983 */ /* 0x000ea80000300800 */
[----:B------:R-:W-:Y:S04]  /*640c0*/  STL [R1+0xfa4], R11 ;  /* 0x000fa40b01007387 */ /* 0x000fe80000100800 */
[----:B------:R-:W3:Y:S04]  /*640d0*/  LDL.LU R16, [R1+0x61c] ;  /* 0x00061c0001107983 */ /* 0x000ee80000300800 */
[----:B------:R-:W-:Y:S01]  /*640e0*/  STL [R1+0xfa8], R13 ;  /* 0x000fa80d01007387 */ /* 0x000fe20000100800 */
[----:B-1----:R-:W-:-:S05]  /*640f0*/  IMAD R2, R4, 0x2, R2 ;  /* 0x0000000204027824 */ /* 0x002fca00078e0202 */
[----:B------:R0:W-:Y:S04]  /*64100*/  STL [R1+0x6c], R2 ;  /* 0x00006c0201007387 */ /* 0x0001e80000100800 */
[----:B------:R-:W4:Y:S04]  /*64110*/  LDL.LU R20, [R1+0x618] ;  /* 0x0006180001147983 */ /* 0x000f280000300800 */
[----:B------:R-:W5:Y:S04]  /*64120*/  LDL.LU R4, [R1+0x614] ;  /* 0x0006140001047983 */ /* 0x000f680000300800 */
[----:B------:R1:W-:Y:S01]  /*64130*/  STL [R1+0xfac], R28 ;  /* 0x000fac1c01007387 */ /* 0x0003e20000100800 */
[----:B0-----:R-:W-:-:S02]  /*64140*/  IMAD R2, R17, 0x2, R2 ;  /* 0x0000000211027824 */ /* 0x001fc400078e0202 */
[----:B------:R-:W0:Y:S01]  /*64150*/  LDC R17, c[0x0][0x3e8] ;  /* 0x0000fa00ff117b82 */ /* 0x000e220000000800 */
[----:B-1----:R-:W3:Y:S04]  /*64160*/  LDL.LU R28, [R1+0x610] ;  /* 0x00061000011c7983 */ /* 0x002ee80000300800 */
[----:B------:R1:W-:Y:S04]  /*64170*/  STL [R1+0x48], R2 ;  /* 0x0000480201007387 */ /* 0x0003e80000100800 */
[----:B------:R-:W3:Y:S04]  /*64180*/  LDL.LU R13, [R1+0x2b8] ;  /* 0x0002b800010d7983 */ /* 0x000ee80000300800 */
[----:B------:R-:W3:Y:S04]  /*64190*/  LDL.LU R12, [R1+0x60c] ;  /* 0x00060c00010c7983 */ /* 0x000ee80000300800 */
[----:B------:R-:W3:Y:S04]  /*641a0*/  LDL.LU R11, [R1+0x608] ;  /* 0x00060800010b7983 */ /* 0x000ee80000300800 */
[----:B------:R-:W3:Y:S04]  /*641b0*/  LDL.LU R10, [R1+0x604] ;  /* 0x00060400010a7983 */ /* 0x000ee80000300800 */
[----:B------:R0:W-:Y:S01]  /*641c0*/  STL [R1+0xfc4], R14 ;  /* 0x000fc40e01007387 */ /* 0x0001e20000100800 */
[----:B------:R-:W-:-:S03]  /*641d0*/  LEA R19, R0, R2, 0x1 ;  /* 0x0000000200137211 */ /* 0x000fc600078e08ff */
[----:B------:R-:W-:Y:S04]  /*641e0*/  STL [R1+0xfd4], R15 ;  /* 0x000fd40f01007387 */ /* 0x000fe80000100800 */
[----:B-1----:R-:W3:Y:S04]  /*641f0*/  LDL.LU R2, [R1+0x600] ;  /* 0x0006000001027983 */ /* 0x002ee80000300800 */
[----:B------:R-:W3:Y:S04]  /*64200*/  LDL.LU R8, [R1+0x5fc] ;  /* 0x0005fc0001087983 */ /* 0x000ee80000300800 */
[----:B------:R-:W3:Y:S04]  /*64210*/  LDL.LU R29, [R1+0x5f8] ;  /* 0x0005f800011d7983 */ /* 0x000ee80000300800 */
[----:B------:R-:W-:Y:S04]  /*64220*/  STL [R1+0x7c], R19 ;  /* 0x00007c1301007387 */ /* 0x000fe80000100800 */
[----:B------:R-:W3:Y:S04]  /*64230*/  LDL.LU R9, [R1+0x5f4] ;  /* 0x0005f40001097983 */ /* 0x000ee80000300800 */
[----:B0-----:R-:W3:Y:S01]  /*64240*/  LDL.LU R14, [R1+0x434] ;  /* 0x00043400010e7983 */ /* 0x001ee20000300800 */
[----:B------:R-:W-:-:S02]  /*64250*/  IMAD R3, R3, 0x2, R19 ;  /* 0x0000000203037824 */ /* 0x000fc400078e0213 */
[----:B--2---:R-:W-:Y:S01]  /*64260*/  FADD R18, R7, R18 ;  /* 0x0000001207127221 */ /* 0x004fe20000000000 */
[----:B---3--:R0:W-:Y:S04]  /*64270*/  STL [R1+0xfd8], R14 ;  /* 0x000fd80e01007387 */ /* 0x0081e80000100800 */
[----:B0-----:R-:W2:Y:S04]  /*64280*/  LDL.LU R14, [R1+0x5f0] ;  /* 0x0005f000010e7983 */ /* 0x001ea80000300800 */
[----:B------:R-:W3:Y:S04]  /*64290*/  LDL.LU R15, [R1+0x29c] ;  /* 0x00029c00010f7983 */ /* 0x000ee80000300800 */
[----:B------:R-:W3:Y:S04]  /*642a0*/  LDL.LU R7, [R1+0x5ec] ;  /* 0x0005ec0001077983 */ /* 0x000ee80000300800 */
[----:B------:R-:W2:Y:S04]  /*642b0*/  LDL.LU R0, [R1+0x5e8] ;  /* 0x0005e80001007983 */ /* 0x000ea80000300800 */
[----:B------:R-:W4:Y:S02]  /*642c0*/  LDL.LU R19, [R1+0xfe4] ;  /* 0x000fe40001137983 */ /* 0x000f240000300800 */
[----:B----4-:R-:W-:-:S02]  /*642d0*/  FADD R19, R20, R19 ;  /* 0x0000001314137221 */ /* 0x010fc40000000000 */
[----:B------:R-:W5:Y:S01]  /*642e0*/  LDL.LU R20, [R1+0xfe0] ;  /* 0x000fe00001147983 */ /* 0x000f620000300800 */
[----:B------:R-:W-:Y:S02]  /*642f0*/  FADD R21, R28, R21 ;  /* 0x000000151c157221 */ /* 0x000fe40000000000 */
[----:B------:R-:W0:Y:S01]  /*64300*/  LDC R28, c[0x0][0x3e8] ;  /* 0x0000fa00ff1c7b82 */ /* 0x000e220000000800 */
[----:B------:R1:W-:Y:S01]  /*64310*/  STL [R1+0x78], R3 ;  /* 0x0000780301007387 */ /* 0x0003e20000100800 */
[----:B------:R-:W-:-:S06]  /*64320*/  FADD R26, R2, R26 ;  /* 0x0000001a021a7221 */ /* 0x000fcc0000000000 */
[----:B------:R-:W4:Y:S01]  /*64330*/  LDC R2, c[0x0][0x3e8] ;  /* 0x0000fa00ff027b82 */ /* 0x000f220000000800 */
[----:B------:R-:W-:Y:S01]  /*64340*/  FADD R25, R11, R25 ;  /* 0x000000190b197221 */ /* 0x000fe20000000000 */
[----:B------:R-:W-:Y:S01]  /*64350*/  FADD R23, R29, R23 ;  /* 0x000000171d177221 */ /* 0x000fe20000000000 */
[----:B-----5:R-:W-:-:S05]  /*64360*/  FADD R20, R4, R20 ;  /* 0x0000001404147221 */ /* 0x020fca0000000000 */
[----:B------:R-:W1:Y:S02]  /*64370*/  LDC R4, c[0x0][0x3e8] ;  /* 0x0000fa00ff047b82 */ /* 0x000e640000000800 */
[----:B-1----:R-:W-:-:S05]  /*64380*/  IMAD R3, R4, 0x2, R3 ;  /* 0x0000000204037824 */ /* 0x002fca00078e0203 */
[----:B------:R1:W-:Y:S01]  /*64390*/  STL [R1+0x80], R3 ;  /* 0x0000800301007387 */ /* 0x0003e20000100800 */
[----:B0-----:R-:W-:Y:S01]  /*643a0*/  LEA R28, R28, R3, 0x1 ;  /* 0x000000031c1c7211 */ /* 0x001fe200078e08ff */
[----:B------:R-:W-:Y:S02]  /*643b0*/  FADD R4, R12, R13 ;  /* 0x0000000d0c047221 */ /* 0x000fe40000000000 */
[----:B------:R-:W5:Y:S04]  /*643c0*/  LDL R11, [R1+0x420] ;  /* 0x00042000010b7983 */ /* 0x000f680000100800 */
[----:B------:R-:W2:Y:S01]  /*643d0*/  LDL R12, [R1+0x500] ;  /* 0x00050000010c7983 */ /* 0x000ea20000100800 */
[----:B-1----:R-:W0:Y:S03]  /*643e0*/  LDC R3, c[0x0][0x3e8] ;  /* 0x0000fa00ff037b82 */ /* 0x002e260000000800 */
[----:B------:R0:W-:Y:S01]  /*643f0*/  STL [R1+0x2bc], R28 ;  /* 0x0002bc1c01007387 */ /* 0x0001e20000100800 */
[----:B------:R-:W-:-:S04]  /*64400*/  FADD R27, R16, R27 ;  /* 0x0000001b101b7221 */ /* 0x000fc80000000000 */
[----:B------:R-:W1:Y:S01]  /*64410*/  LDC R16, c[0x0][0x3e8] ;  /* 0x0000fa00ff107b82 */ /* 0x000e620000000800 */
[----:B---3--:R-:W-:-:S07]  /*64420*/  FADD R7, R7, R15 ;  /* 0x0000000f07077221 */ /* 0x008fce0000000000 */
[----:B------:R-:W3:Y:S01]  /*64430*/  LDC R13, c[0x0][0x3e8] ;  /* 0x0000fa00ff0d7b82 */ /* 0x000ee20000000800 */
[----:B0-----:R-:W-:Y:S02]  /*64440*/  IMAD R28, R3, 0x2, R28 ;  /* 0x00000002031c7824 */ /* 0x001fe400078e021c */
[----:B------:R-:W2:Y:S04]  /*64450*/  LDL.LU R3, [R1+0x2b4] ;  /* 0x0002b40001037983 */ /* 0x000ea80000300800 */
[----:B------:R4:W-:Y:S02]  /*64460*/  STL [R1+0x7f0], R28 ;  /* 0x0007f01c01007387 */ /* 0x0009e40000100800 */
[----:B----4-:R-:W-:Y:S02]  /*64470*/  IMAD R28, R2, 0x2, R28 ;  /* 0x00000002021c7824 */ /* 0x010fe400078e021c */
[----:B------:R-:W4:Y:S04]  /*64480*/  LDL.LU R2, [R1+0x5e4] ;  /* 0x0005e40001027983 */ /* 0x000f280000300800 */
[----:B------:R-:W3:Y:S01]  /*64490*/  LDL.LU R29, [R1+0xfdc] ;  /* 0x000fdc00011d7983 */ /* 0x000ee20000300800 */
[----:B------:R-:W-:-:S05]  /*644a0*/  LEA R17, R17, R28, 0x1 ;  /* 0x0000001c11117211 */ /* 0x000fca00078e08ff */
[----:B-1----:R-:W-:Y:S02]  /*644b0*/  IMAD R16, R16, 0x2, R17 ;  /* 0x0000000210107824 */ /* 0x002fe400078e0211 */
[----:B--2---:R-:W-:Y:S02]  /*644c0*/  FADD R3, R9, R3 ;  /* 0x0000000309037221 */ /* 0x004fe40000000000 */
[----:B------:R0:W2:Y:S01]  /*644d0*/  LDL R9, [R1+0x10] ;  /* 0x0000100001097983 */ /* 0x0000a20000100800 */
[----:B---3--:R-:W-:-:S03]  /*644e0*/  FADD R29, R14, R29 ;  /* 0x0000001d0e1d7221 */ /* 0x008fc60000000000 */
[----:B------:R-:W3:Y:S04]  /*644f0*/  LDL.LU R14, [R1+0xfd8] ;  /* 0x000fd800010e7983 */ /* 0x000ee80000300800 */
[----:B------:R-:W2:Y:S04]  /*64500*/  LDL.LU R15, [R1+0xfd4] ;  /* 0x000fd400010f7983 */ /* 0x000ea80000300800 */
[----:B------:R1:W-:Y:S04]  /*64510*/  STL [R1+0x9d4], R7 ;  /* 0x0009d40701007387 */ /* 0x0003e80000100800 */
[----:B------:R0:W-:Y:S01]  /*64520*/  STL [R1+0x7f4], R17 ;  /* 0x0007f41101007387 */ /* 0x0001e20000100800 */
[----:B------:R-:W-:-:S02]  /*64530*/  FADD R22, R10, R22 ;  /* 0x000000160a167221 */ /* 0x000fc40000000000 */
[----:B------:R-:W2:Y:S01]  /*64540*/  LDC R10, c[0x0][0x3e8] ;  /* 0x0000fa00ff0a7b82 */ /* 0x000ea20000000800 */
[----:B------:R-:W-:-:S07]  /*64550*/  FADD R24, R8, R24 ;  /* 0x0000001808187221 */ /* 0x000fce0000000000 */
[----:B------:R-:W2:Y:S01]  /*64560*/  LDC R8, c[0x0][0x3e8] ;  /* 0x0000fa00ff087b82 */ /* 0x000ea20000000800 */
[----:B-----5:R-:W-:Y:S02]  /*64570*/  ISETP.GE.U32.AND P5, PT, R11, 0x7f800000, PT ;  /* 0x7f8000000b00780c */ /* 0x020fe40003fa6070 */
[----:B------:R-:W-:-:S05]  /*64580*/  ISETP.GE.U32.AND P2, PT, R12, 0x7f800000, PT ;  /* 0x7f8000000c00780c */ /* 0x000fca0003f46070 */
[----:B-1----:R-:W1:Y:S08]  /*64590*/  LDC R7, c[0x0][0x3e8] ;  /* 0x0000fa00ff077b82 */ /* 0x002e700000000800 */
[----:B------:R-:W5:Y:S01]  /*645a0*/  LDC R12, c[0x0][0x3e8] ;  /* 0x0000fa00ff0c7b82 */ /* 0x000f620000000800 */
[----:B0-----:R-:W2:Y:S02]  /*645b0*/  LDL.LU R17, [R1+0xfd0] ;  /* 0x000fd00001117983 */ /* 0x001ea40000300800 */
[----:B--2---:R-:W-:-:S02]  /*645c0*/  FADD R17, R0, R17 ;  /* 0x0000001100117221 */ /* 0x004fc40000000000 */
[----:B------:R-:W2:Y:S04]  /*645d0*/  LDL.LU R0, [R1+0xfcc] ;  /* 0x000fcc0001007983 */ /* 0x000ea80000300800 */
[----:B------:R0:W-:Y:S02]  /*645e0*/  STL [R1+0x9dc], R17 ;  /* 0x0009dc1101007387 */ /* 0x0001e40000100800 */
[----:B0-----:R-:W0:Y:S02]  /*645f0*/  LDC R17, c[0x0][0x3e8] ;  /* 0x0000fa00ff117b82 */ /* 0x001e240000000800 */
[----:B------:R0:W-:Y:S02]  /*64600*/  STL [R1+0x29c], R16 ;  /* 0x00029c1001007387 */ /* 0x0001e40000100800 */
[----:B0-----:R-:W-:-:S02]  /*64610*/  IMAD R17, R17, 0x2, R16 ;  /* 0x0000000211117824 */ /* 0x001fc400078e0210 */
[----:B------:R-:W4:Y:S02]  /*64620*/  LDL.LU R16, [R1+0xfc8] ;  /* 0x000fc80001107983 */ /* 0x000f240000300800 */
[----:B----4-:R-:W-:Y:S01]  /*64630*/  FADD R16, R2, R16 ;  /* 0x0000001002107221 */ /* 0x010fe20000000000 */
[C---:B---3--:R-:W-:Y:S02]  /*64640*/  ISETP.GE.U32.AND P0, PT, R14.reuse, 0x7f800000, PT ;  /* 0x7f8000000e00780c */ /* 0x048fe40003f06070 */
[----:B------:R-:W-:Y:S01]  /*64650*/  FSETP.NEU.AND P4, PT, R14, RZ, PT ;  /* 0x000000ff0e00720b */ /* 0x000fe20003f8d000 */
[----:B------:R-:W0:Y:S01]  /*64660*/  LDC R2, c[0x0][0x3e8] ;  /* 0x0000fa00ff027b82 */ /* 0x000e220000000800 */
[----:B------:R3:W-:Y:S04]  /*64670*/  STL [R1+0x9d8], R16 ;  /* 0x0009d81001007387 */ /* 0x0007e80000100800 */
[----:B---3--:R-:W2:Y:S04]  /*64680*/  LDL.LU R16, [R1+0x5dc] ;  /* 0x0005dc0001107983 */ /* 0x008ea80000300800 */
[----:B------:R-:W-:Y:S01]  /*64690*/  STL [R1+0x7fc], R17 ;  /* 0x0007fc1101007387 */ /* 0x000fe20000100800 */
[----:B--2---:R-:W-:-:S05]  /*646a0*/  FADD R0, R16, R0 ;  /* 0x0000000010007221 */ /* 0x004fca0000000000 */
[----:B------:R2:W-:Y:S02]  /*646b0*/  STL [R1+0x9d0], R0 ;  /* 0x0009d00001007387 */ /* 0x0005e40000100800 */
[----:B--2---:R-:W-:Y:S02]  /*646c0*/  LEA R0, R13, R17, 0x1 ;  /* 0x000000110d007211 */ /* 0x004fe400078e08ff */
[----:B------:R-:W2:Y:S08]  /*646d0*/  LDC.64 R16, c[0x0][0x398] ;  /* 0x0000e600ff107b82 */ /* 0x000eb00000000a00 */
[----:B------:R-:W3:Y:S01]  /*646e0*/  LDC R13, c[0x0][0x3e8] ;  /* 0x0000fa00ff0d7b82 */ /* 0x000ee20000000800 */
[----:B------:R-:W-:Y:S01]  /*646f0*/  IMAD R10, R10, 0x2, R0 ;  /* 0x000000020a0a7824 */ /* 0x000fe200078e0200 */
[----:B------:R4:W-:Y:S04]  /*64700*/  STL [R1+0x7f8], R0 ;  /* 0x0007f80001007387 */ /* 0x0009e80000100800 */
[----:B------:R-:W-:Y:S01]  /*64710*/  LEA R8, R8, R10, 0x1 ;  /* 0x0000000a08087211 */ /* 0x000fe200078e08ff */
[----:B------:R0:W-:Y:S01]  /*64720*/  STL [R1+0x800], R10 ;  /* 0x0008000a01007387 */ /* 0x0001e20000100800 */
[----:B----4-:R-:W-:-:S03]  /*64730*/  @P0 IMAD.MOV.U32 R0, RZ, RZ, 0x7f800000 ;  /* 0x7f800000ff000424 */ /* 0x010fc600078e00ff */
[----:B------:R4:W-:Y:S04]  /*64740*/  STL [R1+0x804], R8 ;  /* 0x0008040801007387 */ /* 0x0009e80000100800 */
[----:B------:R-:W2:Y:S01]  /*64750*/  LDL.LU R11, [R1+0x14] ;  /* 0x00001400010b7983 */ /* 0x000ea20000300800 */
[----:B------:R-:W-:-:S03]  /*64760*/  @P0 FFMA.FTZ R9, R14, R0, +INF ;  /* 0x7f8000000e090423 */ /* 0x000fc60000010000 */
[----:B0-----:R-:W2:Y:S04]  /*64770*/  LDL.LU R10, [R1+0x5e0] ;  /* 0x0005e000010a7983 */ /* 0x001ea80000300800 */
[----:B------:R-:W2:Y:S01]  /*64780*/  LDL.LU R14, [R1+0xfc4] ;  /* 0x000fc400010e7983 */ /* 0x000ea20000300800 */
[----:B----4-:R-:W-:-:S05]  /*64790*/  IMAD R8, R2, 0x2, R8 ;  /* 0x0000000202087824 */ /* 0x010fca00078e0208 */
[----:B------:R0:W-:Y:S04]  /*647a0*/  STL [R1+0x808], R8 ;  /* 0x0008080801007387 */ /* 0x0001e80000100800 */
[----:B------:R4:W-:Y:S04]  /*647b0*/  @P0 STL [R1+0x10], R9 ;  /* 0x0000100901000387 */ /* 0x0009e80000100800 */
[----:B------:R3:W-:Y:S01]  /*647c0*/  STL [R1+0xfc0], R24 ;  /* 0x000fc01801007387 */ /* 0x0007e20000100800 */
[----:B------:R-:W-:Y:S01]  /*647d0*/  @P2 IMAD.MOV.U32 R2, RZ, RZ, 0x7f800000 ;  /* 0x7f800000ff022424 */ /* 0x000fe200078e00ff */
[----:B-1----:R-:W-:Y:S01]  /*647e0*/  LEA R7, R7, R8, 0x1 ;  /* 0x0000000807077211 */ /* 0x002fe200078e08ff */
[----:B------:R-:W-:Y:S01]  /*647f0*/  @P5 IMAD.MOV.U32 R0, RZ, RZ, 0x7f800000 ;  /* 0x7f800000ff005424 */ /* 0x000fe200078e00ff */
[----:B------:R-:W-:Y:S01]  /*64800*/  UIMAD UR4, UR8, UR4, URZ ;  /* 0x00000004080472a4 */ /* 0x000fe2000f8e02ff */
[----:B0-----:R-:W0:Y:S08]  /*64810*/  LDC R8, c[0x0][0x3e8] ;  /* 0x0000fa00ff087b82 */ /* 0x001e300000000800 */
[----:B----4-:R-:W1:Y:S01]  /*64820*/  LDC R9, c[0x0][0x3e8] ;  /* 0x0000fa00ff097b82 */ /* 0x010e620000000800 */
[----:B---3--:R-:W3:Y:S04]  /*64830*/  LDL.LU R24, [R1+0x500] ;  /* 0x0005000001187983 */ /* 0x008ee80000300800 */
[----:B------:R4:W-:Y:S04]  /*64840*/  STL [R1+0xfbc], R23 ;  /* 0x000fbc1701007387 */ /* 0x0009e80000100800 */
[----:B------:R5:W-:Y:S01]  /*64850*/  STL [R1+0xfb8], R3 ;  /* 0x000fb80301007387 */ /* 0x000be20000100800 */
[----:B----4-:R-:W4:Y:S03]  /*64860*/  LDC R23, c[0x0][0x3e8] ;  /* 0x0000fa00ff177b82 */ /* 0x010f260000000800 */
[----:B-----5:R-:W5:Y:S04]  /*64870*/  LDL.LU R3, [R1+0x420] ;  /* 0x0004200001037983 */ /* 0x020f680000300800 */
[----:B------:R0:W-:Y:S04]  /*64880*/  STL [R1+0xfb4], R29 ;  /* 0x000fb41d01007387 */ /* 0x0001e80000100800 */
[----:B0-----:R0:W4:Y:S04]  /*64890*/  LDL R29, [R1+0xc] ;  /* 0x00000c00011d7983 */ /* 0x0011280000100800 */
[----:B--2---:R2:W-:Y:S04]  /*648a0*/  STL [R1+0xfb0], R14 ;  /* 0x000fb00e01007387 */ /* 0x0045e80000100800 */
[----:B--2---:R0:W2:Y:S01]  /*648b0*/  LDL R14, [R1+0x8] ;  /* 0x00000800010e7983 */ /* 0x0040a20000100800 */
[C---:B---3--:R-:W-:Y:S01]  /*648c0*/  FSETP.NEU.AND P3, PT, R24.reuse, RZ, PT ;  /* 0x000000ff1800720b */ /* 0x048fe20003f6d000 */
[----:B----4-:R-:W-:-:S02]  /*648d0*/  @P2 FFMA.FTZ R29, R24, R2, +INF ;  /* 0x7f800000181d2423 */ /* 0x010fc40000010002 */
[----:B------:R-:W3:Y:S04]  /*648e0*/  LDL.LU R24, [R1+0xfc0] ;  /* 0x000fc00001187983 */ /* 0x000ee80000300800 */
[----:B------:R4:W-:Y:S01]  /*648f0*/  @P2 STL [R1+0xc], R29 ;  /* 0x00000c1d01002387 */ /* 0x0009e20000100800 */
[----:B------:R-:W-:-:S03]  /*64900*/  IMAD R23, R23, 0x2, R7 ;  /* 0x0000000217177824 */ /* 0x000fc600078e0207 */
[----:B------:R-:W3:Y:S01]  /*64910*/  LDL R2, [R1+0x43c] ;  /* 0x00043c0001027983 */ /* 0x000ee20000100800 */
[----:B----4-:R-:W4:Y:S03]  /*64920*/  LDC R29, c[0x0][0x3e8] ;  /* 0x0000fa00ff1d7b82 */ /* 0x010f260000000800 */
[----:B------:R0:W-:Y:S01]  /*64930*/  STL [R1+0x810], R23 ;  /* 0x0008101701007387 */ /* 0x0001e20000100800 */
[----:B-----5:R-:W-:Y:S02]  /*64940*/  FSETP.NEU.AND P2, PT, R3, RZ, PT ;  /* 0x000000ff0300720b */ /* 0x020fe40003f4d000 */
[----:B----4-:R-:W-:Y:S02]  /*64950*/  LEA R29, R29, R23, 0x1 ;  /* 0x000000171d1d7211 */ /* 0x010fe400078e08ff */
[----:B0-----:R-:W4:Y:S01]  /*64960*/  LDL.LU R23, [R1+0xfbc] ;  /* 0x000fbc0001177983 */ /* 0x001f220000300800 */
[----:B--2---:R-:W-:-:S03]  /*64970*/  @P5 FFMA.FTZ R14, R3, R0, +INF ;  /* 0x7f800000030e5423 */ /* 0x004fc60000010000 */
[----:B------:R-:W2:Y:S04]  /*64980*/  LDL.LU R3, [R1+0xfb8] ;  /* 0x000fb80001037983 */ /* 0x000ea80000300800 */
[----:B------:R0:W-:Y:S04]  /*64990*/  @P5 STL [R1+0x8], R14 ;  /* 0x0000080e01005387 */ /* 0x0001e80000100800 */
[----:B------:R-:W5:Y:S01]  /*649a0*/  LDL R0, [R1+0xd5c] ;  /* 0x000d5c0001007983 */ /* 0x000f620000100800 */
[----:B0-----:R-:W0:Y:S03]  /*649b0*/  LDC R14, c[0x0][0x3e8] ;  /* 0x0000fa00ff0e7b82 */ /* 0x001e260000000800 */
[----:B------:R0:W-:Y:S01]  /*649c0*/  STL [R1+0x814], R29 ;  /* 0x0008141d01007387 */ /* 0x0001e20000100800 */
[----:B------:R-:W-:Y:S01]  /*649d0*/  FADD R10, R10, R11 ;  /* 0x0000000b0a0a7221 */ /* 0x000fe20000000000 */
[----:B---3--:R-:W-:Y:S01]  /*649e0*/  ISETP.GE.U32.AND P5, PT, R2, 0x7f800000, PT ;  /* 0x7f8000000200780c */ /* 0x008fe20003fa6070 */
[----:B0-----:R-:W-:-:S02]  /*649f0*/  IMAD R14, R14, 0x2, R29 ;  /* 0x000000020e0e7824 */ /* 0x001fc400078e021d */
[----:B------:R-:W3:Y:S02]  /*64a00*/  LDL.LU R29, [R1+0xfb4] ;  /* 0x000fb400011d7983 */ /* 0x000ee40000300800 */
[----:B------:R-:W-:Y:S02]  /*64a10*/  IMAD R13, R13, 0x2, R14 ;  /* 0x000000020d0d7824 */ /* 0x000fe400078e020e */
[----:B------:R0:W-:Y:S02]  /*64a20*/  STL [R1+0x818], R14 ;  /* 0x0008180e01007387 */ /* 0x0001e40000100800 */
[----:B------:R-:W-:-:S04]  /*64a30*/  IMAD R12, R12, 0x2, R13 ;  /* 0x000000020c0c7824 */ /* 0x000fc800078e020d */
[----:B-1----:R-:W-:Y:S01]  /*64a40*/  IMAD R9, R9, 0x2, R12 ;  /* 0x0000000209097824 */ /* 0x002fe200078e020c */
[----:B0-----:R0:W2:Y:S04]  /*64a50*/  LDL.LU R14, [R1+0xfb0] ;  /* 0x000fb000010e7983 */ /* 0x0010a80000300800 */
[----:B------:R-:W-:Y:S01]  /*64a60*/  STL [R1+0x81c], R13 ;  /* 0x00081c0d01007387 */ /* 0x000fe20000100800 */
[----:B------:R-:W-:Y:S01]  /*64a70*/  LEA R8, R8, R9, 0x1 ;  /* 0x0000000908087211 */ /* 0x000fe200078e08ff */
[----:B-----5:R-:W-:Y:S01]  /*64a80*/  IMAD R0, R0, UR5, RZ ;  /* 0x0000000500007c24 */ /* 0x020fe2000f8e02ff */
[----:B------:R-:W-:-:S04]  /*64a90*/  USHF.R.S32.HI UR5, URZ, 0x1f, UR4 ;  /* 0x0000001fff057899 */ /* 0x000fc80008011404 */
[----:B------:R-:W-:Y:S02]  /*64aa0*/  IADD3 R2, P0, P6, R0, UR4, R16 ;  /* 0x0000000400027c10 */ /* 0x000fe4000fe1e010 */
[----:B------:R-:W-:Y:S01]  /*64ab0*/  SHF.R.S32.HI R0, RZ, 0x1f, R0 ;  /* 0x0000001fff007819 */ /* 0x000fe20000011400 */
[----:B------:R-:W5:Y:S01]  /*64ac0*/  LDL R16, [R1+0x414] ;  /* 0x0004140001107983 */ /* 0x000f620000100800 */
[----:B------:R-:W1:Y:S02]  /*64ad0*/  LDCU UR4, c[0x0][0x3e8] ;  /* 0x00007d00ff0477ac */ /* 0x000e640008000800 */
[----:B------:R-:W-:Y:S02]  /*64ae0*/  IADD3.X R0, PT, PT, R0, UR5, R17, P0, P6 ;  /* 0x0000000500007c10 */ /* 0x000fe400087ec411 */
[----:B------:R-:W0:Y:S01]  /*64af0*/  LDC R17, c[0x0][0x3e8] ;  /* 0x0000fa00ff117b82 */ /* 0x000e220000000800 */
[----:B------:R4:W-:Y:S02]  /*64b00*/  STL [R1+0xf50], R2 ;  /* 0x000f500201007387 */ /* 0x0009e40000100800 */
[----:B----4-:R-:W-:-:S02]  /*64b10*/  MOV R2, R28 ;  /* 0x0000001c00027202 */ /* 0x010fc40000000f00 */
[----:B------:R4:W4:Y:S04]  /*64b20*/  LDL.LU R28, [R1+0xfac] ;  /* 0x000fac00011c7983 */ /* 0x0009280000300800 */
[----:B------:R0:W4:Y:S04]  /*64b30*/  LDL.LU R13, [R1+0xfa8] ;  /* 0x000fa800010d7983 */ /* 0x0001280000300800 */
[----:B------:R0:W4:Y:S04]  /*64b40*/  LDL.LU R11, [R1+0xfa4] ;  /* 0x000fa400010b7983 */ /* 0x0001280000300800 */
[----:B------:R1:W-:Y:S04]  /*64b50*/  STL [R1+0x9cc], R10 ;  /* 0x0009cc0a01007387 */ /* 0x0003e80000100800 */
[----:B-1----:R1:W4:Y:S04]  /*64b60*/  LDL.LU R10, [R1+0xfa0] ;  /* 0x000fa000010a7983 */ /* 0x0023280000300800 */
[----:B------:R1:W-:Y:S01]  /*64b70*/  STL [R1+0x824], R12 ;  /* 0x0008240c01007387 */ /* 0x0003e20000100800 */
[----:B0-----:R-:W-:-:S03]  /*64b80*/  IMAD R17, R17, 0x2, R8 ;  /* 0x0000000211117824 */ /* 0x001fc600078e0208 */
[----:B-1----:R0:W4:Y:S04]  /*64b90*/  LDL.LU R12, [R1+0xf9c] ;  /* 0x000f9c00010c7983 */ /* 0x0021280000300800 */
[----:B------:R1:W-:Y:S04]  /*64ba0*/  STL [R1+0xf40], R0 ;  /* 0x000f400001007387 */ /* 0x0003e80000100800 */
[----:B------:R0:W-:Y:S01]  /*64bb0*/  STL [R1+0x820], R9 ;  /* 0x0008200901007387 */ /* 0x0001e20000100800 */
[----:B-1----:R-:W-:-:S03]  /*64bc0*/  IMAD.MOV.U32 R0, RZ, RZ, R2 ;  /* 0x000000ffff007224 */ /* 0x002fc600078e0002 */
[----:B0-----:R0:W4:Y:S01]  /*64bd0*/  LDL.LU R9, [R1+0xf98] ;  /* 0x000f980001097983 */ /* 0x0011220000300800 */
[----:B------:R-:W-:-:S03]  /*64be0*/  IMAD.MOV.U32 R2, RZ, RZ, R5 ;  /* 0x000000ffff027224 */ /* 0x000fc600078e0005 */
[----:B------:R1:W-:Y:S04]  /*64bf0*/  STL [R1+0x828], R8 ;  /* 0x0008280801007387 */ /* 0x0003e80000100800 */
[----:B------:R-:W4:Y:S04]  /*64c00*/  LDL.LU R5, [R1+0x400] ;  /* 0x0004000001057983 */ /* 0x000f280000300800 */
[----:B-1----:R0:W4:Y:S04]  /*64c10*/  LDL.LU R8, [R1+0xf94] ;  /* 0x000f940001087983 */ /* 0x0021280000300800 */
[----:B------:R1:W-:Y:S04]  /*64c20*/  STL [R1+0x82c], R17 ;  /* 0x00082c1101007387 */ /* 0x0003e80000100800 */
[----:B-1----:R-:W4:Y:S04]  /*64c30*/  LDL.LU R17, [R1+0xc] ;  /* 0x00000c0001117983 */ /* 0x002f280000300800 */
[----:B------:R1:W-:Y:S04]  /*64c40*/  STL [R1+0xf90], R15 ;  /* 0x000f900f01007387 */ /* 0x0003e80000100800 */
[----:B-1----:R-:W4:Y:S04]  /*64c50*/  LDL.LU R15, [R1+0x42c] ;  /* 0x00042c00010f7983 */ /* 0x002f280000300800 */
[----:B------:R1:W-:Y:S04]  /*64c60*/  STL [R1+0xf8c], R18 ;  /* 0x000f8c1201007387 */ /* 0x0003e80000100800 */
[----:B-1----:R0:W4:Y:S04]  /*64c70*/  LDL.LU R18, [R1+0x4] ;  /* 0x0000040001127983 */ /* 0x0021280000300800 */
[----:B------:R1:W-:Y:S04]  /*64c80*/  STL [R1+0xf88], R27 ;  /* 0x000f881b01007387 */ /* 0x0003e80000100800 */
[----:B-1----:R-:W4:Y:S04]  /*64c90*/  LDL.LU R27, [R1+0x43c] ;  /* 0x00043c00011b7983 */ /* 0x002f280000300800 */
[----:B------:R1:W-:Y:S04]  /*64ca0*/  STL [R1+0xf84], R19 ;  /* 0x000f841301007387 */ /* 0x0003e80000100800 */
[----:B-1----:R0:W4:Y:S04]  /*64cb0*/  LDL.LU R19, [R1] ;  /* 0x0000000001137983 */ /* 0x0021280000300800 */
[----:B------:R1:W-:Y:S04]  /*64cc0*/  STL [R1+0xf80], R20 ;  /* 0x000f801401007387 */ /* 0x0003e80000100800 */
[----:B-1----:R-:W4:Y:S04]  /*64cd0*/  LDL.LU R20, [R1+0x10] ;  /* 0x0000100001147983 */ /* 0x002f280000300800 */
[----:B------:R1:W-:Y:S04]  /*64ce0*/  STL [R1+0xf7c], R21 ;  /* 0x000f7c1501007387 */ /* 0x0003e80000100800 */
[----:B------:R0:W-:Y:S01]  /*64cf0*/  STL [R1+0xf78], R4 ;  /* 0x000f780401007387 */ /* 0x0001e20000100800 */
[----:B-1----:R-:W1:Y:S03]  /*64d00*/  LDC R21, c[0x0][0x3e8] ;  /* 0x0000fa00ff157b82 */ /* 0x002e660000000800 */
[----:B0-----:R-:W4:Y:S04]  /*64d10*/  LDL.LU R4, [R1+0x160] ;  /* 0x0001600001047983 */ /* 0x001f280000300800 */
[----:B------:R0:W-:Y:S04]  /*64d20*/  STL [R1+0xf74], R25 ;  /* 0x000f741901007387 */ /* 0x0001e80000100800 */
[----:B0-----:R-:W1:Y:S04]  /*64d30*/  LDL R25, [R1+0x82c] ;  /* 0x00082c0001197983 */ /* 0x001e680000100800 */
[----:B------:R0:W-:Y:S04]  /*64d40*/  STL [R1+0xf70], R22 ;  /* 0x000f701601007387 */ /* 0x0001e80000100800 */
[----:B------:R2:W-:Y:S01]  /*64d50*/  STL [R1+0xf6c], R26 ;  /* 0x000f6c1a01007387 */ /* 0x0005e20000100800 */
[----:B0-----:R-:W0:Y:S03]  /*64d60*/  LDC R22, c[0x0][0x3e8] ;  /* 0x0000fa00ff167b82 */ /* 0x001e260000000800 */
[----:B--2---:R-:W2:Y:S04]  /*64d70*/  LDL.LU R26, [R1+0x414] ;  /* 0x00041400011a7983 */ /* 0x004ea80000300800 */
[----:B------:R-:W-:Y:S04]  /*64d80*/  STL [R1+0xf68], R24 ;  /* 0x000f681801007387 */ /* 0x000fe80000100800 */
[----:B------:R3:W-:Y:S04]  /*64d90*/  STL [R1+0xf64], R23 ;  /* 0x000f641701007387 */ /* 0x0007e80000100800 */
[----:B------:R4:W-:Y:S04]  /*64da0*/  STL [R1+0xf60], R3 ;  /* 0x000f600301007387 */ /* 0x0009e80000100800 */
[----:B---3--:R-:W-:Y:S01]  /*64db0*/  STL [R1+0xf5c], R29 ;  /* 0x000f5c1d01007387 */ /* 0x008fe20000100800 */
[----:B------:R-:W3:Y:S01]  /*64dc0*/  LDC R23, c[0x0][0x3e8] ;  /* 0x0000fa00ff177b82 */ /* 0x000ee20000000800 */
[----:B-----5:R-:W-:-:S02]  /*64dd0*/  ISETP.GE.U32.AND P0, PT, R16, 0x7f800000, PT ;  /* 0x7f8000001000780c */ /* 0x020fc40003f06070 */
[----:B------:R-:W-:Y:S02]  /*64de0*/  @P5 MOV R16, 0x7f800000 ;  /* 0x7f80000000105802 */ /* 0x000fe40000000f00 */
[----:B----4-:R-:W-:Y:S02]  /*64df0*/  FSEL R3, R20, -INF , P4 ;  /* 0xff80000014037808 */ /* 0x010fe40002000000 */
[----:B------:R-:W4:Y:S04]  /*64e00*/  LDL.LU R20, [R1+0x8] ;  /* 0x0000080001147983 */ /* 0x000f280000300800 */
[----:B------:R1:W-:Y:S04]  /*64e10*/  STL [R1+0xa28], R3 ;  /* 0x000a280301007387 */ /* 0x0003e80000100800 */
[----:B------:R-:W5:Y:S01]  /*64e20*/  LDL.LU R24, [R1+0x41c] ;  /* 0x00041c0001187983 */ /* 0x000f620000300800 */
[----:B-1----:R-:W-:-:S02]  /*64e30*/  IMAD R3, R21, 0x2, R25 ;  /* 0x0000000215037824 */ /* 0x002fc400078e0219 */
[----:B------:R-:W1:Y:S01]  /*64e40*/  LDC R21, c[0x0][0x3e8] ;  /* 0x0000fa00ff157b82 */ /* 0x000e620000000800 */
[----:B------:R-:W-:Y:S01]  /*64e50*/  @P5 FFMA.FTZ R18, R27, R16, +INF ;  /* 0x7f8000001b125423 */ /* 0x000fe20000010010 */
[----:B------:R-:W-:Y:S01]  /*64e60*/  FSEL R16, R17, -INF , P3 ;  /* 0xff80000011107808 */ /* 0x000fe20001800000 */
[----:B------:R1:W-:Y:S01]  /*64e70*/  STL [R1+0x830], R3 ;  /* 0x0008300301007387 */ /* 0x0003e20000100800 */
[----:B------:R-:W-:-:S04]  /*64e80*/  MOV R29, R4 ;  /* 0x00000004001d7202 */ /* 0x000fc80000000f00 */
[----:B------:R-:W0:Y:S01]  /*64e90*/  LDC R25, c[0x0][0x3e8] ;  /* 0x0000fa00ff197b82 */ /* 0x000e220000000800 */
[----:B-1----:R-:W-:Y:S02]  /*64ea0*/  LEA R3, R21, R3, 0x1 ;  /* 0x0000000315037211 */ /* 0x002fe400078e08ff */
[----:B------:R-:W3:Y:S04]  /*64eb0*/  LDL.LU R21, [R1+0x3ec] ;  /* 0x0003ec0001157983 */ /* 0x000ee80000300800 */
[----:B------:R-:W-:Y:S04]  /*64ec0*/  STL [R1+0xa14], R16 ;  /* 0x000a141001007387 */ /* 0x000fe80000100800 */
[----:B------:R0:W-:Y:S04]  /*64ed0*/  STL [R1+0x834], R3 ;  /* 0x0008340301007387 */ /* 0x0001e80000100800 */
[----:B------:R-:W3:Y:S01]  /*64ee0*/  LDL.LU R4, [R1+0x40c] ;  /* 0x00040c0001047983 */ /* 0x000ee20000300800 */
[----:B0-----:R-:W-:-:S02]  /*64ef0*/  IMAD R3, R25, 0x2, R3 ;  /* 0x0000000219037824 */ /* 0x001fc400078e0203 */
[----:B------:R-:W0:Y:S03]  /*64f00*/  LDC R25, c[0x0][0x3e8] ;  /* 0x0000fa00ff197b82 */ /* 0x000e260000000800 */
[----:B------:R0:W-:Y:S01]  /*64f10*/  STL [R1+0x838], R3 ;  /* 0x0008380301007387 */ /* 0x0001e20000100800 */
[----:B------:R-:W-:Y:S02]  /*64f20*/  @P0 IMAD.MOV.U32 R17, RZ, RZ, 0x7f800000 ;  /* 0x7f800000ff110424 */ /* 0x000fe400078e00ff */
[----:B0-----:R-:W-:Y:S02]  /*64f30*/  IMAD R3, R25, 0x2, R3 ;  /* 0x0000000219037824 */ /* 0x001fe400078e0203 */
[----:B------:R-:W0:Y:S01]  /*64f40*/  LDC R25, c[0x0][0x3e8] ;  /* 0x0000fa00ff197b82 */ /* 0x000e220000000800 */
[C---:B--2---:R-:W-:Y:S01]  /*64f50*/  FSETP.NEU.AND P3, PT, R26.reuse, RZ, PT ;  /* 0x000000ff1a00720b */ /* 0x044fe20003f6d000 */
[----:B------:R-:W-:Y:S01]  /*64f60*/  @P0 FFMA.FTZ R19, R26, R17, +INF ;  /* 0x7f8000001a130423 */ /* 0x000fe20000010011 */
[----:B0-----:R-:W-:-:S05]  /*64f70*/  LEA R26, R25, R3, 0x1 ;  /* 0x00000003191a7211 */ /* 0x001fca00078e08ff */
[----:B------:R-:W0:Y:S01]  /*64f80*/  LDC R25, c[0x0][0x3e8] ;  /* 0x0000fa00ff197b82 */ /* 0x000e220000000800 */
[----:B------:R-:W-:Y:S02]  /*64f90*/  ISETP.GE.U32.AND P6, PT, R15, 0x7f800000, PT ;  /* 0x7f8000000f00780c */ /* 0x000fe40003fc6070 */
[----:B------:R-:W-:-:S05]  /*64fa0*/  FSETP.NEU.AND P4, PT, R27, RZ, PT ;  /* 0x000000ff1b00720b */ /* 0x000fca0003f8d000 */
[----:B------:R-:W1:Y:S01]  /*64fb0*/  LDC R27, c[0x0][0x3e8] ;  /* 0x0000fa00ff1b7b82 */ /* 0x000e620000000800 */
[----:B------:R2:W-:Y:S01]  /*64fc0*/  STL [R1+0x83c], R3 ;  /* 0x00083c0301007387 */ /* 0x0005e20000100800 */
[----:B0-----:R-:W-:-:S04]  /*64fd0*/  IMAD R17, R25, 0x2, R26 ;  /* 0x0000000219117824 */ /* 0x001fc800078e021a */
[----:B------:R-:W-:Y:S02]  /*64fe0*/  @P6 IMAD.MOV.U32 R16, RZ, RZ, 0x7f800000 ;  /* 0x7f800000ff106424 */ /* 0x000fe400078e00ff */
[----:B------:R-:W0:Y:S01]  /*64ff0*/  LDC R25, c[0x0][0x3e8] ;  /* 0x0000fa00ff197b82 */ /* 0x000e220000000800 */
[C---:B------:R-:W-:Y:S01]  /*65000*/  FSETP.NEU.AND P0, PT, R15.reuse, RZ, PT ;  /* 0x000000ff0f00720b */ /* 0x040fe20003f0d000 */
[----:B--2---:R-:W2:Y:S01]  /*65010*/  LDL.LU R3, [R1+0x3d4] ;  /* 0x0003d40001037983 */ /* 0x004ea20000300800 */
[----:B------:R-:W-:-:S03]  /*65020*/  @P6 FFMA.FTZ R8, R15, R16, +INF ;  /* 0x7f8000000f086423 */ /* 0x000fc60000010010 */
[----:B------:R0:W2:Y:S04]  /*65030*/  LDL.LU R15, [R1+0xf90] ;  /* 0x000f9000010f7983 */ /* 0x0000a80000300800 */
[----:B------:R1:W-:Y:S01]  /*65040*/  STL [R1+0x840], R26 ;  /* 0x0008401a01007387 */ /* 0x0003e20000100800 */
[----:B------:R-:W-:Y:S02]  /*65050*/  ISETP.GE.U32.AND P5, PT, R5, 0x7f800000, PT ;  /* 0x7f8000000500780c */ /* 0x000fe40003fa6070 */
[----:B------:R-:W-:Y:S02]  /*65060*/  FSEL R19, R19, -INF , P3 ;  /* 0xff80000013137808 */ /* 0x000fe40001800000 */
[----:B------:R-:W-:Y:S01]  /*65070*/  FSEL R8, R8, -INF , P0 ;  /* 0xff80000008087808 */ /* 0x000fe20000000000 */
[----:B-1----:R-:W1:Y:S08]  /*65080*/  LDC R26, c[0x0][0x3e8] ;  /* 0x0000fa00ff1a7b82 */ /* 0x002e700000000800 */
[----:B------:R-:W-:-:S04]  /*65090*/  @P5 IMAD.MOV.U32 R16, RZ, RZ, 0x7f800000 ;  /* 0x7f800000ff105424 */ /* 0x000fc800078e00ff */
[----:B------:R-:W-:Y:S01]  /*650a0*/  @P5 FFMA.FTZ R9, R5, R16, +INF ;  /* 0x7f80000005095423 */ /* 0x000fe20000010010 */
[----:B------:R-:W-:Y:S02]  /*650b0*/  FSEL R16, R18, -INF , P4 ;  /* 0xff80000012107808 */ /* 0x000fe40002000000 */
[----:B----4-:R-:W-:-:S05]  /*650c0*/  FSEL R20, R20, -INF , P2 ;  /* 0xff80000014147808 */ /* 0x010fca0001000000 */
[----:B------:R4:W-:Y:S04]  /*650d0*/  STL [R1+0x9fc], R20 ;  /* 0x0009fc1401007387 */ /* 0x0009e80000100800 */
[----:B------:R0:W-:Y:S01]  /*650e0*/  STL [R1+0x844], R17 ;  /* 0x0008441101007387 */ /* 0x0001e20000100800 */
[----:B-----5:R-:W-:Y:S02]  /*650f0*/  ISETP.GE.U32.AND P6, PT, R24, 0x7f800000, PT ;  /* 0x7f8000001800780c */ /* 0x020fe40003fc6070 */
[----:B------:R-:W-:Y:S02]  /*65100*/  FSETP.NEU.AND P2, PT, R5, RZ, PT ;  /* 0x000000ff0500720b */ /* 0x000fe40003f4d000 */
[----:B------:R-:W5:Y:S08]  /*65110*/  LDC R5, c[0x0][0x3e8] ;  /* 0x0000fa00ff057b82 */ /* 0x000f700000000800 */
[----:B----4-:R-:W4:Y:S01]  /*65120*/  LDC R20, c[0x0][0x3e8] ;  /* 0x0000fa00ff147b82 */ /* 0x010f220000000800 */
[----:B0-----:R-:W-:-:S07]  /*65130*/  LEA R17, R25, R17, 0x1 ;  /* 0x0000001119117211 */ /* 0x001fce00078e08ff */
[----:B------:R-:W0:Y:S01]  /*65140*/  LDC R25, c[0x0][0x3e8] ;  /* 0x0000fa00ff197b82 */ /* 0x000e220000000800 */
[----:B------:R1:W-:Y:S02]  /*65150*/  STL [R1+0x848], R17 ;  /* 0x0008481101007387 */ /* 0x0003e40000100800 */
[----:B-1----:R-:W-:-:S05]  /*65160*/  IMAD R17, R22, 0x2, R17 ;  /* 0x0000000216117824 */ /* 0x002fca00078e0211 */
[----:B------:R-:W1:Y:S01]  /*65170*/  LDC R22, c[0x0][0x3e8] ;  /* 0x0000fa00ff167b82 */ /* 0x000e620000000800 */
[----:B------:R-:W-:Y:S01]  /*65180*/  IMAD R27, R27, 0x2, R17 ;  /* 0x000000021b1b7824 */ /* 0x000fe200078e0211 */
[----:B------:R5:W-:Y:S04]  /*65190*/  STL [R1+0x84c], R17 ;  /* 0x00084c1101007387 */ /* 0x000be80000100800 */
[----:B------:R0:W2:Y:S02]  /*651a0*/  LDL.LU R18, [R1+0xf8c] ;  /* 0x000f8c0001127983 */ /* 0x0000a40000300800 */
[----:B-----5:R-:W5:Y:S02]  /*651b0*/  LDC R17, c[0x0][0x3e8] ;  /* 0x0000fa00ff117b82 */ /* 0x020f640000000800 */
[----:B------:R-:W-:Y:S04]  /*651c0*/  STL [R1+0x9f0], R16 ;  /* 0x0009f01001007387 */ /* 0x000fe80000100800 */
[----:B------:R0:W-:Y:S01]  /*651d0*/  STL [R1+0x850], R27 ;  /* 0x0008501b01007387 */ /* 0x0001e20000100800 */
[----:B-----5:R-:W-:-:S03]  /*651e0*/  IMAD R17, R17, 0x2, R27 ;  /* 0x0000000211117824 */ /* 0x020fc600078e021b */
[----:B0-----:R0:W5:Y:S04]  /*651f0*/  LDL.LU R27, [R1+0xf88] ;  /* 0x000f8800011b7983 */ /* 0x0011680000300800 */
[----:B------:R0:W-:Y:S01]  /*65200*/  STL [R1+0xa48], R19 ;  /* 0x000a481301007387 */ /* 0x0001e20000100800 */
[----:B---3--:R-:W-:-:S03]  /*65210*/  IMAD R23, R23, 0x2, R17 ;  /* 0x0000000217177824 */ /* 0x008fc600078e0211 */
[----:B0-----:R0:W3:Y:S04]  /*65220*/  LDL.LU R19, [R1+0xf84] ;  /* 0x000f840001137983 */ /* 0x0010e80000300800 */
[----:B------:R0:W-:Y:S02]  /*65230*/  STL [R1+0x854], R17 ;  /* 0x0008541101007387 */ /* 0x0001e40000100800 */
[----:B0-----:R-:W0:Y:S01]  /*65240*/  LDC R17, c[0x0][0x3e8] ;  /* 0x0000fa00ff117b82 */ /* 0x001e220000000800 */
[----:B------:R-:W-:Y:S02]  /*65250*/  @P6 MOV R16, 0x7f800000 ;  /* 0x7f80000000106802 */ /* 0x000fe40000000f00 */
[C---:B------:R-:W-:Y:S02]  /*65260*/  ISETP.GE.U32.AND P4, PT, R21.reuse, 0x7f800000, PT ;  /* 0x7f8000001500780c */ /* 0x040fe40003f86070 */
[----:B------:R-:W-:Y:S01]  /*65270*/  ISETP.GE.U32.AND P5, PT, R4, 0x7f800000, PT ;  /* 0x7f8000000400780c */ /* 0x000fe20003fa6070 */
[----:B------:R-:W-:Y:S01]  /*65280*/  @P6 FFMA.FTZ R12, R24, R16, +INF ;  /* 0x7f800000180c6423 */ /* 0x000fe20000010010 */
[----:B------:R0:W-:Y:S01]  /*65290*/  STL [R1+0x858], R23 ;  /* 0x0008581701007387 */ /* 0x0001e20000100800 */
[----:B------:R-:W-:-:S02]  /*652a0*/  FSETP.NEU.AND P0, PT, R21, RZ, PT ;  /* 0x000000ff1500720b */ /* 0x000fc40003f0d000 */
[----:B------:R-:W-:Y:S02]  /*652b0*/  FSEL R9, R9, -INF , P2 ;  /* 0xff80000009097808 */ /* 0x000fe40001000000 */
[----:B0-----:R-:W-:Y:S02]  /*652c0*/  LEA R16, R17, R23, 0x1 ;  /* 0x0000001711107211 */ /* 0x001fe400078e08ff */
[----:B------:R-:W3:Y:S03]  /*652d0*/  LDL.LU R17, [R1+0x3c4] ;  /* 0x0003c40001117983 */ /* 0x000ee60000300800 */
[----:B----4-:R-:W-:Y:S01]  /*652e0*/  IMAD R20, R20, 0x2, R16 ;  /* 0x0000000214147824 */ /* 0x010fe200078e0210 */
[----:B------:R0:W-:Y:S04]  /*652f0*/  STL [R1+0x85c], R16 ;  /* 0x00085c1001007387 */ /* 0x0001e80000100800 */
[----:B------:R4:W-:Y:S01]  /*65300*/  STL [R1+0xa44], R8 ;  /* 0x000a440801007387 */ /* 0x0009e20000100800 */
[----:B------:R-:W-:-:S03]  /*65310*/  IMAD R5, R5, 0x2, R20 ;  /* 0x0000000205057824 */ /* 0x000fc600078e0214 */
[----:B------:R1:W-:Y:S04]  /*65320*/  STL [R1+0x860], R20 ;  /* 0x0008601401007387 */ /* 0x0003e80000100800 */
[----:B------:R-:W3:Y:S01]  /*65330*/  LDL.LU R23, [R1+0x3dc] ;  /* 0x0003dc0001177983 */ /* 0x000ee20000300800 */
[----:B------:R-:W-:Y:S01]  /*65340*/  IMAD R25, R25, 0x2, R5 ;  /* 0x0000000219197824 */ /* 0x000fe200078e0205 */
[----:B0-----:R-:W-:Y:S01]  /*65350*/  @P5 MOV R16, 0x7f800000 ;  /* 0x7f80000000105802 */ /* 0x001fe20000000f00 */
[----:B----4-:R-:W-:Y:S01]  /*65360*/  @P4 IMAD.MOV.U32 R8, RZ, RZ, 0x7f800000 ;  /* 0x7f800000ff084424 */ /* 0x010fe200078e00ff */
[----:B-1----:R0:W4:Y:S03]  /*65370*/  LDL.LU R20, [R1+0xf80] ;  /* 0x000f800001147983 */ /* 0x0021260000300800 */
[----:B------:R-:W-:-:S02]  /*65380*/  @P4 FFMA.FTZ R10, R21, R8, +INF ;  /* 0x7f800000150a4423 */ /* 0x000fc40000010008 */
[----:B------:R0:W3:Y:S01]  /*65390*/  LDL.LU R21, [R1+0xf7c] ;  /* 0x000f7c0001157983 */ /* 0x0000e20000300800 */
[C---:B------:R-:W-:Y:S01]  /*653a0*/  FSETP.NEU.AND P4, PT, R4.reuse, RZ, PT ;  /* 0x000000ff0400720b */ /* 0x040fe20003f8d000 */
[----:B------:R-:W-:Y:S02]  /*653b0*/  @P5 FFMA.FTZ R11, R4, R16, +INF ;  /* 0x7f800000040b5423 */ /* 0x000fe40000010010 */
[----:B------:R0:W3:Y:S04]  /*653c0*/  LDL.LU R4, [R1+0xf78] ;  /* 0x000f780001047983 */ /* 0x0000e80000300800 */
[----:B------:R-:W3:Y:S04]  /*653d0*/  LDL.LU R16, [R1+0x3f4] ;  /* 0x0003f40001107983 */ /* 0x000ee80000300800 */
[----:B------:R1:W-:Y:S01]  /*653e0*/  STL [R1+0x868], R25 ;  /* 0x0008681901007387 */ /* 0x0003e20000100800 */
[----:B------:R-:W-:-:S03]  /*653f0*/  IMAD R22, R22, 0x2, R25 ;  /* 0x0000000216167824 */ /* 0x000fc600078e0219 */
[----:B-1----:R0:W3:Y:S04]  /*65400*/  LDL.LU R25, [R1+0xf74] ;  /* 0x000f740001197983 */ /* 0x0020e80000300800 */
[----:B------:R1:W-:Y:S04]  /*65410*/  STL [R1+0xa40], R9 ;  /* 0x000a400901007387 */ /* 0x0003e80000100800 */
[----:B-1----:R-:W3:Y:S01]  /*65420*/  LDL.LU R9, [R1+0x214] ;  /* 0x0002140001097983 */ /* 0x002ee20000300800 */
[----:B--2---:R-:W-:Y:S02]  /*65430*/  ISETP.GE.U32.AND P6, PT, R3, 0x7f800000, PT ;  /* 0x7f8000000300780c */ /* 0x004fe40003fc6070 */
[----:B------:R-:W-:-:S02]  /*65440*/  FSETP.NEU.AND P3, PT, R24, RZ, PT ;  /* 0x000000ff1800720b */ /* 0x000fc40003f6d000 */
[----:B------:R-:W1:Y:S09]  /*65450*/  LDC R24, c[0x0][0x3e8] ;  /* 0x0000fa00ff187b82 */ /* 0x000e720000000800 */
[----:B------:R-:W-:-:S05]  /*65460*/  @P6 MOV R8, 0x7f800000 ;  /* 0x7f80000000086802 */ /* 0x000fca0000000f00 */
[----:B------:R-:W-:Y:S02]  /*65470*/  @P6 FFMA.FTZ R13, R3, R8, +INF ;  /* 0x7f800000030d6423 */ /* 0x000fe40000010008 */
[----:B------:R-:W2:Y:S01]  /*65480*/  LDC R8, c[0x0][0x3e8] ;  /* 0x0000fa00ff087b82 */ /* 0x000ea20000000800 */
[----:B------:R-:W-:Y:S01]  /*65490*/  IMAD R26, R26, 0x2, R22 ;  /* 0x000000021a1a7824 */ /* 0x000fe200078e0216 */
[----:B------:R0:W-:Y:S04]  /*654a0*/  STL [R1+0x86c], R22 ;  /* 0x00086c1601007387 */ /* 0x0001e80000100800 */
[----:B0-----:R0:W4:Y:S04]  /*654b0*/  LDL.LU R22, [R1+0xf70] ;  /* 0x000f700001167983 */ /* 0x0011280000300800 */
[----:B------:R0:W-:Y:S01]  /*654c0*/  STL [R1+0x870], R26 ;  /* 0x0008701a01007387 */ /* 0x0001e20000100800 */
[----:B--2---:R-:W-:-:S03]  /*654d0*/  LEA R8, R8, R26, 0x1 ;  /* 0x0000001a08087211 */ /* 0x004fc600078e08ff */
[----:B0-----:R0:W2:Y:S04]  /*654e0*/  LDL.LU R26, [R1+0xf6c] ;  /* 0x000f6c00011a7983 */ /* 0x0010a80000300800 */
[----:B------:R0:W-:Y:S01]  /*654f0*/  STL [R1+0x874], R8 ;  /* 0x0008740801007387 */ /* 0x0001e20000100800 */
[----:B-1----:R-:W-:Y:S01]  /*65500*/  IMAD R24, R24, 0x2, R8 ;  /* 0x0000000218187824 */ /* 0x002fe200078e0208 */
[----:B0-----:R-:W-:Y:S02]  /*65510*/  FSEL R8, R12, -INF , P3 ;  /* 0xff8000000c087808 */ /* 0x001fe40001800000 */
[----:B------:R-:W0:Y:S01]  /*65520*/  LDC R12, c[0x0][0x3e8] ;  /* 0x0000fa00ff0c7b82 */ /* 0x000e220000000800 */
[----:B------:R-:W-:Y:S02]  /*65530*/  FSEL R10, R10, -INF , P0 ;  /* 0xff8000000a0a7808 */ /* 0x000fe40000000000 */
[----:B------:R-:W-:Y:S04]  /*65540*/  STL [R1+0xa34], R8 ;  /* 0x000a340801007387 */ /* 0x000fe80000100800 */
[----:B------:R1:W-:Y:S01]  /*65550*/  STL [R1+0x878], R24 ;  /* 0x0008781801007387 */ /* 0x0003e20000100800 */
[----:B0-----:R-:W-:-:S03]  /*65560*/  LEA R12, R12, R24, 0x1 ;  /* 0x000000180c0c7211 */ /* 0x001fc600078e08ff */
[----:B-1----:R0:W2:Y:S04]  /*65570*/  LDL.LU R24, [R1+0xf68] ;  /* 0x000f680001187983 */ /* 0x0020a80000300800 */
[----:B------:R3:W-:Y:S04]  /*65580*/  STL [R1+0xa38], R10 ;  /* 0x000a380a01007387 */ /* 0x0007e80000100800 */
[----:B------:R1:W-:Y:S01]  /*65590*/  STL [R1+0xda8], R12 ;  /* 0x000da80c01007387 */ /* 0x0003e20000100800 */
[----:B---3--:R-:W-:Y:S02]  /*655a0*/  IMAD.MOV.U32 R10, RZ, RZ, R9 ;  /* 0x000000ffff0a7224 */ /* 0x008fe400078e0009 */
[----:B------:R-:W3:Y:S02]  /*655b0*/  LDC R9, c[0x0][0x3e8] ;  /* 0x0000fa00ff097b82 */ /* 0x000ee40000000800 */
[----:B---3--:R-:W-:-:S02]  /*655c0*/  IMAD R9, R9, 0x2, R12 ;  /* 0x0000000209097824 */ /* 0x008fc400078e020c */
[----:B-1----:R-:W3:Y:S01]  /*655d0*/  LDL R12, [R1+0x54] ;  /* 0x00005400010c7983 */ /* 0x002ee20000100800 */
[C---:B------:R-:W-:Y:S02]  /*655e0*/  ISETP.GE.U32.AND P5, PT, R16.reuse, 0x7f800000, PT ;  /* 0x7f8000001000780c */ /* 0x040fe40003fa6070 */
[----:B------:R-:W-:-:S11]  /*655f0*/  FSETP.NEU.AND P0, PT, R16, RZ, PT ;  /* 0x000000ff1000720b */ /* 0x000fd60003f0d000 */
[----:B------:R-:W-:-:S04]  /*65600*/  @P5 IMAD.MOV.U32 R8, RZ, RZ, 0x7f800000 ;  /* 0x7f800000ff085424 */ /* 0x000fc800078e00ff */
[----:B------:R-:W-:Y:S02]  /*65610*/  @P5 FFMA.FTZ R28, R16, R8, +INF ;  /* 0x7f800000101c5423 */ /* 0x000fe40000010008 */
[----:B------:R-:W1:Y:S01]  /*65620*/  LDC R16, c[0x0][0x3e8] ;  /* 0x0000fa00ff107b82 */ /* 0x000e620000000800 */
[----:B------:R0:W-:Y:S01]  /*65630*/  STL [R1+0xe3c], R5 ;  /* 0x000e3c0501007387 */ /* 0x0001e20000100800 */
[----:B------:R-:W-:-:S06]  /*65640*/  FSETP.NEU.AND P2, PT, R3, RZ, PT ;  /* 0x000000ff0300720b */ /* 0x000fcc0003f4d000 */
[----:B------:R-:W1:Y:S01]  /*65650*/  LDC R3, c[0x0][0x3e8] ;  /* 0x0000fa00ff037b82 */ /* 0x000e620000000800 */
[----:B------:R-:W-:Y:S02]  /*65660*/  ISETP.GE.U32.AND P3, PT, R17, 0x7f800000, PT ;  /* 0x7f8000001100780c */ /* 0x000fe40003f66070 */
[----:B0-----:R-:W-:Y:S02]  /*65670*/  MOV R5, R29 ;  /* 0x0000001d00057202 */ /* 0x001fe40000000f00 */
[----:B------:R-:W-:Y:S02]  /*65680*/  ISETP.GE.U32.AND P6, PT, R23, 0x7f800000, PT ;  /* 0x7f8000001700780c */ /* 0x000fe40003fc6070 */
[----:B---3--:R-:W-:Y:S01]  /*65690*/  MOV R8, R12 ;  /* 0x0000000c00087202 */ /* 0x008fe20000000f00 */
[----:B-1----:R-:W-:Y:S02]  /*656a0*/  IMAD R12, R16, 0x2, R9 ;  /* 0x00000002100c7824 */ /* 0x002fe400078e0209 */
[----:B------:R-:W0:Y:S02]  /*656b0*/  LDC R9, c[0x0][0x3e8] ;  /* 0x0000fa00ff097b82 */ /* 0x000e240000000800 */
[----:B------:R-:W-:Y:S01]  /*656c0*/  IMAD.MOV.U32 R16, RZ, RZ, R8 ;  /* 0x000000ffff107224 */ /* 0x000fe200078e0008 */
[----:B------:R-:W-:Y:S01]  /*656d0*/  STL [R1+0x880], R12 ;  /* 0x0008800c01007387 */ /* 0x000fe20000100800 */
[----:B------:R-:W-:-:S03]  /*656e0*/  FSEL R8, R11, -INF , P4 ;  /* 0xff8000000b087808 */ /* 0x000fc60002000000 */
[----:B------:R-:W3:Y:S04]  /*656f0*/  LDL.LU R11, [R1+0x3b0] ;  /* 0x0003b000010b7983 */ /* 0x000ee80000300800 */
[----:B------:R1:W-:Y:S01]  /*65700*/  STL [R1+0xa2c], R8 ;  /* 0x000a2c0801007387 */ /* 0x0003e20000100800 */
[----:B------:R-:W-:-:S03]  /*65710*/  FSETP.NEU.AND P4, PT, R17, RZ, PT ;  /* 0x000000ff1100720b */ /* 0x000fc60003f8d000 */
[----:B------:R-:W2:Y:S01]  /*65720*/  LDL.LU R29, [R1+0x3b8] ;  /* 0x0003b800011d7983 */ /* 0x000ea20000300800 */
[----:B-1----:R-:W-:Y:S02]  /*65730*/  @P3 IMAD.MOV.U32 R8, RZ, RZ, 0x7f800000 ;  /* 0x7f800000ff083424 */ /* 0x002fe400078e00ff */
[----:B0-----:R-:W-:Y:S02]  /*65740*/  IMAD R12, R9, 0x2, R12 ;  /* 0x00000002090c7824 */ /* 0x001fe400078e020c */
[----:B------:R-:W-:Y:S02]  /*65750*/  @P3 FFMA.FTZ R14, R17, R8, +INF ;  /* 0x7f800000110e3423 */ /* 0x000fe40000010008 */
[----:B------:R-:W0:Y:S01]  /*65760*/  LDC R17, c[0x0][0x3e8] ;  /* 0x0000fa00ff117b82 */ /* 0x000e220000000800 */
[----:B------:R-:W-:Y:S01]  /*65770*/  IMAD R3, R3, 0x2, R12 ;  /* 0x0000000203037824 */ /* 0x000fe200078e020c */
[----:B------:R1:W-:Y:S02]  /*65780*/  STL [R1+0x884], R12 ;  /* 0x0008840c01007387 */ /* 0x0003e40000100800 */
[----:B-1----:R-:W-:-:S04]  /*65790*/  MOV R12, R10 ;  /* 0x0000000a000c7202 */ /* 0x002fc80000000f00 */
[----:B------:R-:W1:Y:S01]  /*657a0*/  LDC R10, c[0x0][0x3e8] ;  /* 0x0000fa00ff0a7b82 */ /* 0x000e620000000800 */
[----:B------:R-:W-:Y:S01]  /*657b0*/  @P6 MOV R9, 0x7f800000 ;  /* 0x7f80000000096802 */ /* 0x000fe20000000f00 */
[----:B------:R0:W-:Y:S01]  /*657c0*/  STL [R1+0x888], R3 ;  /* 0x0008880301007387 */ /* 0x0001e20000100800 */
[----:B------:R-:W-:Y:S02]  /*657d0*/  FSETP.NEU.AND P3, PT, R23, RZ, PT ;  /* 0x000000ff1700720b */ /* 0x000fe40003f6d000 */
[----:B------:R-:W-:Y:S01]  /*657e0*/  FSEL R13, R13, -INF , P2 ;  /* 0xff8000000d0d7808 */ /* 0x000fe20001000000 */
[----:B------:R-:W-:Y:S02]  /*657f0*/  @P6 FFMA.FTZ R15, R23, R9, +INF ;  /* 0x7f800000170f6423 */ /* 0x000fe40000010009 */
[----:B------:R0:W2:Y:S04]  /*65800*/  LDL.LU R23, [R1+0xf64] ;  /* 0x000f640001177983 */ /* 0x0000a80000300800 */
[----:B------:R-:W2:Y:S01]  /*65810*/  LDL.LU R9, [R1+0x3cc] ;  /* 0x0003cc0001097983 */ /* 0x000ea20000300800 */
[----:B0-----:R-:W-:-:S05]  /*65820*/  IMAD R3, R17, 0x2, R3 ;  /* 0x0000000211037824 */ /* 0x001fca00078e0203 */
[----:B------:R0:W-:Y:S04]  /*65830*/  STL [R1+0x88c], R3 ;  /* 0x00088c0301007387 */ /* 0x0001e80000100800 */
[----:B------:R-:W4:Y:S01]  /*65840*/  LDL.LU R17, [R1+0x388] ;  /* 0x0003880001117983 */ /* 0x000f220000300800 */
[----:B-1----:R-:W-:-:S03]  /*65850*/  IMAD R10, R10, 0x2, R3 ;  /* 0x000000020a0a7824 */ /* 0x002fc600078e0203 */
[----:B0-----:R0:W4:Y:S04]  /*65860*/  LDL.LU R3, [R1+0xf60] ;  /* 0x000f600001037983 */ /* 0x0011280000300800 */
[----:B------:R-:W-:Y:S04]  /*65870*/  STL [R1+0x908], R10 ;  /* 0x0009080a01007387 */ /* 0x000fe80000100800 */
[----:B------:R1:W-:Y:S02]  /*65880*/  STL [R1+0xa18], R13 ;  /* 0x000a180d01007387 */ /* 0x0003e40000100800 */
[----:B-1----:R-:W1:Y:S02]  /*65890*/  LDC R13, c[0x0][0x3e8] ;  /* 0x0000fa00ff0d7b82 */ /* 0x002e640000000800 */
[----:B-1----:R-:W-:-:S06]  /*658a0*/  LEA R13, R13, R10, 0x1 ;  /* 0x0000000a0d0d7211 */ /* 0x002fcc00078e08ff */
[----:B------:R-:W1:Y:S01]  /*658b0*/  LDC R10, c[0x0][0x3e8] ;  /* 0x0000fa00ff0a7b82 */ /* 0x000e620000000800 */
[C---:B---3--:R-:W-:Y:S02]  /*658c0*/  ISETP.GE.U32.AND P5, PT, R11.reuse, 0x7f800000, PT ;  /* 0x7f8000000b00780c */ /* 0x048fe40003fa6070 */
[----:B------:R-:W-:-:S11]  /*658d0*/  FSETP.NEU.AND P2, PT, R11, RZ, PT ;  /* 0x000000ff0b00720b */ /* 0x000fd60003f4d000 */
[----:B------:R-:W-:-:S04]  /*658e0*/  @P5 IMAD.MOV.U32 R8, RZ, RZ, 0x7f800000 ;  /* 0x7f800000ff085424 */ /* 0x000fc800078e00ff */
[----:B------:R-:W-:Y:S01]  /*658f0*/  @P5 FFMA.FTZ R18, R11, R8, +INF ;  /* 0x7f8000000b125423 */ /* 0x000fe20000010008 */
[----:B-1----:R-:W-:Y:S02]  /*65900*/  IMAD R11, R10, 0x2, R13 ;  /* 0x000000020a0b7824 */ /* 0x002fe400078e020d */
[----:B------:R-:W3:Y:S01]  /*65910*/  LDL.LU R10, [R1+0x3a0] ;  /* 0x0003a000010a7983 */ /* 0x000ee20000300800 */
[----:B------:R-:W-:Y:S02]  /*65920*/  IMAD.MOV.U32 R8, RZ, RZ, R16 ;  /* 0x000000ffff087224 */ /* 0x000fe400078e0010 */
[----:B------:R-:W1:Y:S01]  /*65930*/  LDC R16, c[0x0][0x3e8] ;  /* 0x0000fa00ff107b82 */ /* 0x000e620000000800 */
[----:B------:R-:W-:Y:S01]  /*65940*/  FSEL R28, R28, -INF , P0 ;  /* 0xff8000001c1c7808 */ /* 0x000fe20000000000 */
[----:B------:R-:W-:Y:S01]  /*65950*/  STL [R1+0xda0], R13 ;  /* 0x000da00d01007387 */ /* 0x000fe20000100800 */
[----:B------:R-:W-:-:S03]  /*65960*/  FSEL R14, R14, -INF , P4 ;  /* 0xff8000000e0e7808 */ /* 0x000fc60002000000 */
[----:B------:R0:W-:Y:S01]  /*65970*/  STL [R1+0xa04], R28 ;  /* 0x000a041c01007387 */ /* 0x0001e20000100800 */
[C---:B--2---:R-:W-:Y:S01]  /*65980*/  ISETP.GE.U32.AND P6, PT, R9.reuse, 0x7f800000, PT ;  /* 0x7f8000000900780c */ /* 0x044fe20003fc6070 */
[----:B0-----:R-:W0:Y:S01]  /*65990*/  LDC R28, c[0x0][0x3e8] ;  /* 0x0000fa00ff1c7b82 */ /* 0x001e220000000800 */
[----:B-1----:R-:W-:Y:S01]  /*659a0*/  LEA R16, R16, R11, 0x1 ;  /* 0x0000000b10107211 */ /* 0x002fe200078e08ff */
[----:B------:R-:W-:Y:S01]  /*659b0*/  IMAD.MOV.U32 R13, RZ, RZ, R8 ;  /* 0x000000ffff0d7224 */ /* 0x000fe200078e0008 */
[----:B------:R-:W-:-:S05]  /*659c0*/  FSETP.NEU.AND P4, PT, R9, RZ, PT ;  /* 0x000000ff0900720b */ /* 0x000fca0003f8d000 */
[----:B------:R-:W1:Y:S01]  /*659d0*/  LDC R11, c[0x0][0x3e8] ;  /* 0x0000fa00ff0b7b82 */ /* 0x000e620000000800 */
[----:B------:R-:W-:Y:S04]  /*659e0*/  STL [R1+0x910], R16 ;  /* 0x0009101001007387 */ /* 0x000fe80000100800 */
[----:B------:R2:W-:Y:S01]  /*659f0*/  STL [R1+0xa08], R14 ;  /* 0x000a080e01007387 */ /* 0x0005e20000100800 */
[----:B------:R-:W-:Y:S02]  /*65a00*/  @P6 IMAD.MOV.U32 R8, RZ, RZ, 0x7f800000 ;  /* 0x7f800000ff086424 */ /* 0x000fe400078e00ff */
[----:B--2---:R-:W2:Y:S02]  /*65a10*/  LDC R14, c[0x0][0x3e8] ;  /* 0x0000fa00ff0e7b82 */ /* 0x004ea40000000800 */
[----:B-----5:R-:W-:-:S06]  /*65a20*/  @P6 FFMA.FTZ R27, R9, R8, +INF ;  /* 0x7f800000091b6423 */ /* 0x020fcc0000010008 */
[----:B------:R-:W5:Y:S01]  /*65a30*/  LDC R9, c[0x0][0x3e8] ;  /* 0x0000fa00ff097b82 */ /* 0x000f620000000800 */
[----:B0-----:R-:W-:Y:S01]  /*65a40*/  LEA R28, R28, R16, 0x1 ;  /* 0x000000101c1c7211 */ /* 0x001fe200078e08ff */
[----:B------:R-:W-:Y:S01]  /*65a50*/  IMAD.MOV.U32 R8, RZ, RZ, R0 ;  /* 0x000000ffff087224 */ /* 0x000fe200078e0000 */
[----:B------:R-:W-:-:S05]  /*65a60*/  MOV R0, R2 ;  /* 0x0000000200007202 */ /* 0x000fca0000000f00 */
[----:B------:R-:W0:Y:S01]  /*65a70*/  LDC R16, c[0x0][0x3e8] ;  /* 0x0000fa00ff107b82 */ /* 0x000e220000000800 */
[----:B------:R-:W-:Y:S01]  /*65a80*/  IMAD.MOV.U32 R2, RZ, RZ, R6 ;  /* 0x000000ffff027224 */ /* 0x000fe200078e0006 */
[----:B------:R1:W-:Y:S01]  /*65a90*/  STL [R1+0xda4], R28 ;  /* 0x000da41c01007387 */ /* 0x0003e20000100800 */
[----:B--2---:R-:W-:-:S03]  /*65aa0*/  IMAD R14, R14, 0x2, R28 ;  /* 0x000000020e0e7824 */ /* 0x004fc600078e021c */
[----:B-1----:R-:W2:Y:S04]  /*65ab0*/  LDL.LU R28, [R1+0x270] ;  /* 0x00027000011c7983 */ /* 0x002ea80000300800 */
[----:B------:R1:W-:Y:S01]  /*65ac0*/  STL [R1+0xdac], R14 ;  /* 0x000dac0e01007387 */ /* 0x0003e20000100800 */
[----:B-----5:R-:W-:Y:S01]  /*65ad0*/  IMAD R6, R9, 0x2, R14 ;  /* 0x0000000209067824 */ /* 0x020fe200078e020e */
[----:B------:R-:W-:Y:S02]  /*65ae0*/  FSEL R9, R15, -INF , P3 ;  /* 0xff8000000f097808 */ /* 0x000fe40001800000 */
[----:B-1----:R-:W-:Y:S02]  /*65af0*/  MOV R14, R8 ;  /* 0x00000008000e7202 */ /* 0x002fe40000000f00 */
[----:B------:R-:W-:Y:S01]  /*65b00*/  ISETP.GE.U32.AND P5, PT, R29, 0x7f800000, PT ;  /* 0x7f8000001d00780c */ /* 0x000fe20003fa6070 */
[----:B0-----:R-:W-:Y:S01]  /*65b10*/  IMAD R15, R16, 0x2, R6 ;  /* 0x00000002100f7824 */ /* 0x001fe200078e0206 */
[----:B------:R0:W-:Y:S04]  /*65b20*/  STL [R1+0xa1c], R9 ;  /* 0x000a1c0901007387 */ /* 0x0001e80000100800 */
[----:B------:R-:W5:Y:S01]  /*65b30*/  LDL.LU R6, [R1+0x398] ;  /* 0x0003980001067983 */ /* 0x000f620000300800 */
[----:B------:R-:W-:Y:S01]  /*65b40*/  IMAD R11, R11, 0x2, R15 ;  /* 0x000000020b0b7824 */ /* 0x000fe200078e020f */
[----:B----4-:R-:W-:-:S02]  /*65b50*/  ISETP.GE.U32.AND P6, PT, R17, 0x7f800000, PT ;  /* 0x7f8000001100780c */ /* 0x010fc40003fc6070 */
[----:B------:R1:W-:Y:S01]  /*65b60*/  STL [R1+0xdb0], R15 ;  /* 0x000db00f01007387 */ /* 0x0003e20000100800 */
[----:B------:R-:W4:Y:S02]  /*65b70*/  LDC R16, c[0x0][0x3e8] ;  /* 0x0000fa00ff107b82 */ /* 0x000f240000000800 */
[----:B0-----:R-:W-:-:S05]  /*65b80*/  @P5 MOV R9, 0x7f800000 ;  /* 0x7f80000000095802 */ /* 0x001fca0000000f00 */
[----:B------:R-:W-:Y:S01]  /*65b90*/  @P5 FFMA.FTZ R20, R29, R9, +INF ;  /* 0x7f8000001d145423 */ /* 0x000fe20000010009 */
[----:B-1----:R-:W-:Y:S02]  /*65ba0*/  FSEL R15, R18, -INF , P2 ;  /* 0xff800000120f7808 */ /* 0x002fe40001000000 */
[----:B------:R-:W-:Y:S02]  /*65bb0*/  FSETP.NEU.AND P2, PT, R17, RZ, PT ;  /* 0x000000ff1100720b */ /* 0x000fe40003f4d000 */
[C---:B---3--:R-:W-:Y:S02]  /*65bc0*/  ISETP.GE.U32.AND P0, PT, R10.reuse, 0x7f800000, PT ;  /* 0x7f8000000a00780c */ /* 0x048fe40003f06070 */
[----:B------:R-:W-:-:S11]  /*65bd0*/  FSETP.NEU.AND P3, PT, R10, RZ, PT ;  /* 0x000000ff0a00720b */ /* 0x000fd60003f6d000 */
[----:B------:R-:W-:-:S04]  /*65be0*/  @P0 IMAD.MOV.U32 R8, RZ, RZ, 0x7f800000 ;  /* 0x7f800000ff080424 */ /* 0x000fc800078e00ff */
[----:B------:R-:W-:Y:S02]  /*65bf0*/  @P0 FFMA.FTZ R19, R10, R8, +INF ;  /* 0x7f8000000a130423 */ /* 0x000fe40000010008 */
[----:B------:R-:W0:Y:S01]  /*65c00*/  LDC R10, c[0x0][0x3e8] ;  /* 0x0000fa00ff0a7b82 */ /* 0x000e220000000800 */
[----:B------:R-:W-:Y:S01]  /*65c10*/  FSETP.NEU.AND P0, PT, R29, RZ, PT ;  /* 0x000000ff1d00720b */ /* 0x000fe20003f0d000 */
[----:B0-----:R-:W-:-:S06]  /*65c20*/  IMAD R10, R10, 0x2, R11 ;  /* 0x000000020a0a7824 */ /* 0x001fcc00078e020b */
[----:B------:R-:W0:Y:S01]  /*65c30*/  LDC R11, c[0x0][0x3e8] ;  /* 0x0000fa00ff0b7b82 */ /* 0x000e220000000800 */
[----:B------:R-:W-:Y:S04]  /*65c40*/  STL [R1+0x924], R10 ;  /* 0x0009240a01007387 */ /* 0x000fe80000100800 */
[----:B------:R1:W3:Y:S04]  /*65c50*/  LDL.LU R29, [R1+0xf5c] ;  /* 0x000f5c00011d7983 */ /* 0x0002e80000300800 */
[----:B------:R-:W2:Y:S01]  /*65c60*/  LDL.LU R9, [R1+0x3a8] ;  /* 0x0003a80001097983 */ /* 0x000ea20000300800 */
[----:B------:R-:W-:-:S03]  /*65c70*/  @P6 MOV R8, 0x7f800000 ;  /* 0x7f80000000086802 */ /* 0x000fc60000000f00 */
[----:B------:R1:W-:Y:S02]  /*65c80*/  STL [R1+0xa00], R15 ;  /* 0x000a000f01007387 */ /* 0x0003e40000100800 */
[----:B------:R-:W-:Y:S02]  /*65c90*/  @P6 FFMA.FTZ R21, R17, R8, +INF ;  /* 0x7f80000011156423 */ /* 0x000fe40000010008 */
[----:B------:R-:W4:Y:S01]  /*65ca0*/  LDC R17, c[0x0][0x3e8] ;  /* 0x0000fa00ff117b82 */ /* 0x000f220000000800 */
[----:B------:R-:W-:-:S07]  /*65cb0*/  FSEL R19, R19, -INF , P3 ;  /* 0xff80000013137808 */ /* 0x000fce0001800000 */
[----:B-1----:R-:W1:Y:S01]  /*65cc0*/  LDC R15, c[0x0][0x3e8] ;  /* 0x0000fa00ff0f7b82 */ /* 0x002e620000000800 */
[----:B0-----:R-:W-:-:S07]  /*65cd0*/  IMAD R10, R11, 0x2, R10 ;  /* 0x000000020b0a7824 */ /* 0x001fce00078e020a */
[----:B------:R-:W0:Y:S01]  /*65ce0*/  LDC R11, c[0x0][0x3e8] ;  /* 0x0000fa00ff0b7b82 */ /* 0x000e220000000800 */
[----:B------:R0:W-:Y:S04]  /*65cf0*/  STL [R1+0x928], R10 ;  /* 0x0009280a01007387 */ /* 0x0001e80000100800 */
[----:B------:R-:W3:Y:S01]  /*65d00*/  LDL.LU R18, [R1+0x378] ;  /* 0x0003780001127983 */ /* 0x000ee20000300800 */
[----:B0-----:R-:W-:Y:S02]  /*65d10*/  IMAD R10, R11, 0x2, R10 ;  /* 0x000000020b0a7824 */ /* 0x001fe400078e020a */
[----:B------:R-:W0:Y:S03]  /*65d20*/  LDC R11, c[0x0][0x3e8] ;  /* 0x0000fa00ff0b7b82 */ /* 0x000e260000000800 */
[----:B------:R1:W-:Y:S01]  /*65d30*/  STL [R1+0x92c], R10 ;  /* 0x00092c0a01007387 */ /* 0x0003e20000100800 */
[----:B----4-:R-:W-:-:S03]  /*65d40*/  LEA R8, R17, R10, 0x1 ;  /* 0x0000000a11087211 */ /* 0x010fc600078e08ff */
[----:B------:R-:W4:Y:S04]  /*65d50*/  LDL.LU R17, [R1+0x35c] ;  /* 0x00035c0001117983 */ /* 0x000f280000300800 */
[----:B------:R0:W-:Y:S01]  /*65d60*/  STL [R1+0x930], R8 ;  /* 0x0009300801007387 */ /* 0x0001e20000100800 */
[----:B-1----:R-:W1:Y:S01]  /*65d70*/  LDC R10, c[0x0][0x3e8] ;  /* 0x0000fa00ff0a7b82 */ /* 0x002e620000000800 */
[----:B0-----:R-:W-:Y:S01]  /*65d80*/  IMAD R11, R11, 0x2, R8 ;  /* 0x000000020b0b7824 */ /* 0x001fe200078e0208 */
[----:B------:R-:W-:-:S06]  /*65d90*/  FSEL R8, R27, -INF , P4 ;  /* 0xff8000001b087808 */ /* 0x000fcc0002000000 */
[----:B------:R-:W0:Y:S01]  /*65da0*/  LDC R27, c[0x0][0x3e8] ;  /* 0x0000fa00ff1b7b82 */ /* 0x000e220000000800 */
[----:B------:R-:W-:Y:S04]  /*65db0*/  STL [R1+0x9f4], R8 ;  /* 0x0009f40801007387 */ /* 0x000fe80000100800 */
[----:B------:R-:W-:Y:S04]  /*65dc0*/  STL [R1+0x934], R11 ;  /* 0x0009340b01007387 */ /* 0x000fe80000100800 */
[----:B------:R1:W-:Y:S02]  /*65dd0*/  STL [R1+0x9f8], R19 ;  /* 0x0009f81301007387 */ /* 0x0003e40000100800 */
[----:B-1----:R-:W-:-:S02]  /*65de0*/  IMAD.MOV.U32 R19, RZ, RZ, R7 ;  /* 0x000000ffff137224 */ /* 0x002fc400078e0007 */
[----:B------:R-:W4:Y:S01]  /*65df0*/  LDL.LU R7, [R1+0xf58] ;  /* 0x000f580001077983 */ /* 0x000f220000300800 */
[----:B0-----:R-:W-:Y:S02]  /*65e00*/  LEA R27, R27, R11, 0x1 ;  /* 0x0000000b1b1b7211 */ /* 0x001fe400078e08ff */
[----:B------:R-:W0:Y:S03]  /*65e10*/  LDC R11, c[0x0][0x3e8] ;  /* 0x0000fa00ff0b7b82 */ /* 0x000e260000000800 */
[----:B------:R-:W-:Y:S01]  /*65e20*/  IMAD R16, R16, 0x2, R27 ;  /* 0x0000000210107824 */ /* 0x000fe200078e021b */
[----:B------:R1:W-:Y:S04]  /*65e30*/  STL [R1+0x938], R27 ;  /* 0x0009381b01007387 */ /* 0x0003e80000100800 */
[----:B------:R0:W-:Y:S01]  /*65e40*/  STL [R1+0x93c], R16 ;  /* 0x00093c1001007387 */ /* 0x0001e20000100800 */
[----:B-----5:R-:W-:Y:S01]  /*65e50*/  ISETP.GE.U32.AND P6, PT, R6, 0x7f800000, PT ;  /* 0x7f8000000600780c */ /* 0x020fe20003fc6070 */
[----:B-1----:R-:W1:Y:S01]  /*65e60*/  LDC R27, c[0x0][0x3e8] ;  /* 0x0000fa00ff1b7b82 */ /* 0x002e620000000800 */
[----:B--2---:R-:W-:-:S02]  /*65e70*/  ISETP.GE.U32.AND P5, PT, R9, 0x7f800000, PT ;  /* 0x7f8000000900780c */ /* 0x004fc40003fa6070 */
[----:B------:R-:W-:-:S11]  /*65e80*/  FSETP.NEU.AND P3, PT, R9, RZ, PT ;  /* 0x000000ff0900720b */ /* 0x000fd60003f6d000 */
[----:B------:R-:W-:-:S04]  /*65e90*/  @P5 IMAD.MOV.U32 R8, RZ, RZ, 0x7f800000 ;  /* 0x7f800000ff085424 */ /* 0x000fc800078e00ff */
[----:B------:R-:W-:Y:S02]  /*65ea0*/  @P5 FFMA.FTZ R4, R9, R8, +INF ;  /* 0x7f80000009045423 */ /* 0x000fe40000010008 */
[----:B------:R-:W2:Y:S02]  /*65eb0*/  LDC R9, c[0x0][0x3e8] ;  /* 0x0000fa00ff097b82 */ /* 0x000ea40000000800 */
[----:B--2---:R-:W-:-:S06]  /*65ec0*/  LEA R9, R9, R16, 0x1 ;  /* 0x0000001009097211 */ /* 0x004fcc00078e08ff */
[----:B0-----:R-:W0:Y:S01]  /*65ed0*/  LDC R16, c[0x0][0x3e8] ;  /* 0x0000fa00ff107b82 */ /* 0x001e220000000800 */
[----:B---3--:R-:W-:Y:S02]  /*65ee0*/  ISETP.GE.U32.AND P4, PT, R18, 0x7f800000, PT ;  /* 0x7f8000001200780c */ /* 0x008fe40003f86070 */
[----:B------:R-:W-:-:S05]  /*65ef0*/  FSEL R8, R20, -INF , P0 ;  /* 0xff80000014087808 */ /* 0x000fca0000000000 */
[----:B------:R2:W-:Y:S04]  /*65f00*/  STL [R1+0x9ec], R8 ;  /* 0x0009ec0801007387 */ /* 0x0005e80000100800 */
[----:B------:R3:W-:Y:S01]  /*65f10*/  STL [R1+0x940], R9 ;  /* 0x0009400901007387 */ /* 0x0007e20000100800 */
[----:B0-----:R-:W-:Y:S01]  /*65f20*/  LEA R16, R16, R9, 0x1 ;  /* 0x0000000910107211 */ /* 0x001fe200078e08ff */
[----:B--2---:R-:W-:-:S04]  /*65f30*/  @P4 IMAD.MOV.U32 R8, RZ, RZ, 0x7f800000 ;  /* 0x7f800000ff084424 */ /* 0x004fc800078e00ff */
[----:B------:R-:W-:Y:S01]  /*65f40*/  IMAD R11, R11, 0x2, R16 ;  /* 0x000000020b0b7824 */ /* 0x000fe200078e0210 */
[----:B------:R0:W-:Y:S01]  /*65f50*/  STL [R1+0x944], R16 ;  /* 0x0009441001007387 */ /* 0x0001e20000100800 */
[----:B---3--:R-:W-:-:S03]  /*65f60*/  @P6 IMAD.MOV.U32 R9, RZ, RZ, 0x7f800000 ;  /* 0x7f800000ff096424 */ /* 0x008fc600078e00ff */
[----:B------:R2:W-:Y:S01]  /*65f70*/  STL [R1+0x948], R11 ;  /* 0x0009480b01007387 */ /* 0x0005e20000100800 */
[----:B------:R-:W-:Y:S01]  /*65f80*/  @P4 FFMA.FTZ R25, R18, R8, +INF ;  /* 0x7f80000012194423 */ /* 0x000fe20000010008 */
[C---:B------:R-:W-:Y:S01]  /*65f90*/  FSETP.NEU.AND P4, PT, R6.reuse, RZ, PT ;  /* 0x000000ff0600720b */ /* 0x040fe20003f8d000 */
[----:B------:R-:W-:Y:S01]  /*65fa0*/  @P6 FFMA.FTZ R22, R6, R9, +INF ;  /* 0x7f80000006166423 */ /* 0x000fe20000010009 */
[----:B0-----:R-:W0:Y:S01]  /*65fb0*/  LDC R16, c[0x0][0x3e8] ;  /* 0x0000fa00ff107b82 */ /* 0x001e220000000800 */
[----:B--2---:R-:W-:Y:S02]  /*65fc0*/  LEA R11, R10, R11, 0x1 ;  /* 0x0000000b0a0b7211 */ /* 0x004fe400078e08ff */
[----:B------:R-:W2:Y:S04]  /*65fd0*/  LDL.LU R10, [R1+0x350] ;  /* 0x00035000010a7983 */ /* 0x000ea80000300800 */
[----:B------:R-:W3:Y:S04]  /*65fe0*/  LDL.LU R6, [R1+0xf54] ;  /* 0x000f540001067983 */ /* 0x000ee80000300800 */
[----:B------:R0:W-:Y:S04]  /*65ff0*/  STL [R1+0x94c], R11 ;  /* 0x00094c0b01007387 */ /* 0x0001e80000100800 */
[----:B------:R-:W5:Y:S01]  /*66000*/  LDL.LU R9, [R1+0x380] ;  /* 0x0003800001097983 */ /* 0x000f620000300800 */
[----:B----4-:R-:W-:-:S13]  /*66010*/  ISETP.GE.U32.AND P5, PT, R17, 0x7f800000, PT ;  /* 0x7f8000001100780c */ /* 0x010fda0003fa6070 */
[----:B------:R-:W-:Y:S02]  /*66020*/  @P5 IMAD.MOV.U32 R8, RZ, RZ, 0x7f800000 ;  /* 0x7f800000ff085424 */ /* 0x000fe400078e00ff */
[----:B0-----:R-:W-:Y:S01]  /*66030*/  IMAD R11, R16, 0x2, R11 ;  /* 0x00000002100b7824 */ /* 0x001fe200078e020b */
[----:B------:R-:W-:Y:S02]  /*66040*/  FSEL R16, R21, -INF , P2 ;  /* 0xff80000015107808 */ /* 0x000fe40001000000 */
[C---:B------:R-:W-:Y:S01]  /*66050*/  FSETP.NEU.AND P2, PT, R17.reuse, RZ, PT ;  /* 0x000000ff1100720b */ /* 0x040fe20003f4d000 */
[----:B------:R-:W-:Y:S02]  /*66060*/  @P5 FFMA.FTZ R26, R17, R8, +INF ;  /* 0x7f800000111a5423 */ /* 0x000fe40000010008 */
[----:B------:R-:W0:Y:S01]  /*66070*/  LDC R17, c[0x0][0x3e8] ;  /* 0x0000fa00ff117b82 */ /* 0x000e220000000800 */
[----:B------:R-:W-:Y:S01]  /*66080*/  LEA R15, R15, R11, 0x1 ;  /* 0x0000000b0f0f7211 */ /* 0x000fe200078e08ff */
[----:B------:R4:W-:Y:S04]  /*66090*/  STL [R1+0x9e8], R16 ;  /* 0x0009e81001007387 */ /* 0x0009e80000100800 */
[----:B------:R1:W-:Y:S01]  /*660a0*/  STL [R1+0x950], R11 ;  /* 0x0009500b01007387 */ /* 0x0003e20000100800 */
[----:B------:R-:W-:-:S03]  /*660b0*/  IMAD.MOV.U32 R8, RZ, RZ, R14 ;  /* 0x000000ffff087224 */ /* 0x000fc600078e000e */
[----:B------:R-:W3:Y:S01]  /*660c0*/  LDL.LU R21, [R1+0x368] ;  /* 0x0003680001157983 */ /* 0x000ee20000300800 */
[----:B------:R-:W-:Y:S01]  /*660d0*/  IMAD.MOV.U32 R20, RZ, RZ, R19 ;  /* 0x000000ffff147224 */ /* 0x000fe200078e0013 */
[----:B------:R-:W-:Y:S01]  /*660e0*/  FSEL R4, R4, -INF , P3 ;  /* 0xff80000004047808 */ /* 0x000fe20001800000 */
[----:B------:R-:W0:Y:S01]  /*660f0*/  LDC R19, c[0x0][0x3e8] ;  /* 0x0000fa00ff137b82 */ /* 0x000e220000000800 */
[----:B------:R-:W-:-:S07]  /*66100*/  FSETP.NEU.AND P0, PT, R18, RZ, PT ;  /* 0x000000ff1200720b */ /* 0x000fce0003f0d000 */
[----:B------:R-:W0:Y:S08]  /*66110*/  LDC R18, c[0x0][0x3e8] ;  /* 0x0000fa00ff127b82 */ /* 0x000e300000000800 */
[----:B----4-:R-:W4:Y:S08]  /*66120*/  LDC R16, c[0x0][0x3e8] ;  /* 0x0000fa00ff107b82 */ /* 0x010f300000000800 */
[----:B-1----:R-:W1:Y:S01]  /*66130*/  LDC R11, c[0x0][0x3e8] ;  /* 0x0000fa00ff0b7b82 */ /* 0x002e620000000800 */
[----:B0-----:R-:W-:-:S02]  /*66140*/  IMAD R14, R17, 0x2, R15 ;  /* 0x00000002110e7824 */ /* 0x001fc400078e020f */
[----:B------:R-:W3:Y:S04]  /*66150*/  LDL.LU R17, [R1+0x19c] ;  /* 0x00019c0001117983 */ /* 0x000ee80000300800 */
[----:B------:R0:W-:Y:S04]  /*66160*/  STL [R1+0x958], R14 ;  /* 0x0009580e01007387 */ /* 0x0001e80000100800 */
[----:B------:R-:W-:Y:S01]  /*66170*/  STL [R1+0x9e4], R4 ;  /* 0x0009e40401007387 */ /* 0x000fe20000100800 */
[----:B------:R-:W-:Y:S02]  /*66180*/  FSEL R25, R25, -INF , P0 ;  /* 0xff80000019197808 */ /* 0x000fe40000000000 */
[----:B0-----:R-:W-:Y:S01]  /*66190*/  LEA R14, R27, R14, 0x1 ;  /* 0x0000000e1b0e7211 */ /* 0x001fe200078e08ff */
[----:B------:R-:W-:-:S02]  /*661a0*/  IMAD.MOV.U32 R27, RZ, RZ, R2 ;  /* 0x000000ffff1b7224 */ /* 0x000fc400078e0002 */
[----:B------:R-:W4:Y:S04]  /*661b0*/  LDL.LU R2, [R1+0x358] ;  /* 0x0003580001027983 */ /* 0x000f280000300800 */
[----:B------:R0:W-:Y:S01]  /*661c0*/  STL [R1+0x95c], R14 ;  /* 0x00095c0e01007387 */ /* 0x0001e20000100800 */
[----:B------:R-:W-:Y:S02]  /*661d0*/  FSEL R22, R22, -INF , P4 ;  /* 0xff80000016167808 */ /* 0x000fe40002000000 */
[----:B0-----:R-:W-:Y:S02]  /*661e0*/  LEA R14, R19, R14, 0x1 ;  /* 0x0000000e130e7211 */ /* 0x001fe400078e08ff */
[----:B------:R-:W4:Y:S04]  /*661f0*/  LDL.LU R19, [R1+0x1e8] ;  /* 0x0001e80001137983 */ /* 0x000f280000300800 */
[----:B------:R-:W-:Y:S04]  /*66200*/  STL [R1+0xa3c], R25 ;  /* 0x000a3c1901007387 */ /* 0x000fe80000100800 */
[----:B------:R0:W-:Y:S02]  /*66210*/  STL [R1+0x960], R14 ;  /* 0x0009600e01007387 */ /* 0x0001e40000100800 */
[----:B0-----:R-:W-:-:S02]  /*66220*/  IMAD R14, R18, 0x2, R14 ;  /* 0x00000002120e7824 */ /* 0x001fc400078e020e */
[----:B------:R-:W4:Y:S04]  /*66230*/  LDL.LU R18, [R1+0x33c] ;  /* 0x00033c0001127983 */ /* 0x000f280000300800 */
[----:B------:R0:W-:Y:S01]  /*66240*/  STL [R1+0x964], R14 ;  /* 0x0009640e01007387 */ /* 0x0001e20000100800 */
[C---:B-----5:R-:W-:Y:S02]  /*66250*/  ISETP.GE.U32.AND P6, PT, R9.reuse, 0x7f800000, PT ;  /* 0x7f8000000900780c */ /* 0x060fe40003fc6070 */
[----:B--2---:R-:W-:Y:S02]  /*66260*/  ISETP.GE.U32.AND P5, PT, R10, 0x7f800000, PT ;  /* 0x7f8000000a00780c */ /* 0x004fe40003fa6070 */
[----:B------:R-:W-:-:S09]  /*66270*/  FSETP.NEU.AND P0, PT, R9, RZ, PT ;  /* 0x000000ff0900720b */ /* 0x000fd20003f0d000 */
[----:B------:R-:W-:-:S04]  /*66280*/  @P6 IMAD.MOV.U32 R4, RZ, RZ, 0x7f800000 ;  /* 0x7f800000ff046424 */ /* 0x000fc800078e00ff */
[----:B------:R-:W-:Y:S02]  /*66290*/  @P6 FFMA.FTZ R24, R9, R4, +INF ;  /* 0x7f80000009186423 */ /* 0x000fe40000010004 */
[----:B------:R-:W0:Y:S01]  /*662a0*/  LDC R9, c[0x0][0x3e8] ;  /* 0x0000fa00ff097b82 */ /* 0x000e220000000800 */
[----:B------:R-:W-:Y:S01]  /*662b0*/  @P5 IMAD.MOV.U32 R4, RZ, RZ, 0x7f800000 ;  /* 0x7f800000ff045424 */ /* 0x000fe200078e00ff */
[----:B------:R-:W-:-:S03]  /*662c0*/  FSETP.NEU.AND P4, PT, R10, RZ, PT ;  /* 0x000000ff0a00720b */ /* 0x000fc60003f8d000 */
[----:B------:R-:W-:-:S03]  /*662d0*/  @P5 FFMA.FTZ R23, R10, R4, +INF ;  /* 0x7f8000000a175423 */ /* 0x000fc60000010004 */
[----:B------:R-:W2:Y:S01]  /*662e0*/  LDC R10, c[0x0][0x3e8] ;  /* 0x0000fa00ff0a7b82 */ /* 0x000ea20000000800 */
[----:B0-----:R-:W-:Y:S01]  /*662f0*/  LEA R14, R9, R14, 0x1 ;  /* 0x0000000e090e7211 */ /* 0x001fe200078e08ff */
[----:B---3--:R-:W-:-:S04]  /*66300*/  IMAD.MOV.U32 R25, RZ, RZ, R17 ;  /* 0x000000ffff197224 */ /* 0x008fc800078e0011 */
[----:B------:R4:W-:Y:S04]  /*66310*/  STL [R1+0x968], R14 ;  /* 0x0009680e01007387 */ /* 0x0009e80000100800 */
[----:B------:R-:W-:Y:S01]  /*66320*/  STL [R1+0xa30], R22 ;  /* 0x000a301601007387 */ /* 0x000fe20000100800 */
[C---:B------:R-:W-:Y:S02]  /*66330*/  ISETP.GE.U32.AND P3, PT, R21.reuse, 0x7f800000, PT ;  /* 0x7f8000001500780c */ /* 0x040fe40003f66070 */
[----:B------:R-:W-:Y:S02]  /*66340*/  FSETP.NEU.AND P5, PT, R21, RZ, PT ;  /* 0x000000ff1500720b */ /* 0x000fe40003fad000 */
[----:B------:R-:W-:Y:S01]  /*66350*/  FSEL R26, R26, -INF , P2 ;  /* 0xff8000001a1a7808 */ /* 0x000fe20001000000 */
[----:B------:R-:W0:Y:S01]  /*66360*/  LDC R17, c[0x0][0x3e8] ;  /* 0x0000fa00ff117b82 */ /* 0x000e220000000800 */
[----:B----4-:R-:W-:Y:S01]  /*66370*/  LEA R14, R16, R14, 0x1 ;  /* 0x0000000e100e7211 */ /* 0x010fe200078e08ff */
[----:B------:R-:W-:Y:S01]  /*66380*/  IMAD.MOV.U32 R16, RZ, RZ, R25 ;  /* 0x000000ffff107224 */ /* 0x000fe200078e0019 */
[----:B------:R-:W-:-:S03]  /*66390*/  MOV R25, R20 ;  /* 0x0000001400197202 */ /* 0x000fc60000000f00 */
[----:B-1----:R-:W-:Y:S01]  /*663a0*/  IMAD R20, R11, 0x2, R14 ;  /* 0x000000020b147824 */ /* 0x002fe200078e020e */
[----:B------:R1:W-:Y:S04]  /*663b0*/  STL [R1+0x96c], R14 ;  /* 0x00096c0e01007387 */ /* 0x0003e80000100800 */
[----:B------:R-:W3:Y:S01]  /*663c0*/  LDL.LU R11, [R1+0x340] ;  /* 0x00034000010b7983 */ /* 0x000ee20000300800 */
[----:B-1----:R-:W-:-:S03]  /*663d0*/  MOV R14, R0 ;  /* 0x00000000000e7202 */ /* 0x002fc60000000f00 */
[----:B------:R-:W4:Y:S04]  /*663e0*/  LDL R0, [R1+0x994] ;  /* 0x0009940001007983 */ /* 0x000f280000100800 */
[----:B------:R2:W-:Y:S02]  /*663f0*/  STL [R1+0x970], R20 ;  /* 0x0009701401007387 */ /* 0x0005e40000100800 */
[----:B--2---:R-:W-:Y:S02]  /*66400*/  IMAD R20, R10, 0x2, R20 ;  /* 0x000000020a147824 */ /* 0x004fe400078e0214 */
[----:B------:R-:W2:Y:S04]  /*66410*/  LDL.LU R10, [R1+0x330] ;  /* 0x00033000010a7983 */ /* 0x000ea80000300800 */
[----:B------:R1:W-:Y:S04]  /*66420*/  STL [R1+0xdfc], R15 ;  /* 0x000dfc0f01007387 */ /* 0x0003e80000100800 */
[----:B-1----:R-:W5:Y:S04]  /*66430*/  LDL.LU R15, [R1+0x2bc] ;  /* 0x0002bc00010f7983 */ /* 0x002f680000300800 */
[----:B------:R-:W-:Y:S04]  /*66440*/  STL [R1+0x974], R20 ;  /* 0x0009741401007387 */ /* 0x000fe80000100800 */
[----:B------:R1:W-:Y:S04]  /*66450*/  STL [R1+0xdf8], R6 ;  /* 0x000df80601007387 */ /* 0x0003e80000100800 */
[----:B-1----:R-:W2:Y:S04]  /*66460*/  LDL.LU R6, [R1+0x1d8] ;  /* 0x0001d80001067983 */ /* 0x002ea80000300800 */
[----:B------:R1:W-:Y:S04]  /*66470*/  STL [R1+0xdd8], R7 ;  /* 0x000dd80701007387 */ /* 0x0003e80000100800 */
[----:B-1----:R-:W2:Y:S01]  /*66480*/  LDL.LU R7, [R1+0xe4] ;  /* 0x0000e40001077983 */ /* 0x002ea20000300800 */
[----:B------:R-:W-:-:S02]  /*66490*/  IMAD.MOV.U32 R22, RZ, RZ, R8 ;  /* 0x000000ffff167224 */ /* 0x000fc400078e0008 */
[----:B------:R-:W-:-:S04]  /*664a0*/  @P3 IMAD.MOV.U32 R8, RZ, RZ, 0x7f800000 ;  /* 0x7f800000ff083424 */ /* 0x000fc800078e00ff */
[----:B------:R-:W-:Y:S02]  /*664b0*/  @P3 FFMA.FTZ R3, R21, R8, +INF ;  /* 0x7f80000015033423 */ /* 0x000fe40000010008 */
[----:B------:R-:W1:Y:S01]  /*664c0*/  LDC R21, c[0x0][0x3e8] ;  /* 0x0000fa00ff157b82 */ /* 0x000e620000000800 */
[----:B------:R-:W-:Y:S01]  /*664d0*/  ISETP.GE.U32.AND P6, PT, R18, 0x7f800000, PT ;  /* 0x7f8000001200780c */ /* 0x000fe20003fc6070 */
[----:B------:R-:W-:Y:S01]  /*664e0*/  IMAD.MOV.U32 R9, RZ, RZ, R19 ;  /* 0x000000ffff097224 */ /* 0x000fe200078e0013 */
[----:B------:R-:W-:Y:S02]  /*664f0*/  FSEL R24, R24, -INF , P0 ;  /* 0xff80000018187808 */ /* 0x000fe40000000000 */
[----:B------:R-:W-:-:S03]  /*66500*/  FSEL R23, R23, -INF , P4 ;  /* 0xff80000017177808 */ /* 0x000fc60002000000 */
[----:B------:R-:W0:Y:S01]  /*66510*/  LDC R19, c[0x0][0x3e8] ;  /* 0x0000fa00ff137b82 */ /* 0x000e220000000800 */
[----:B------:R-:W-:Y:S01]  /*66520*/  IMAD.MOV.U32 R4, RZ, RZ, R9 ;  /* 0x000000ffff047224 */ /* 0x000fe200078e0009 */
[----:B------:R-:W-:Y:S02]  /*66530*/  FSETP.NEU.AND P0, PT, R18, RZ, PT ;  /* 0x000000ff1200720b */ /* 0x000fe40003f0d000 */
[----:B--2---:R-:W-:Y:S01]  /*66540*/  MOV R8, R7 ;  /* 0x0000000700087202 */ /* 0x004fe20000000f00 */
[----:B-1----:R-:W-:Y:S01]  /*66550*/  IMAD R7, R21, 0x2, R20 ;  /* 0x0000000215077824 */ /* 0x002fe200078e0214 */
[----:B------:R-:W-:Y:S02]  /*66560*/  FSEL R3, R3, -INF , P5 ;  /* 0xff80000003037808 */ /* 0x000fe40002800000 */
[----:B------:R-:W1:Y:S01]  /*66570*/  LDC R20, c[0x0][0x3e8] ;  /* 0x0000fa00ff147b82 */ /* 0x000e620000000800 */
[----:B------:R-:W2:Y:S04]  /*66580*/  LDL.LU R21, [R1+0x2c8] ;  /* 0x0002c80001157983 */ /* 0x000ea80000300800 */
[----:B------:R0:W-:Y:S04]  /*66590*/  STL [R1+0xa20], R26 ;  /* 0x000a201a01007387 */ /* 0x0001e80000100800 */
[----:B------:R1:W-:Y:S01]  /*665a0*/  STL [R1+0x978], R7 ;  /* 0x0009780701007387 */ /* 0x0003e20000100800 */
[----:B------:R-:W2:Y:S01]  /*665b0*/  LDC R9, c[0x0][0x3e8] ;  /* 0x0000fa00ff097b82 */ /* 0x000ea20000000800 */
[----:B0-----:R-:W-:-:S02]  /*665c0*/  IMAD.MOV.U32 R26, RZ, RZ, R8 ;  /* 0x000000ffff1a7224 */ /* 0x001fc400078e0008 */
[----:B------:R-:W2:Y:S01]  /*665d0*/  LDL R8, [R1+0x318] ;  /* 0x0003180001087983 */ /* 0x000ea20000100800 */
[----:B-1----:R-:W-:Y:S01]  /*665e0*/  LEA R7, R20, R7, 0x1 ;  /* 0x0000000714077211 */ /* 0x002fe200078e08ff */
[----:B------:R-:W-:Y:S02]  /*665f0*/  IMAD.MOV.U32 R20, RZ, RZ, R26 ;  /* 0x000000ffff147224 */ /* 0x000fe400078e001a */
[----:B------:R-:W-:Y:S01]  /*66600*/  IMAD.MOV.U32 R26, RZ, RZ, R6 ;  /* 0x000000ffff1a7224 */ /* 0x000fe200078e0006 */
[----:B------:R-:W-:Y:S01]  /*66610*/  MOV R6, R4 ;  /* 0x0000000400067202 */ /* 0x000fe20000000f00 */
[----:B------:R-:W-:-:S04]  /*66620*/  @P6 IMAD.MOV.U32 R4, RZ, RZ, 0x7f800000 ;  /* 0x7f800000ff046424 */ /* 0x000fc800078e00ff */
[----:B------:R-:W-:Y:S02]  /*66630*/  @P6 FFMA.FTZ R29, R18, R4, +INF ;  /* 0x7f800000121d6423 */ /* 0x000fe40000010004 */
[----:B------:R-:W0:Y:S01]  /*66640*/  LDC R18, c[0x0][0x3e8] ;  /* 0x0000fa00ff127b82 */ /* 0x000e220000000800 */
[----:B------:R1:W-:Y:S02]  /*66650*/  STL [R1+0xa24], R24 ;  /* 0x000a241801007387 */ /* 0x0003e40000100800 */
[----:B-1----:R-:W-:Y:S01]  /*66660*/  IMAD.MOV.U32 R24, RZ, RZ, R14 ;  /* 0x000000ffff187224 */ /* 0x002fe200078e000e */
[----:B------:R-:W-:Y:S02]  /*66670*/  LEA R14, R17, R7, 0x1 ;  /* 0x00000007110e7211 */ /* 0x000fe400078e08ff */
[----:B------:R-:W3:Y:S04]  /*66680*/  LDL.LU R17, [R1+0x17c] ;  /* 0x00017c0001117983 */ /* 0x000ee80000300800 */
[----:B------:R0:W-:Y:S04]  /*66690*/  STL [R1+0x984], R14 ;  /* 0x0009840e01007387 */ /* 0x0001e80000100800 */
[----:B------:R-:W3:Y:S04]  /*666a0*/  LDL.LU R4, [R1+0x2cc] ;  /* 0x0002cc0001047983 */ /* 0x000ee80000300800 */
[----:B------:R1:W-:Y:S01]  /*666b0*/  STL [R1+0xa0c], R23 ;  /* 0x000a0c1701007387 */ /* 0x0003e20000100800 */
[----:B0-----:R-:W-:-:S03]  /*666c0*/  IMAD R14, R18, 0x2, R14 ;  /* 0x00000002120e7824 */ /* 0x001fc600078e020e */
[----:B-1----:R-:W3:Y:S04]  /*666d0*/  LDL.LU R23, [R1+0x7c] ;  /* 0x00007c0001177983 */ /* 0x002ee80000300800 */
[----:B------:R-:W3:Y:S04]  /*666e0*/  LDL.LU R18, [R1+0x150] ;  /* 0x0001500001127983 */ /* 0x000ee80000300800 */
[----:B------:R0:W-:Y:S04]  /*666f0*/  STL [R1+0xeb0], R7 ;  /* 0x000eb00701007387 */ /* 0x0001e80000100800 */
[----:B0-----:R-:W3:Y:S04]  /*66700*/  LDL.LU R7, [R1+0x284] ;  /* 0x0002840001077983 */ /* 0x001ee80000300800 */
[----:B------:R3:W-:Y:S01]  /*66710*/  STL [R1+0xa10], R3 ;  /* 0x000a100301007387 */ /* 0x0007e20000100800 */
[----:B--2---:R-:W-:-:S03]  /*66720*/  ISETP.GE.U32.AND P5, PT, R8, 0x7f800000, PT ;  /* 0x7f8000000800780c */ /* 0x004fc60003fa6070 */
[----:B------:R0:W2:Y:S04]  /*66730*/  LDL R8, [R1+0x9d4] ;  /* 0x0009d40001087983 */ /* 0x0000a80000100800 */
[----:B------:R1:W-:Y:S01]  /*66740*/  STL [R1+0xdb8], R14 ;  /* 0x000db80e01007387 */ /* 0x0003e20000100800 */
[----:B---3--:R-:W-:Y:S01]  /*66750*/  IMAD.MOV.U32 R3, RZ, RZ, R7 ;  /* 0x000000ffff037224 */ /* 0x008fe200078e0007 */
[----:B------:R-:W-:Y:S01]  /*66760*/  MOV R7, R18 ;  /* 0x0000001200077202 */ /* 0x000fe20000000f00 */
[----:B------:R-:W-:Y:S02]  /*66770*/  IMAD.MOV.U32 R18, RZ, RZ, R16 ;  /* 0x000000ffff127224 */ /* 0x000fe400078e0010 */
[----:B------:R-:W-:Y:S01]  /*66780*/  IMAD.MOV.U32 R16, RZ, RZ, R12 ;  /* 0x000000ffff107224 */ /* 0x000fe200078e000c */
[----:B------:R-:W-:-:S02]  /*66790*/  LEA R12, R19, R14, 0x1 ;  /* 0x0000000e130c7211 */ /* 0x000fc400078e08ff */
[----:B------:R0:W3:Y:S01]  /*667a0*/  LDL R19, [R1+0x9dc] ;  /* 0x0009dc0001137983 */ /* 0x0000e20000100800 */
[----:B------:R-:W-:Y:S02]  /*667b0*/  ISETP.GE.U32.AND P2, PT, R2, 0x7f800000, PT ;  /* 0x7f8000000200780c */ /* 0x000fe40003f46070 */
[----:B------:R-:W-:Y:S01]  /*667c0*/  ISETP.GE.U32.AND P3, PT, R10, 0x7f800000, PT ;  /* 0x7f8000000a00780c */ /* 0x000fe20003f66070 */
[----:B-1----:R-:W-:Y:S01]  /*667d0*/  IMAD.MOV.U32 R14, RZ, RZ, R3 ;  /* 0x000000ffff0e7224 */ /* 0x002fe200078e0003 */
[----:B------:R-:W-:Y:S02]  /*667e0*/  FSEL R29, R29, -INF , P0 ;  /* 0xff8000001d1d7808 */ /* 0x000fe40000000000 */
[----:B------:R-:W-:-:S07]  /*667f0*/  FSETP.NEU.AND P0, PT, R2, RZ, PT ;  /* 0x000000ff0200720b */ /* 0x000fce0003f0d000 */
[----:B------:R-:W-:Y:S01]  /*66800*/  @P2 IMAD.MOV.U32 R3, RZ, RZ, 0x7f800000 ;  /* 0x7f800000ff032424 */ /* 0x000fe200078e00ff */
[----:B------:R1:W-:Y:S02]  /*66810*/  STL [R1+0xa4c], R29 ;  /* 0x000a4c1d01007387 */ /* 0x0003e40000100800 */
[----:B-1----:R-:W-:Y:S01]  /*66820*/  LEA R29, R9, R12, 0x1 ;  /* 0x0000000c091d7211 */ /* 0x002fe200078e08ff */
[----:B------:R-:W-:Y:S02]  /*66830*/  IMAD.MOV.U32 R9, RZ, RZ, R4 ;  /* 0x000000ffff097224 */ /* 0x000fe400078e0004 */
[----:B------:R-:W-:Y:S02]  /*66840*/  @P3 IMAD.MOV.U32 R4, RZ, RZ, 0x7f800000 ;  /* 0x7f800000ff043424 */ /* 0x000fe400078e00ff */
[----:B--2---:R-:W-:Y:S02]  /*66850*/  @P2 FFMA.FTZ R8, R2, R3, +INF ;  /* 0x7f80000002082423 */ /* 0x004fe40000010003 */
[----:B------:R-:W2:Y:S04]  /*66860*/  LDL.LU R2, [R1+0xf50] ;  /* 0x000f500001027983 */ /* 0x000ea80000300800 */
[----:B------:R1:W-:Y:S01]  /*66870*/  @P2 STL [R1+0x9d4], R8 ;  /* 0x0009d40801002387 */ /* 0x0003e20000100800 */
[----:B------:R-:W-:Y:S01]  /*66880*/  FSETP.NEU.AND P2, PT, R10, RZ, PT ;  /* 0x000000ff0a00720b */ /* 0x000fe20003f4d000 */
[----:B-1----:R-:W1:Y:S01]  /*66890*/  LDC R8, c[0x0][0x3e8] ;  /* 0x0000fa00ff087b82 */ /* 0x002e620000000800 */
[----:B------:R-:W-:Y:S01]  /*668a0*/  MOV R3, R9 ;  /* 0x0000000900037202 */ /* 0x000fe20000000f00 */
[----:B------:R-:W-:-:S02]  /*668b0*/  IMAD.MOV.U32 R9, RZ, RZ, R14 ;  /* 0x000000ffff097224 */ /* 0x000fc400078e000e */
[----:B------:R0:W2:Y:S04]  /*668c0*/  LDL R14, [R1+0x9d8] ;  /* 0x0009d800010e7983 */ /* 0x0000a80000100800 */
[----:B------:R-:W-:Y:S01]  /*668d0*/  STL [R1+0xd7c], R29 ;  /* 0x000d7c1d01007387 */ /* 0x000fe20000100800 */
[----:B-1----:R-:W-:Y:S02]  /*668e0*/  IMAD R8, R8, 0x2, R29 ;  /* 0x0000000208087824 */ /* 0x002fe400078e021d */
[----:B---3--:R-:W-:Y:S02]  /*668f0*/  @P3 FFMA.FTZ R19, R10, R4, +INF ;  /* 0x7f8000000a133423 */ /* 0x008fe40000010004 */
[----:B------:R-:W1:Y:S01]  /*66900*/  LDC R10, c[0x0][0x3e8] ;  /* 0x0000fa00ff0a7b82 */ /* 0x000e620000000800 */
[----:B------:R-:W-:-:S02]  /*66910*/  IMAD.MOV.U32 R4, RZ, RZ, R21 ;  /* 0x000000ffff047224 */ /* 0x000fc400078e0015 */
[----:B------:R3:W-:Y:S02]  /*66920*/  @P3 STL [R1+0x9dc], R19 ;  /* 0x0009dc1301003387 */ /* 0x0007e40000100800 */
[----:B---3--:R-:W-:Y:S01]  /*66930*/  IMAD.MOV.U32 R19, RZ, RZ, R28 ;  /* 0x000000ffff137224 */ /* 0x008fe200078e001c */
[----:B-1----:R-:W-:-:S05]  /*66940*/  LEA R8, R10, R8, 0x1 ;  /* 0x000000080a087211 */ /* 0x002fca00078e08ff */
[----:B------:R-:W-:Y:S04]  /*66950*/  STL [R1+0x98c], R8 ;  /* 0x00098c0801007387 */ /* 0x000fe80000100800 */
[----:B------:R-:W3:Y:S04]  /*66960*/  LDL.LU R21, [R1+0x2e0] ;  /* 0x0002e00001157983 */ /* 0x000ee80000300800 */
[----:B------:R-:W3:Y:S01]  /*66970*/  LDL.LU R28, [R1+0x2e4] ;  /* 0x0002e400011c7983 */ /* 0x000ee20000300800 */
[----:B------:R-:W-:Y:S02]  /*66980*/  ISETP.GE.U32.AND P4, PT, R11, 0x7f800000, PT ;  /* 0x7f8000000b00780c */ /* 0x000fe40003f86070 */
[----:B------:R-:W-:-:S02]  /*66990*/  MOV R29, R3 ;  /* 0x00000003001d7202 */ /* 0x000fc40000000f00 */
[----:B------:R-:W-:-:S09]  /*669a0*/  FSETP.NEU.AND P3, PT, R11, RZ, PT ;  /* 0x000000ff0b00720b */ /* 0x000fd20003f6d000 */
[----:B------:R-:W-:-:S04]  /*669b0*/  @P4 IMAD.MOV.U32 R3, RZ, RZ, 0x7f800000 ;  /* 0x7f800000ff034424 */ /* 0x000fc800078e00ff */
[----:B--2---:R-:W-:Y:S02]  /*669c0*/  @P4 FFMA.FTZ R14, R11, R3, +INF ;  /* 0x7f8000000b0e4423 */ /* 0x004fe40000010003 */
[----:B------:R-:W1:Y:S02]  /*669d0*/  LDC R11, c[0x0][0x3e8] ;  /* 0x0000fa00ff0b7b82 */ /* 0x000e640000000800 */
[----:B-1----:R-:W-:Y:S01]  /*669e0*/  IMAD R3, R11, 0x2, R8 ;  /* 0x000000020b037824 */ /* 0x002fe200078e0208 */
[----:B---3--:R1:W-:Y:S04]  /*669f0*/  STL.64 [R1+0xf48], R28 ;  /* 0x000f481c01007387 */ /* 0x0083e80000100a00 */
[----:B-1----:R0:W2:Y:S04]  /*66a00*/  LDL R28, [R1+0x9d0] ;  /* 0x0009d000011c7983 */ /* 0x0020a80000100800 */
[----:B------:R-:W2:Y:S01]  /*66a10*/  LDL.LU R11, [R1+0x318] ;  /* 0x00031800010b7983 */ /* 0x000ea20000300800 */
[----:B------:R-:W-:Y:S01]  /*66a20*/  IMAD.MOV.U32 R10, RZ, RZ, R4 ;  /* 0x000000ffff0a7224 */ /* 0x000fe200078e0004 */
[----:B------:R-:W-:-:S02]  /*66a30*/  @P5 MOV R4, 0x7f800000 ;  /* 0x7f80000000045802 */ /* 0x000fc40000000f00 */
[----:B------:R1:W-:Y:S04]  /*66a40*/  @P4 STL [R1+0x9d8], R14 ;  /* 0x0009d80e01004387 */ /* 0x0003e80000100800 */
[----:B-1----:R-:W3:Y:S04]  /*66a50*/  LDL.LU R14, [R1+0x2c4] ;  /* 0x0002c400010e7983 */ /* 0x002ee80000300800 */
[----:B------:R1:W-:Y:S04]  /*66a60*/  STL [R1+0xdb4], R12 ;  /* 0x000db40c01007387 */ /* 0x0003e80000100800 */
[----:B-1----:R0:W3:Y:S01]  /*66a70*/  LDL R12, [R1+0x9cc] ;  /* 0x0009cc00010c7983 */ /* 0x0020e20000100800 */
[----:B--2---:R-:W-:-:S05]  /*66a80*/  @P5 FFMA.FTZ R28, R11, R4, +INF ;  /* 0x7f8000000b1c5423 */ /* 0x004fca0000010004 */
[----:B------:R1:W-:Y:S01]  /*66a90*/  @P5 STL [R1+0x9d0], R28 ;  /* 0x0009d01c01005387 */ /* 0x0003e20000100800 */
[----:B------:R-:W-:Y:S02]  /*66aa0*/  FSETP.NEU.AND P4, PT, R11, RZ, PT ;  /* 0x000000ff0b00720b */ /* 0x000fe40003f8d000 */
[----:B-1----:R-:W-:-:S05]  /*66ab0*/  IADD3 R28, P5, PT, R3, R2, RZ ;  /* 0x00000002031c7210 */ /* 0x002fca0007fbe0ff */
[----:B------:R1:W-:Y:S04]  /*66ac0*/  STL [R1+0x918], R28 ;  /* 0x0009181c01007387 */ /* 0x0003e80000100800 */
[----:B-1----:R-:W2:Y:S04]  /*66ad0*/  LDL.LU.64 R28, [R1+0xf48] ;  /* 0x000f4800011c7983 */ /* 0x002ea80000300a00 */
[----:B------:R-:W5:Y:S01]  /*66ae0*/  LDL.LU R11, [R1+0x2e8] ;  /* 0x0002e800010b7983 */ /* 0x000f620000300800 */
[----:B----4-:R-:W-:-:S13]  /*66af0*/  ISETP.GE.U32.AND P6, PT, R0, 0x7f800000, PT ;  /* 0x7f8000000000780c */ /* 0x010fda0003fc6070 */
[----:B------:R-:W-:-:S04]  /*66b00*/  @P6 IMAD.MOV.U32 R8, RZ, RZ, 0x7f800000 ;  /* 0x7f800000ff086424 */ /* 0x000fc800078e00ff */
[----:B---3--:R-:W-:Y:S01]  /*66b10*/  @P6 FFMA.FTZ R12, R0, R8, +INF ;  /* 0x7f800000000c6423 */ /* 0x008fe20000010008 */
[----:B--2---:R-:W-:Y:S02]  /*66b20*/  PRMT R28, R28, 0x5410, R21 ;  /* 0x000054101c1c7816 */ /* 0x004fe40000000015 */
[----:B------:R-:W-:Y:S01]  /*66b30*/  MOV R21, R13 ;  /* 0x0000000d00157202 */ /* 0x000fe20000000f00 */
[----:B-----5:R1:W-:Y:S04]  /*66b40*/  STL.64 [R1+0xf38], R10 ;  /* 0x000f380a01007387 */ /* 0x0203e80000100a00 */
[----:B-1----:R0:W2:Y:S04]  /*66b50*/  LDL.64 R10, [R1+0x918] ;  /* 0x00091800010a7983 */ /* 0x0020a80000100a00 */
[----:B------:R-:W3:Y:S04]  /*66b60*/  LDL.LU R13, [R1+0x2ec] ;  /* 0x0002ec00010d7983 */ /* 0x000ee80000300800 */
[----:B------:R-:W-:Y:S04]  /*66b70*/  STL.64 [R1+0xf30], R20 ;  /* 0x000f301401007387 */ /* 0x000fe80000100a00 */
[----:B------:R-:W-:Y:S04]  /*66b80*/  STL [R1+0xdbc], R28 ;  /* 0x000dbc1c01007387 */ /* 0x000fe80000100800 */
[----:B------:R-:W2:Y:S04]  /*66b90*/  LDL.LU R0, [R1+0xf40] ;  /* 0x000f400001007983 */ /* 0x000ea80000300800 */
[----:B------:R1:W-:Y:S02]  /*66ba0*/  @P6 STL [R1+0x9cc], R12 ;  /* 0x0009cc0c01006387 */ /* 0x0003e40000100800 */
[----:B-1----:R-:W1:Y:S02]  /*66bb0*/  S2R R12, SR_TID.X ;  /* 0x00000000000c7919 */ /* 0x002e640000002100 */
[----:B------:R-:W-:Y:S01]  /*66bc0*/  STL.64 [R1+0xf28], R16 ;  /* 0x000f281001007387 */ /* 0x000fe20000100a00 */
[----:B-1----:R-:W-:-:S04]  /*66bd0*/  SHF.R.U32.HI R4, RZ, 0x8, R12 ;  /* 0x00000008ff047819 */ /* 0x002fc8000001160c */
[----:B------:R-:W-:-:S05]  /*66be0*/  SGXT.U32 R4, R4, 0x1 ;  /* 0x000000010404781a */ /* 0x000fca0000000000 */
[----:B------:R-:W-:-:S05]  /*66bf0*/  IMAD R4, R4, UR4, RZ ;  /* 0x0000000404047c24 */ /* 0x000fca000f8e02ff */
[----:B------:R-:W-:Y:S02]  /*66c00*/  IADD3 R20, P6, PT, R4, R2, RZ ;  /* 0x0000000204147210 */ /* 0x000fe40007fde0ff */
[----:B--2---:R-:W-:-:S05]  /*66c10*/  LEA.HI.X.SX32 R11, R3, R0, 0x1, P5 ;  /* 0x00000000030b7211 */ /* 0x004fca00028f0eff */
[----:B------:R1:W-:Y:S04]  /*66c20*/  STL [R1+0x91c], R11 ;  /* 0x00091c0b01007387 */ /* 0x0003e80000100800 */
[----:B-1----:R-:W2:Y:S04]  /*66c30*/  LDL.LU.64 R10, [R1+0xf38] ;  /* 0x000f3800010a7983 */ /* 0x002ea80000300a00 */
[----:B------:R-:W-:Y:S04]  /*66c40*/  STL [R1+0x7e8], R20 ;  /* 0x0007e81401007387 */ /* 0x000fe80000100800 */
[----:B------:R-:W4:Y:S04]  /*66c50*/  LDL.LU R3, [R1+0x2c0] ;  /* 0x0002c00001037983 */ /* 0x000f280000300800 */
[----:B------:R-:W5:Y:S04]  /*66c60*/  LDL.LU R28, [R1+0x2b0] ;  /* 0x0002b000011c7983 */ /* 0x000f680000300800 */
[----:B-----5:R1:W-:Y:S02]  /*66c70*/  STL.64 [R1+0xf20], R28 ;  /* 0x000f201c01007387 */ /* 0x0203e40000100a00 */
[----:B-1----:R-:W-:-:S02]  /*66c80*/  IMAD.MOV.U32 R28, RZ, RZ, R20 ;  /* 0x000000ffff1c7224 */ /* 0x002fc400078e0014 */
[----:B------:R-:W-:Y:S02]  /*66c90*/  IMAD.MOV.U32 R29, RZ, RZ, R21 ;  /* 0x000000ffff1d7224 */ /* 0x000fe400078e0015 */
[----:B------:R-:W5:Y:S01]  /*66ca0*/  LDL.LU.64 R20, [R1+0xf30] ;  /* 0x000f300001147983 */ /* 0x000f620000300a00 */
[----:B--2---:R-:W-:Y:S02]  /*66cb0*/  IADD3 R16, P5, PT, R10, R2, RZ ;  /* 0x000000020a107210 */ /* 0x004fe40007fbe0ff */
[----:B---3--:R-:W-:Y:S02]  /*66cc0*/  PRMT R13, R13, 0x5410, R11 ;  /* 0x000054100d0d7816 */ /* 0x008fe4000000000b */
[----:B------:R-:W-:Y:S01]  /*66cd0*/  LEA.HI.X.SX32 R29, R4, R0, 0x1, P6 ;  /* 0x00000000041d7211 */ /* 0x000fe200030f0eff */
[----:B------:R-:W2:Y:S04]  /*66ce0*/  LDL.LU R11, [R1+0x2d4] ;  /* 0x0002d400010b7983 */ /* 0x000ea80000300800 */
[----:B------:R-:W-:Y:S04]  /*66cf0*/  STL [R1+0x7c0], R16 ;  /* 0x0007c01001007387 */ /* 0x000fe80000100800 */
[----:B------:R-:W-:Y:S04]  /*66d00*/  STL [R1+0xe00], R13 ;  /* 0x000e000d01007387 */ /* 0x000fe80000100800 */
[----:B------:R1:W-:Y:S01]  /*66d10*/  STL [R1+0xed8], R13 ;  /* 0x000ed80d01007387 */ /* 0x0003e20000100800 */
[----:B------:R-:W-:Y:S01]  /*66d20*/  MOV R12, R16 ;  /* 0x00000010000c7202 */ /* 0x000fe20000000f00 */
[----:B-1----:R-:W-:Y:S01]  /*66d30*/  IMAD.MOV.U32 R13, RZ, RZ, R17 ;  /* 0x000000ffff0d7224 */ /* 0x002fe200078e0011 */
[----:B------:R-:W-:Y:S01]  /*66d40*/  LEA.HI.X.SX32 R13, R10, R0, 0x1, P5 ;  /* 0x000000000a0d7211 */ /* 0x000fe200028f0eff */
[----:B------:R-:W3:Y:S04]  /*66d50*/  LDL.LU.64 R16, [R1+0xf28] ;  /* 0x000f280001107983 */ /* 0x000ee80000300a00 */
[----:B------:R-:W-:Y:S04]  /*66d60*/  STL [R1+0x7ec], R29 ;  /* 0x0007ec1d01007387 */ /* 0x000fe80000100800 */
[----:B-----5:R1:W-:Y:S04]  /*66d70*/  STL.64 [R1+0xf18], R20 ;  /* 0x000f181401007387 */ /* 0x0203e80000100a00 */
[----:B-1----:R-:W2:Y:S04]  /*66d80*/  LDL.LU R20, [R1+0x2d0] ;  /* 0x0002d00001147983 */ /* 0x002ea80000300800 */
[----:B------:R-:W5:Y:S04]  /*66d90*/  LDL.LU R8, [R1+0x2d8] ;  /* 0x0002d80001087983 */ /* 0x000f680000300800 */
[----:B------:R-:W-:Y:S04]  /*66da0*/  STL [R1+0x7c4], R13 ;  /* 0x0007c40d01007387 */ /* 0x000fe80000100800 */
[----:B------:R-:W2:Y:S01]  /*66db0*/  LDL.LU R4, [R1+0x2dc] ;  /* 0x0002dc0001047983 */ /* 0x000ea20000300800 */
[----:B------:R-:W-:Y:S01]  /*66dc0*/  IMAD.MOV.U32 R10, RZ, RZ, R19 ;  /* 0x000000ffff0a7224 */ /* 0x000fe200078e0013 */
[----:B------:R-:W-:-:S02]  /*66dd0*/  IADD3 R28, P6, PT, R14, R2, RZ ;  /* 0x000000020e1c7210 */ /* 0x000fc40007fde0ff */
[----:B--2---:R1:W-:Y:S04]  /*66de0*/  STL.64 [R1+0xf10], R4 ;  /* 0x000f100401007387 */ /* 0x0043e80000100a00 */
[----:B------:R-:W2:Y:S01]  /*66df0*/  LDL.LU R19, [R1+0x2a0] ;  /* 0x0002a00001137983 */ /* 0x000ea20000300800 */
[----:B------:R-:W-:Y:S02]  /*66e00*/  LEA.HI.X.SX32 R29, R14, R0, 0x1, P6 ;  /* 0x000000000e1d7211 */ /* 0x000fe400030f0eff */
[----:B-1----:R-:W-:Y:S01]  /*66e10*/  PRMT R4, R11, 0x5410, R20 ;  /* 0x000054100b047816 */ /* 0x002fe20000000014 */
[----:B--2---:R1:W-:Y:S04]  /*66e20*/  STL [R1+0xf08], R19 ;  /* 0x000f081301007387 */ /* 0x0043e80000100800 */
[----:B-1----:R-:W2:Y:S04]  /*66e30*/  LDL.LU R19, [R1+0x2ac] ;  /* 0x0002ac0001137983 */ /* 0x002ea80000300800 */
[----:B------:R1:W-:Y:S04]  /*66e40*/  STL.64 [R1+0x7a8], R28 ;  /* 0x0007a81c01007387 */ /* 0x0003e80000100a00 */
[----:B------:R-:W-:Y:S04]  /*66e50*/  STL [R1+0x9a0], R4 ;  /* 0x0009a00401007387 */ /* 0x000fe80000100800 */
[----:B-1----:R-:W2:Y:S01]  /*66e60*/  LDL.LU.64 R28, [R1+0xf20] ;  /* 0x000f2000011c7983 */ /* 0x002ea20000300a00 */
[----:B----4-:R-:W-:-:S03]  /*66e70*/  IADD3 R12, P5, PT, R3, R2, RZ ;  /* 0x00000002030c7210 */ /* 0x010fc60007fbe0ff */
[----:B------:R-:W4:Y:S04]  /*66e80*/  LDL.LU R11, [R1+0x2a4] ;  /* 0x0002a400010b7983 */ /* 0x000f280000300800 */
[----:B------:R-:W3:Y:S01]  /*66e90*/  LDL.LU R14, [R1+0x298] ;  /* 0x00029800010e7983 */ /* 0x000ee20000300800 */
[----:B------:R-:W-:Y:S02]  /*66ea0*/  LEA.HI.X.SX32 R13, R3, R0, 0x1, P5 ;  /* 0x00000000030d7211 */ /* 0x000fe400028f0eff */
[----:B--2---:R-:W-:-:S05]  /*66eb0*/  IADD3 R20, P6, PT, R29, R2, RZ ;  /* 0x000000021d147210 */ /* 0x004fca0007fde0ff */
[----:B------:R1:W-:Y:S04]  /*66ec0*/  STL [R1+0x7e0], R20 ;  /* 0x0007e01401007387 */ /* 0x0003e80000100800 */
[----:B-1----:R-:W2:Y:S04]  /*66ed0*/  LDL.LU.64 R20, [R1+0xf18] ;  /* 0x000f180001147983 */ /* 0x002ea80000300a00 */
[----:B------:R1:W-:Y:S02]  /*66ee0*/  STL.64 [R1+0x7a0], R12 ;  /* 0x0007a00c01007387 */ /* 0x0003e40000100a00 */
[----:B-1----:R-:W-:-:S02]  /*66ef0*/  MOV R12, R9 ;  /* 0x00000009000c7202 */ /* 0x002fc40000000f00 */
[----:B------:R-:W2:Y:S04]  /*66f00*/  LDL.LU R9, [R1+0x50c] ;  /* 0x00050c0001097983 */ /* 0x000ea80000300800 */
[----:B------:R-:W2:Y:S01]  /*66f10*/  LDL.LU R13, [R1+0x28c] ;  /* 0x00028c00010d7983 */ /* 0x000ea20000300800 */
[----:B------:R-:W-:-:S03]  /*66f20*/  IADD3 R4, P5, PT, R28, R2, RZ ;  /* 0x000000021c047210 */ /* 0x000fc60007fbe0ff */
[----:B--2---:R1:W-:Y:S04]  /*66f30*/  STL [R1+0xf04], R13 ;  /* 0x000f040d01007387 */ /* 0x0043e80000100800 */
[----:B-1----:R-:W2:Y:S04]  /*66f40*/  LDL.LU R13, [R1+0x2a8] ;  /* 0x0002a800010d7983 */ /* 0x002ea80000300800 */
[----:B------:R1:W-:Y:S04]  /*66f50*/  STL [R1+0x7d8], R4 ;  /* 0x0007d80401007387 */ /* 0x0003e80000100800 */
[----:B-1----:R-:W5:Y:S02]  /*66f60*/  LDL.LU.64 R4, [R1+0xf10] ;  /* 0x000f100001047983 */ /* 0x002f640000300a00 */
[----:B-----5:R-:W-:-:S05]  /*66f70*/  PRMT R3, R4, 0x5410, R8 ;  /* 0x0000541004037816 */ /* 0x020fca0000000008 */
[----:B------:R-:W-:Y:S04]  /*66f80*/  STL [R1+0x9a4], R3 ;  /* 0x0009a40301007387 */ /* 0x000fe80000100800 */
[----:B------:R-:W5:Y:S04]  /*66f90*/  LDL.LU R8, [R1+0x360] ;  /* 0x0003600001087983 */ /* 0x000f680000300800 */
[----:B------:R1:W-:Y:S04]  /*66fa0*/  STL [R1+0xef0], R5 ;  /* 0x000ef00501007387 */ /* 0x0003e80000100800 */
[----:B-1----:R0:W2:Y:S04]  /*66fb0*/  LDL.64 R4, [R1+0x7e0] ;  /* 0x0007e00001047983 */ /* 0x0020a80000100a00 */
[----:B---3--:R-:W-:Y:S04]  /*66fc0*/  STL.64 [R1+0xef8], R14 ;  /* 0x000ef80e01007387 */ /* 0x008fe80000100a00 */
[----:B------:R1:W-:Y:S04]  /*66fd0*/  STL [R1+0xf00], R15 ;  /* 0x000f000f01007387 */ /* 0x0003e80000100800 */
[----:B-1----:R0:W3:Y:S04]  /*66fe0*/  LDL.64 R14, [R1+0x7d8] ;  /* 0x0007d800010e7983 */ /* 0x0020e80000100a00 */
[----:B------:R-:W4:Y:S01]  /*66ff0*/  LDL.LU R3, [R1+0x294] ;  /* 0x0002940001037983 */ /* 0x000f220000300800 */
[----:B--2---:R-:W-:-:S03]  /*67000*/  IMAD.MOV.U32 R5, RZ, RZ, R29 ;  /* 0x000000ffff057224 */ /* 0x004fc600078e001d */
[----:B------:R-:W2:Y:S02]  /*67010*/  LDL.LU R29, [R1+0x290] ;  /* 0x00029000011d7983 */ /* 0x000ea40000300800 */
[-C--:B------:R-:W-:Y:S02]  /*67020*/  LEA.HI.X.SX32 R5, R5, R0.reuse, 0x1, P6 ;  /* 0x0000000005057211 */ /* 0x080fe400030f0eff */
[----:B---3--:R-:W-:-:S03]  /*67030*/  LEA.HI.X.SX32 R15, R28, R0, 0x1, P5 ;  /* 0x000000001c0f7211 */ /* 0x008fc600028f0eff */
[----:B------:R1:W-:Y:S04]  /*67040*/  STL [R1+0x7e4], R5 ;  /* 0x0007e40501007387 */ /* 0x0003e80000100800 */
[----:B------:R3:W-:Y:S04]  /*67050*/  STL [R1+0x7dc], R15 ;  /* 0x0007dc0f01007387 */ /* 0x0007e80000100800 */
[----:B------:R-:W2:Y:S01]  /*67060*/  LDL.LU R28, [R1+0x2f0] ;  /* 0x0002f000011c7983 */ /* 0x000ea20000300800 */
[-C--:B------:R-:W-:Y:S02]  /*67070*/  IADD3 R4, P6, PT, R19, R2.reuse, RZ ;  /* 0x0000000213047210 */ /* 0x080fe40007fde0ff */
[----:B------:R-:W-:-:S02]  /*67080*/  IADD3 R14, P5, PT, R13, R2, RZ ;  /* 0x000000020d0e7210 */ /* 0x000fc40007fbe0ff */
[-C--:B-1----:R-:W-:Y:S02]  /*67090*/  LEA.HI.X.SX32 R5, R19, R0.reuse, 0x1, P6 ;  /* 0x0000000013057211 */ /* 0x082fe400030f0eff */
[----:B---3--:R-:W-:Y:S01]  /*670a0*/  LEA.HI.X.SX32 R15, R13, R0, 0x1, P5 ;  /* 0x000000000d0f7211 */ /* 0x008fe200028f0eff */
[----:B--2---:R-:W-:Y:S04]  /*670b0*/  STL.64 [R1+0xee8], R28 ;  /* 0x000ee81c01007387 */ /* 0x004fe80000100a00 */
[----:B------:R-:W2:Y:S04]  /*670c0*/  LDL.LU R19, [R1+0xf08] ;  /* 0x000f080001137983 */ /* 0x000ea80000300800 */
[----:B------:R-:W-:Y:S04]  /*670d0*/  STL.64 [R1+0x7d0], R4 ;  /* 0x0007d00401007387 */ /* 0x000fe80000100a00 */
[----:B------:R-:W3:Y:S04]  /*670e0*/  LDL.LU R13, [R1+0xf04] ;  /* 0x000f0400010d7983 */ /* 0x000ee80000300800 */
[----:B------:R1:W-:Y:S04]  /*670f0*/  STL.64 [R1+0x7b8], R14 ;  /* 0x0007b80e01007387 */ /* 0x0003e80000100a00 */
[----:B-1----:R0:W3:Y:S01]  /*67100*/  LDL.LU R15, [R1+0xf00] ;  /* 0x000f0000010f7983 */ /* 0x0020e20000300800 */
[----:B----4-:R-:W-:-:S04]  /*67110*/  IADD3 R4, P6, PT, R11, R2, RZ ;  /* 0x000000020b047210 */ /* 0x010fc80007fde0ff */
[----:B------:R-:W-:Y:S02]  /*67120*/  LEA.HI.X.SX32 R5, R11, R0, 0x1, P6 ;  /* 0x000000000b057211 */ /* 0x000fe400030f0eff */
[----:B--2---:R-:W-:-:S05]  /*67130*/  IADD3 R14, P5, PT, R19, R2, RZ ;  /* 0x00000002130e7210 */ /* 0x004fca0007fbe0ff */
[----:B------:R3:W-:Y:S04]  /*67140*/  STL [R1+0x7b0], R14 ;  /* 0x0007b00e01007387 */ /* 0x0007e80000100800 */
[----:B---3--:R-:W2:Y:S04]  /*67150*/  LDL.LU.64 R14, [R1+0xef8] ;  /* 0x000ef800010e7983 */ /* 0x008ea80000300a00 */
[----:B------:R1:W-:Y:S04]  /*67160*/  STL.64 [R1+0x7c8], R4 ;  /* 0x0007c80401007387 */ /* 0x0003e80000100a00 */
[----:B-1----:R-:W3:Y:S04]  /*67170*/  LDL.LU R5, [R1+0xef0] ;  /* 0x000ef00001057983 */ /* 0x002ee80000300800 */
[----:B------:R-:W4:Y:S01]  /*67180*/  LDL.LU R11, [R1+0x510] ;  /* 0x00051000010b7983 */ /* 0x000f220000300800 */
[----:B--2---:R-:W-:-:S03]  /*67190*/  IADD3 R28, P6, PT, R14, R2, RZ ;  /* 0x000000020e1c7210 */ /* 0x004fc60007fde0ff */
[----:B---3--:R-:W-:Y:S04]  /*671a0*/  STL [R1+0xedc], R5 ;  /* 0x000edc0501007387 */ /* 0x008fe80000100800 */
[----:B------:R1:W-:Y:S04]  /*671b0*/  STL [R1+0xee0], R5 ;  /* 0x000ee00501007387 */ /* 0x0003e80000100800 */
[----:B-1----:R0:W2:Y:S04]  /*671c0*/  LDL.64 R4, [R1+0x7b0] ;  /* 0x0007b00001047983 */ /* 0x0020a80000100a00 */
[----:B------:R1:W-:Y:S04]  /*671d0*/  STL [R1+0x798], R28 ;  /* 0x0007981c01007387 */ /* 0x0003e80000100800 */
[----:B-1----:R-:W3:Y:S01]  /*671e0*/  LDL.LU.64 R28, [R1+0xee8] ;  /* 0x000ee800011c7983 */ /* 0x002ee20000300a00 */
[----:B------:R-:W-:-:S04]  /*671f0*/  LOP3.LUT R9, R9, 0xffff, RZ, 0xc0, !PT ;  /* 0x0000ffff09097812 */ /* 0x000fc800078ec0ff */
[----:B-----5:R-:W-:Y:S02]  /*67200*/  PRMT R8, R8, 0x4210, R9 ;  /* 0x0000421008087816 */ /* 0x020fe40000000009 */
[----:B--2---:R-:W-:Y:S01]  /*67210*/  LEA.HI.X.SX32 R5, R19, R0, 0x1, P5 ;  /* 0x0000000013057211 */ /* 0x004fe200028f0eff */
[----:B------:R-:W-:-:S04]  /*67220*/  IMAD.MOV.U32 R19, RZ, RZ, R7 ;  /* 0x000000ffff137224 */ /* 0x000fc800078e0007 */
[----:B------:R-:W-:Y:S04]  /*67230*/  STL [R1+0x7b4], R5 ;  /* 0x0007b40501007387 */ /* 0x000fe80000100800 */
[----:B------:R-:W2:Y:S01]  /*67240*/  LDL.LU R7, [R1+0x288] ;  /* 0x0002880001077983 */ /* 0x000ea20000300800 */
[----:B---3--:R-:W-:-:S05]  /*67250*/  PRMT R9, R28, 0x5210, R9 ;  /* 0x000052101c097816 */ /* 0x008fca0000000009 */
[----:B------:R1:W-:Y:S04]  /*67260*/  STL.64 [R1+0xec8], R8 ;  /* 0x000ec80801007387 */ /* 0x0003e80000100a00 */
[----:B-1----:R0:W3:Y:S01]  /*67270*/  LDL.64 R8, [R1+0x798] ;  /* 0x0007980001087983 */ /* 0x0020e20000100a00 */
[C---:B------:R-:W-:Y:S02]  /*67280*/  IADD3 R4, P5, PT, R3.reuse, R2, RZ ;  /* 0x0000000203047210 */ /* 0x040fe40007fbe0ff */
[----:B------:R-:W-:Y:S02]  /*67290*/  MOV R28, R10 ;  /* 0x0000000a001c7202 */ /* 0x000fe40000000f00 */
[----:B------:R-:W5:Y:S01]  /*672a0*/  LDL.LU R10, [R1+0x364] ;  /* 0x00036400010a7983 */ /* 0x000f620000300800 */
[----:B------:R-:W-:-:S02]  /*672b0*/  LEA.HI.X.SX32 R5, R3, R0, 0x1, P5 ;  /* 0x0000000003057211 */ /* 0x000fc400028f0eff */
[----:B---3--:R-:W-:-:S05]  /*672c0*/  LEA.HI.X.SX32 R9, R14, R0, 0x1, P6 ;  /* 0x000000000e097211 */ /* 0x008fca00030f0eff */
[----:B------:R-:W-:Y:S04]  /*672d0*/  STL [R1+0x79c], R9 ;  /* 0x00079c0901007387 */ /* 0x000fe80000100800 */
[----:B------:R-:W3:Y:S04]  /*672e0*/  LDL.LU R14, [R1+0x278] ;  /* 0x00027800010e7983 */ /* 0x000ee80000300800 */
[----:B------:R1:W-:Y:S04]  /*672f0*/  STL.64 [R1+0x790], R4 ;  /* 0x0007900401007387 */ /* 0x0003e80000100a00 */
[----:B-1----:R0:W2:Y:S01]  /*67300*/  LDL.LU R5, [R1+0xee0] ;  /* 0x000ee00001057983 */ /* 0x0020a20000300800 */
[----:B------:R-:W-:-:S02]  /*67310*/  IADD3 R8, P6, PT, R29, R2, RZ ;  /* 0x000000021d087210 */ /* 0x000fc40007fde0ff */
[----:B------:R-:W-:Y:S01]  /*67320*/  IADD3 R4, P5, PT, R13, R2, RZ ;  /* 0x000000020d047210 */ /* 0x000fe20007fbe0ff */
[----:B------:R-:W3:Y:S01]  /*67330*/  LDL.LU R3, [R1+0x27c] ;  /* 0x00027c0001037983 */ /* 0x000ee20000300800 */
[----:B------:R-:W-:-:S03]  /*67340*/  LEA.HI.X.SX32 R9, R29, R0, 0x1, P6 ;  /* 0x000000001d097211 */ /* 0x000fc600030f0eff */
[----:B------:R1:W-:Y:S04]  /*67350*/  STL [R1+0x780], R4 ;  /* 0x0007800401007387 */ /* 0x0003e80000100800 */
[----:B--2---:R-:W2:Y:S04]  /*67360*/  LDL.LU R5, [R1+0xedc] ;  /* 0x000edc0001057983 */ /* 0x004ea80000300800 */
[----:B-1----:R-:W2:Y:S04]  /*67370*/  LDL.LU R4, [R1+0x26c] ;  /* 0x00026c0001047983 */ /* 0x002ea80000300800 */
[----:B------:R-:W-:Y:S04]  /*67380*/  STL.64 [R1+0x788], R8 ;  /* 0x0007880801007387 */ /* 0x000fe80000100a00 */
[----:B------:R1:W-:Y:S04]  /*67390*/  STL.64 [R1+0xed0], R18 ;  /* 0x000ed01201007387 */ /* 0x0003e80000100a00 */
[----:B-1----:R0:W2:Y:S01]  /*673a0*/  LDL.64 R18, [R1+0x780] ;  /* 0x0007800001127983 */ /* 0x0020a20000100a00 */
[----:B------:R-:W-:Y:S01]  /*673b0*/  IADD3 R8, P6, PT, R7, R2, RZ ;  /* 0x0000000207087210 */ /* 0x000fe20007fde0ff */
[----:B------:R-:W-:-:S02]  /*673c0*/  IMAD.MOV.U32 R29, RZ, RZ, R21 ;  /* 0x000000ffff1d7224 */ /* 0x000fc400078e0015 */
[----:B------:R-:W3:Y:S01]  /*673d0*/  LDL.LU R21, [R1+0x274] ;  /* 0x0002740001157983 */ /* 0x000ee20000300800 */
[-C--:B------:R-:W-:Y:S02]  /*673e0*/  LEA.HI.X.SX32 R9, R7, R0.reuse, 0x1, P6 ;  /* 0x0000000007097211 */ /* 0x080fe400030f0eff */
[----:B--2---:R-:W-:Y:S02]  /*673f0*/  LEA.HI.X.SX32 R19, R13, R0, 0x1, P5 ;  /* 0x000000000d137211 */ /* 0x004fe400028f0eff */
[----:B------:R-:W2:Y:S04]  /*67400*/  LDL.LU R13, [R1+0xed8] ;  /* 0x000ed800010d7983 */ /* 0x000ea80000300800 */
[----:B------:R1:W-:Y:S01]  /*67410*/  STL [R1+0x784], R19 ;  /* 0x0007841301007387 */ /* 0x0003e20000100800 */
[----:B------:R-:W-:-:S03]  /*67420*/  IADD3 R18, P5, PT, R12, R2, RZ ;  /* 0x000000020c127210 */ /* 0x000fc60007fbe0ff */
[----:B------:R-:W-:Y:S01]  /*67430*/  STL.64 [R1+0x778], R8 ;  /* 0x0007780801007387 */ /* 0x000fe20000100a00 */
[----:B-1----:R-:W-:-:S03]  /*67440*/  IMAD.MOV.U32 R19, RZ, RZ, R12 ;  /* 0x000000ffff137224 */ /* 0x002fc600078e000c */
[----:B------:R-:W2:Y:S02]  /*67450*/  LDL.LU R12, [R1+0x268] ;  /* 0x00026800010c7983 */ /* 0x000ea40000300800 */
[----:B------:R-:W-:Y:S02]  /*67460*/  LEA.HI.X.SX32 R19, R19, R0, 0x1, P5 ;  /* 0x0000000013137211 */ /* 0x000fe400028f0eff */
[----:B--2---:R1:W-:Y:S04]  /*67470*/  STL [R1+0xec0], R12 ;  /* 0x000ec00c01007387 */ /* 0x0043e80000100800 */
[----:B-1----:R-:W2:Y:S04]  /*67480*/  LDL.LU R12, [R1+0x280] ;  /* 0x00028000010c7983 */ /* 0x002ea80000300800 */
[----:B------:R-:W2:Y:S04]  /*67490*/  LDL.LU R7, [R1+0x264] ;  /* 0x0002640001077983 */ /* 0x000ea80000300800 */
[----:B------:R-:W2:Y:S01]  /*674a0*/  LDL.LU R9, [R1+0x2f4] ;  /* 0x0002f40001097983 */ /* 0x000ea20000300800 */
[----:B----4-:R-:W-:-:S03]  /*674b0*/  LOP3.LUT R11, R11, 0xffff, RZ, 0xc0, !PT ;  /* 0x0000ffff0b0b7812 */ /* 0x010fc600078ec0ff */
[----:B------:R3:W-:Y:S01]  /*674c0*/  STL.64 [R1+0x768], R18 ;  /* 0x0007681201007387 */ /* 0x0007e20000100a00 */
[----:B-----5:R-:W-:Y:S02]  /*674d0*/  PRMT R10, R10, 0x4210, R11 ;  /* 0x000042100a0a7816 */ /* 0x020fe4000000000b */
[----:B---3--:R-:W-:-:S04]  /*674e0*/  IADD3 R18, P5, PT, R3, R2, RZ ;  /* 0x0000000203127210 */ /* 0x008fc80007fbe0ff */
[----:B------:R-:W-:Y:S02]  /*674f0*/  LEA.HI.X.SX32 R19, R3, R0, 0x1, P5 ;  /* 0x0000000003137211 */ /* 0x000fe400028f0eff */
[C---:B--2---:R-:W-:Y:S02]  /*67500*/  IADD3 R8, P6, PT, R12.reuse, R2, RZ ;  /* 0x000000020c087210 */ /* 0x044fe40007fde0ff */
[----:B------:R-:W-:Y:S02]  /*67510*/  PRMT R11, R9, 0x5210, R11 ;  /* 0x00005210090b7816 */ /* 0x000fe4000000000b */
[----:B------:R-:W-:-:S05]  /*67520*/  LEA.HI.X.SX32 R9, R12, R0, 0x1, P6 ;  /* 0x000000000c097211 */ /* 0x000fca00030f0eff */
[----:B------:R-:W-:Y:S04]  /*67530*/  STL.64 [R1+0x770], R8 ;  /* 0x0007700801007387 */ /* 0x000fe80000100a00 */
[----:B------:R1:W-:Y:S04]  /*67540*/  STL.64 [R1+0x760], R18 ;  /* 0x0007601201007387 */ /* 0x0003e80000100a00 */
[----:B-1----:R-:W2:Y:S01]  /*67550*/  LDL.LU.64 R18, [R1+0xed0] ;  /* 0x000ed00001127983 */ /* 0x002ea20000300a00 */
[----:B------:R-:W-:-:S04]  /*67560*/  IADD3 R8, P6, PT, R14, R2, RZ ;  /* 0x000000020e087210 */ /* 0x000fc80007fde0ff */
[----:B------:R-:W-:Y:S01]  /*67570*/  LEA.HI.X.SX32 R9, R14, R0, 0x1, P6 ;  /* 0x000000000e097211 */ /* 0x000fe200030f0eff */
[----:B------:R-:W1:Y:S01]  /*67580*/  S2R R3, SR_TID.X ;  /* 0x0000000000037919 */ /* 0x000e620000002100 */
[----:B--2---:R-:W-:Y:S04]  /*67590*/  STL.64 [R1+0xeb8], R18 ;  /* 0x000eb81201007387 */ /* 0x004fe80000100a00 */
[----:B------:R2:W-:Y:S04]  /*675a0*/  STL.64 [R1+0x758], R8 ;  /* 0x0007580801007387 */ /* 0x0005e80000100a00 */
[----:B--2---:R-:W2:Y:S01]  /*675b0*/  LDL.LU.64 R8, [R1+0xec8] ;  /* 0x000ec80001087983 */ /* 0x004ea20000300a00 */
[----:B------:R-:W-:-:S04]  /*675c0*/  IADD3 R18, P5, PT, R21, R2, RZ ;  /* 0x0000000215127210 */ /* 0x000fc80007fbe0ff */
[----:B------:R-:W-:Y:S01]  /*675d0*/  LEA.HI.X.SX32 R19, R21, R0, 0x1, P5 ;  /* 0x0000000015137211 */ /* 0x000fe200028f0eff */
[----:B-1----:R-:W-:-:S04]  /*675e0*/  IMAD.SHL.U32 R14, R3, 0x8, RZ ;  /* 0x00000008030e7824 */ /* 0x002fc800078e00ff */
[----:B------:R1:W-:Y:S01]  /*675f0*/  STL.64 [R1+0x748], R18 ;  /* 0x0007481201007387 */ /* 0x0003e20000100a00 */
[C---:B------:R-:W-:Y:S02]  /*67600*/  SHF.L.U32 R21, R3.reuse, 0x4, RZ ;  /* 0x0000000403157819 */ /* 0x040fe400000006ff */
[----:B------:R-:W-:Y:S01]  /*67610*/  LOP3.LUT R14, R14, 0x80, RZ, 0xc0, !PT ;  /* 0x000000800e0e7812 */ /* 0x000fe200078ec0ff */
[C---:B-1----:R-:W-:Y:S01]  /*67620*/  IMAD.SHL.U32 R19, R3.reuse, 0x200, RZ ;  /* 0x0000020003137824 */ /* 0x042fe200078e00ff */
[----:B------:R-:W-:-:S04]  /*67630*/  SHF.L.U32 R3, R3, 0x8, RZ ;  /* 0x0000000803037819 */ /* 0x000fc800000006ff */
[----:B------:R-:W-:Y:S02]  /*67640*/  LOP3.LUT R19, R19, 0x1000, RZ, 0xc0, !PT ;  /* 0x0000100013137812 */ /* 0x000fe400078ec0ff */
[----:B------:R-:W-:Y:S02]  /*67650*/  LOP3.LUT R21, R21, 0x70, RZ, 0xc0, !PT ;  /* 0x0000007015157812 */ /* 0x000fe400078ec0ff */
[----:B------:R-:W-:Y:S02]  /*67660*/  LOP3.LUT R3, R3, 0x1e000, RZ, 0xc0, !PT ;  /* 0x0001e00003037812 */ /* 0x000fe400078ec0ff */
[----:B------:R-:W-:Y:S02]  /*67670*/  IADD3 R14, PT, PT, R14, UR6, R19 ;  /* 0x000000060e0e7c10 */ /* 0x000fe4000fffe013 */
[----:B------:R-:W-:Y:S02]  /*67680*/  IADD3 R12, P6, PT, R28, R2, RZ ;  /* 0x000000021c0c7210 */ /* 0x000fe40007fde0ff */
[----:B------:R-:W-:-:S03]  /*67690*/  IADD3 R14, PT, PT, R21, R14, R3 ;  /* 0x0000000e150e7210 */ /* 0x000fc60007ffe003 */
[----:B------:R-:W-:Y:S04]  /*676a0*/  STL [R1+0x750], R12 ;  /* 0x0007500c01007387 */ /* 0x000fe80000100800 */
[----:B------:R-:W3:Y:S01]  /*676b0*/  LDL.LU R21, [R1+0x24c] ;  /* 0x00024c0001157983 */ /* 0x000ee20000300800 */
[----:B------:R-:W-:-:S04]  /*676c0*/  IADD3 R18, P5, PT, R4, R2, RZ ;  /* 0x0000000204127210 */ /* 0x000fc80007fbe0ff */
[----:B------:R-:W-:Y:S01]  /*676d0*/  LEA.HI.X.SX32 R19, R4, R0, 0x1, P5 ;  /* 0x0000000004137211 */ /* 0x000fe200028f0eff */
[----:B------:R-:W-:Y:S01]  /*676e0*/  IMAD.MOV.U32 R4, RZ, RZ, R29 ;  /* 0x000000ffff047224 */ /* 0x000fe200078e001d */
[----:B--2---:R1:W-:Y:S02]  /*676f0*/  STSM.16.M88.4 [R14], R8 ;  /* 0x000000080e007844 */ /* 0x0043e40000000200 */
[----:B-1----:R-:W-:Y:S02]  /*67700*/  IMAD.MOV.U32 R10, RZ, RZ, R12 ;  /* 0x000000ffff0a7224 */ /* 0x002fe400078e000c */
[----:B------:R-:W-:Y:S01]  /*67710*/  IMAD.MOV.U32 R11, RZ, RZ, R13 ;  /* 0x000000ffff0b7224 */ /* 0x000fe200078e000d */
[----:B------:R-:W2:Y:S04]  /*67720*/  LDL.LU R12, [R1+0xec0] ;  /* 0x000ec000010c7983 */ /* 0x000ea80000300800 */
[----:B------:R-:W4:Y:S04]  /*67730*/  LDL.LU R9, [R1+0x4c8] ;  /* 0x0004c80001097983 */ /* 0x000f280000300800 */
[----:B------:R1:W-:Y:S01]  /*67740*/  STL [R1+0xeb4], R15 ;  /* 0x000eb40f01007387 */ /* 0x0003e20000100800 */
[----:B------:R-:W-:-:S03]  /*67750*/  MOV R14, R10 ;  /* 0x0000000a000e7202 */ /* 0x000fc60000000f00 */
[----:B------:R-:W5:Y:S04]  /*67760*/  LDL.LU R10, [R1+0x260] ;  /* 0x00026000010a7983 */ /* 0x000f680000300800 */
[----:B------:R-:W3:Y:S01]  /*67770*/  LDL.LU R3, [R1+0x25c] ;  /* 0x00025c0001037983 */ /* 0x000ee20000300800 */
[----:B-1----:R-:W-:Y:S01]  /*67780*/  IMAD.MOV.U32 R15, RZ, RZ, R11 ;  /* 0x000000ffff0f7224 */ /* 0x002fe200078e000b */
[----:B------:R-:W-:Y:S02]  /*67790*/  LEA.HI.X.SX32 R15, R28, R0, 0x1, P6 ;  /* 0x000000001c0f7211 */ /* 0x000fe400030f0eff */
[----:B------:R-:W3:Y:S04]  /*677a0*/  LDL.LU R11, [R1+0x258] ;  /* 0x00025800010b7983 */ /* 0x000ee80000300800 */
[----:B------:R-:W3:Y:S04]  /*677b0*/  LDL.LU R8, [R1+0x36c] ;  /* 0x00036c0001087983 */ /* 0x000ee80000300800 */
[----:B------:R-:W-:Y:S04]  /*677c0*/  STL [R1+0x754], R15 ;  /* 0x0007540f01007387 */ /* 0x000fe80000100800 */
[----:B------:R1:W-:Y:S04]  /*677d0*/  STL.64 [R1+0x740], R18 ;  /* 0x0007401201007387 */ /* 0x0003e80000100a00 */
[----:B-1----:R-:W3:Y:S04]  /*677e0*/  LDL.LU.64 R18, [R1+0xeb8] ;  /* 0x000eb80001127983 */ /* 0x002ee80000300a00 */
[----:B------:R-:W4:Y:S04]  /*677f0*/  LDL.LU R13, [R1+0x254] ;  /* 0x00025400010d7983 */ /* 0x000f280000300800 */
[----:B------:R-:W4:Y:S01]  /*67800*/  LDL.LU R29, [R1+0x250] ;  /* 0x00025000011d7983 */ /* 0x000f220000300800 */
[----:B--2---:R-:W-:-:S04]  /*67810*/  IADD3 R14, P6, PT, R12, R2, RZ ;  /* 0x000000020c0e7210 */ /* 0x004fc80007fde0ff */
[----:B------:R-:W-:Y:S02]  /*67820*/  LEA.HI.X.SX32 R15, R12, R0, 0x1, P6 ;  /* 0x000000000c0f7211 */ /* 0x000fe400030f0eff */
[----:B---3--:R-:W-:-:S05]  /*67830*/  MOV R28, R18 ;  /* 0x00000012001c7202 */ /* 0x008fca0000000f00 */
[----:B----4-:R-:W-:Y:S04]  /*67840*/  STL.64 [R1+0xea8], R28 ;  /* 0x000ea81c01007387 */ /* 0x010fe80000100a00 */
[----:B------:R-:W2:Y:S04]  /*67850*/  LDL.LU R18, [R1+0x248] ;  /* 0x0002480001127983 */ /* 0x000ea80000300800 */
[----:B------:R1:W-:Y:S04]  /*67860*/  STL.64 [R1+0x730], R14 ;  /* 0x0007300e01007387 */ /* 0x0003e80000100a00 */
[----:B-1----:R-:W3:Y:S01]  /*67870*/  LDL.LU R15, [R1+0xeb4] ;  /* 0x000eb400010f7983 */ /* 0x002ee20000300800 */
[----:B------:R-:W-:-:S02]  /*67880*/  IADD3 R28, P5, PT, R7, R2, RZ ;  /* 0x00000002071c7210 */ /* 0x000fc40007fbe0ff */
[----:B------:R-:W-:Y:S01]  /*67890*/  LOP3.LUT R9, R9, 0xffff, RZ, 0xc0, !PT ;  /* 0x0000ffff09097812 */ /* 0x000fe200078ec0ff */
[----:B------:R-:W-:Y:S04]  /*678a0*/  STL [R1+0xea4], R27 ;  /* 0x000ea41b01007387 */ /* 0x000fe80000100800 */
[----:B------:R-:W4:Y:S01]  /*678b0*/  LDL.LU R12, [R1+0x4cc] ;  /* 0x0004cc00010c7983 */ /* 0x000f220000300800 */
[----:B------:R-:W-:Y:S02]  /*678c0*/  LEA.HI.X.SX32 R29, R7, R0, 0x1, P5 ;  /* 0x00000000071d7211 */ /* 0x000fe400028f0eff */
[----:B-----5:R-:W-:Y:S02]  /*678d0*/  IADD3 R14, P6, PT, R10, R2, RZ ;  /* 0x000000020a0e7210 */ /* 0x020fe40007fde0ff */
[----:B------:R-:W-:Y:S01]  /*678e0*/  PRMT R8, R8, 0x4210, R9 ;  /* 0x0000421008087816 */ /* 0x000fe20000000009 */
[----:B---3--:R1:W-:Y:S04]  /*678f0*/  STL [R1+0xea0], R15 ;  /* 0x000ea00f01007387 */ /* 0x0083e80000100800 */
[----:B------:R-:W3:Y:S04]  /*67900*/  LDL.LU R7, [R1+0xeb0] ;  /* 0x000eb00001077983 */ /* 0x000ee80000300800 */
[----:B------:R-:W-:Y:S04]  /*67910*/  STL.64 [R1+0x710], R28 ;  /* 0x0007101c01007387 */ /* 0x000fe80000100a00 */
[----:B------:R5:W-:Y:S01]  /*67920*/  STL [R1+0xe9c], R8 ;  /* 0x000e9c0801007387 */ /* 0x000be20000100800 */
[----:B-1----:R-:W-:-:S03]  /*67930*/  LEA.HI.X.SX32 R15, R10, R0, 0x1, P6 ;  /* 0x000000000a0f7211 */ /* 0x002fc600030f0eff */
[----:B-----5:R-:W5:Y:S01]  /*67940*/  LDL.LU R8, [R1+0x2f8] ;  /* 0x0002f80001087983 */ /* 0x020f620000300800 */
[----:B------:R-:W-:-:S03]  /*67950*/  IADD3 R28, P5, PT, R3, R2, RZ ;  /* 0x00000002031c7210 */ /* 0x000fc60007fbe0ff */
[----:B------:R1:W-:Y:S01]  /*67960*/  STL.64 [R1+0x728], R14 ;  /* 0x0007280e01007387 */ /* 0x0003e20000100a00 */
[----:B------:R-:W-:Y:S01]  /*67970*/  LEA.HI.X.SX32 R29, R3, R0, 0x1, P5 ;  /* 0x00000000031d7211 */ /* 0x000fe200028f0eff */
[----:B------:R-:W-:Y:S02]  /*67980*/  IMAD.MOV.U32 R3, RZ, RZ, R19 ;  /* 0x000000ffff037224 */ /* 0x000fe400078e0013 */
[----:B------:R-:W-:Y:S01]  /*67990*/  IMAD.MOV.U32 R19, RZ, RZ, R17 ;  /* 0x000000ffff137224 */ /* 0x000fe200078e0011 */
[----:B------:R-:W-:Y:S02]  /*679a0*/  MOV R17, R26 ;  /* 0x0000001a00117202 */ /* 0x000fe40000000f00 */
[-C--:B------:R-:W-:Y:S02]  /*679b0*/  IADD3 R26, P5, PT, R13, R2.reuse, RZ ;  /* 0x000000020d1a7210 */ /* 0x080fe40007fbe0ff */
[----:B-1----:R-:W-:Y:S01]  /*679c0*/  IADD3 R14, P6, PT, R11, R2, RZ ;  /* 0x000000020b0e7210 */ /* 0x002fe20007fde0ff */
[----:B------:R1:W-:Y:S01]  /*679d0*/  STL.64 [R1+0x708], R28 ;  /* 0x0007081c01007387 */ /* 0x0003e20000100a00 */
[----:B------:R-:W-:-:S02]  /*679e0*/  LEA.HI.X.SX32 R27, R13, R0, 0x1, P5 ;  /* 0x000000000d1b7211 */ /* 0x000fc400028f0eff */
[----:B------:R-:W-:Y:S01]  /*679f0*/  LEA.HI.X.SX32 R15, R11, R0, 0x1, P6 ;  /* 0x000000000b0f7211 */ /* 0x000fe200030f0eff */
[----:B-1----:R-:W2:Y:S04]  /*67a00*/  LDL.LU.64 R28, [R1+0xea8] ;  /* 0x000ea800011c7983 */ /* 0x002ea80000300a00 */
[----:B------:R-:W3:Y:S04]  /*67a10*/  LDL.LU R10, [R1+0x37c] ;  /* 0x00037c00010a7983 */ /* 0x000ee80000300800 */
[----:B------:R-:W-:Y:S04]  /*67a20*/  STL.64 [R1+0x6f8], R14 ;  /* 0x0006f80e01007387 */ /* 0x000fe80000100a00 */
[----:B------:R1:W-:Y:S04]  /*67a30*/  STL.64 [R1+0x10], R26 ;  /* 0x0000101a01007387 */ /* 0x0003e80000100a00 */
[----:B-1----:R-:W3:Y:S01]  /*67a40*/  LDL.LU R27, [R1+0xea4] ;  /* 0x000ea400011b7983 */ /* 0x002ee20000300800 */
[----:B------:R-:W-:-:S02]  /*67a50*/  IADD3 R26, P5, PT, R21, R2, RZ ;  /* 0x00000002151a7210 */ /* 0x000fc40007fbe0ff */
[----:B----4-:R-:W-:Y:S02]  /*67a60*/  LOP3.LUT R11, R12, 0xffff, RZ, 0xc0, !PT ;  /* 0x0000ffff0c0b7812 */ /* 0x010fe400078ec0ff */
[----:B------:R-:W-:Y:S01]  /*67a70*/  MOV R12, R24 ;  /* 0x00000018000c7202 */ /* 0x000fe20000000f00 */
[----:B------:R-:W-:Y:S01]  /*67a80*/  IMAD.MOV.U32 R24, RZ, RZ, R6 ;  /* 0x000000ffff187224 */ /* 0x000fe200078e0006 */
[----:B------:R-:W-:Y:S02]  /*67a90*/  MOV R6, R22 ;  /* 0x0000001600067202 */ /* 0x000fe40000000f00 */
[----:B-----5:R-:W-:Y:S01]  /*67aa0*/  PRMT R9, R8, 0x5210, R9 ;  /* 0x0000521008097816 */ /* 0x020fe20000000009 */
[----:B------:R-:W-:Y:S01]  /*67ab0*/  IMAD.MOV.U32 R8, RZ, RZ, R19 ;  /* 0x000000ffff087224 */ /* 0x000fe200078e0013 */
[----:B--2---:R-:W-:-:S04]  /*67ac0*/  IADD3 R14, P6, PT, R29, R2, RZ ;  /* 0x000000021d0e7210 */ /* 0x004fc80007fde0ff */
[----:B------:R-:W-:Y:S02]  /*67ad0*/  LEA.HI.X.SX32 R15, R29, R0, 0x1, P6 ;  /* 0x000000001d0f7211 */ /* 0x000fe400030f0eff */
[----:B------:R-:W-:-:S03]  /*67ae0*/  IADD3 R22, P6, PT, R18, R2, RZ ;  /* 0x0000000212167210 */ /* 0x000fc60007fde0ff */
[----:B------:R1:W-:Y:S01]  /*67af0*/  STL.64 [R1+0x8], R14 ;  /* 0x0000080e01007387 */ /* 0x0003e20000100a00 */
[----:B---3--:R-:W-:Y:S01]  /*67b00*/  IMAD.MOV.U32 R13, RZ, RZ, R27 ;  /* 0x000000ffff0d7224 */ /* 0x008fe200078e001b */
[-C--:B------:R-:W-:Y:S02]  /*67b10*/  LEA.HI.X.SX32 R27, R21, R0.reuse, 0x1, P5 ;  /* 0x00000000151b7211 */ /* 0x080fe400028f0eff */
[----:B-1----:R-:W2:Y:S04]  /*67b20*/  LDL.LU R15, [R1+0xea0] ;  /* 0x000ea000010f7983 */ /* 0x002ea80000300800 */
[----:B------:R1:W-:Y:S01]  /*67b30*/  STL.64 [R1+0xd60], R26 ;  /* 0x000d601a01007387 */ /* 0x0003e20000100a00 */
[----:B------:R-:W-:Y:S01]  /*67b40*/  IMAD.MOV.U32 R14, RZ, RZ, R23 ;  /* 0x000000ffff0e7224 */ /* 0x000fe200078e0017 */
[----:B------:R-:W-:-:S02]  /*67b50*/  LEA.HI.X.SX32 R23, R18, R0, 0x1, P6 ;  /* 0x0000000012177211 */ /* 0x000fc400030f0eff */
[----:B-1----:R-:W3:Y:S04]  /*67b60*/  LDL.LU R26, [R1+0x23c] ;  /* 0x00023c00011a7983 */ /* 0x002ee80000300800 */
[----:B------:R1:W-:Y:S04]  /*67b70*/  STL [R1+0xd68], R27 ;  /* 0x000d681b01007387 */ /* 0x0003e80000100800 */
[----:B-1----:R-:W4:Y:S04]  /*67b80*/  LDL.LU R27, [R1+0x244] ;  /* 0x00024400011b7983 */ /* 0x002f280000300800 */
[----:B------:R1:W-:Y:S04]  /*67b90*/  STL.64 [R1+0xd70], R22 ;  /* 0x000d701601007387 */ /* 0x0003e80000100a00 */
[----:B-1----:R-:W5:Y:S04]  /*67ba0*/  LDL.LU R22, [R1+0x240] ;  /* 0x0002400001167983 */ /* 0x002f680000300800 */
[----:B------:R1:W-:Y:S04]  /*67bb0*/  STL [R1+0xd78], R23 ;  /* 0x000d781701007387 */ /* 0x0003e80000100800 */
[----:B------:R-:W2:Y:S01]  /*67bc0*/  LDL.LU R19, [R1+0x2fc] ;  /* 0x0002fc0001137983 */ /* 0x000ea20000300800 */
[----:B------:R-:W-:Y:S01]  /*67bd0*/  IMAD.MOV.U32 R29, RZ, RZ, R20 ;  /* 0x000000ffff1d7224 */ /* 0x000fe200078e0014 */
[----:B------:R-:W-:Y:S01]  /*67be0*/  PRMT R10, R10, 0x4210, R11 ;  /* 0x000042100a0a7816 */ /* 0x000fe2000000000b */
[----:B-1----:R-:W-:Y:S01]  /*67bf0*/  IMAD.MOV.U32 R23, RZ, RZ, R24 ;  /* 0x000000ffff177224 */ /* 0x002fe200078e0018 */
[----:B----4-:R-:W-:-:S04]  /*67c00*/  IADD3 R20, P5, PT, R27, R2, RZ ;  /* 0x000000021b147210 */ /* 0x010fc80007fbe0ff */
[----:B------:R-:W-:Y:S01]  /*67c10*/  LEA.HI.X.SX32 R21, R27, R0, 0x1, P5 ;  /* 0x000000001b157211 */ /* 0x000fe200028f0eff */
[----:B------:R-:W-:Y:S01]  /*67c20*/  IMAD.MOV.U32 R27, RZ, RZ, R13 ;  /* 0x000000ffff1b7224 */ /* 0x000fe200078e000d */
[----:B------:R-:W-:Y:S01]  /*67c30*/  MOV R13, R12 ;  /* 0x0000000c000d7202 */ /* 0x000fe20000000f00 */
[----:B------:R-:W-:Y:S01]  /*67c40*/  IMAD.MOV.U32 R12, RZ, RZ, R29 ;  /* 0x000000ffff0c7224 */ /* 0x000fe200078e001d */
[-C--:B---3--:R-:W-:Y:S02]  /*67c50*/  IADD3 R24, P5, PT, R26, R2.reuse, RZ ;  /* 0x000000021a187210 */ /* 0x088fe40007fbe0ff */
[----:B------:R-:W-:Y:S02]  /*67c60*/  MOV R29, R7 ;  /* 0x00000007001d7202 */ /* 0x000fe40000000f00 */
[C---:B-----5:R-:W-:Y:S01]  /*67c70*/  IADD3 R18, P6, PT, R22.reuse, R2, RZ ;  /* 0x0000000216127210 */ /* 0x060fe20007fde0ff */
[----:B------:R1:W-:Y:S01]  /*67c80*/  STL [R1+0xe98], R27 ;  /* 0x000e981b01007387 */ /* 0x0003e20000100800 */
[----:B--2---:R-:W-:Y:S01]  /*67c90*/  PRMT R11, R19, 0x5210, R11 ;  /* 0x00005210130b7816 */ /* 0x004fe2000000000b */
[----:B------:R-:W-:Y:S01]  /*67ca0*/  IMAD.MOV.U32 R7, RZ, RZ, R6 ;  /* 0x000000ffff077224 */ /* 0x000fe200078e0006 */
[-C--:B------:R-:W-:Y:S01]  /*67cb0*/  LEA.HI.X.SX32 R19, R22, R0.reuse, 0x1, P6 ;  /* 0x0000000016137211 */ /* 0x080fe200030f0eff */
[----:B------:R-:W-:Y:S01]  /*67cc0*/  IMAD.MOV.U32 R6, RZ, RZ, R25 ;  /* 0x000000ffff067224 */ /* 0x000fe200078e0019 */
[----:B------:R-:W-:-:S02]  /*67cd0*/  LEA.HI.X.SX32 R25, R26, R0, 0x1, P5 ;  /* 0x000000001a197211 */ /* 0x000fc400028f0eff */
[----:B------:R-:W-:Y:S01]  /*67ce0*/  MOV R26, R8 ;  /* 0x00000008001a7202 */ /* 0x000fe20000000f00 */
[----:B-1----:R-:W2:Y:S04]  /*67cf0*/  LDL.LU R27, [R1+0x238] ;  /* 0x00023800011b7983 */ /* 0x002ea80000300800 */
[----:B------:R1:W-:Y:S01]  /*67d00*/  STL [R1+0xd84], R20 ;  /* 0x000d841401007387 */ /* 0x0003e20000100800 */
[----:B------:R-:W3:Y:S03]  /*67d10*/  S2R R8, SR_TID.X ;  /* 0x0000000000087919 */ /* 0x000ee60000002100 */
[----:B-1----:R-:W4:Y:S04]  /*67d20*/  LDL.LU R20, [R1+0x234] ;  /* 0x0002340001147983 */ /* 0x002f280000300800 */
[----:B------:R1:W-:Y:S04]  /*67d30*/  STL [R1+0xd80], R21 ;  /* 0x000d801501007387 */ /* 0x0003e80000100800 */
[----:B------:R-:W-:Y:S04]  /*67d40*/  STL.64 [R1], R18 ;  /* 0x0000001201007387 */ /* 0x000fe80000100a00 */
[----:B-1----:R-:W5:Y:S04]  /*67d50*/  LDL.LU R21, [R1+0x21c] ;  /* 0x00021c0001157983 */ /* 0x002f680000300800 */
[----:B------:R1:W-:Y:S04]  /*67d60*/  STL [R1+0xd8c], R24 ;  /* 0x000d8c1801007387 */ /* 0x0003e80000100800 */
[----:B-1----:R-:W5:Y:S04]  /*67d70*/  LDL.LU R24, [R1+0x218] ;  /* 0x0002180001187983 */ /* 0x002f680000300800 */
[----:B------:R-:W-:Y:S04]  /*67d80*/  STL [R1+0xd88], R25 ;  /* 0x000d881901007387 */ /* 0x000fe80000100800 */
[----:B------:R1:W-:Y:S02]  /*67d90*/  STL [R1+0xe48], R25 ;  /* 0x000e481901007387 */ /* 0x0003e40000100800 */
[----:B-1----:R-:W1:Y:S01]  /*67da0*/  S2R R25, SR_TID.X ;  /* 0x0000000000197919 */ /* 0x002e620000002100 */
[----:B------:R-:W-:-:S02]  /*67db0*/  IMAD.MOV.U32 R22, RZ, RZ, R17 ;  /* 0x000000ffff167224 */ /* 0x000fc400078e0011 */
[C---:B---3--:R-:W-:Y:S01]  /*67dc0*/  IMAD.SHL.U32 R17, R8.reuse, 0x10, RZ ;  /* 0x0000001008117824 */ /* 0x048fe200078e00ff */
[C---:B------:R-:W-:Y:S01]  /*67dd0*/  SHF.L.U32 R19, R8.reuse, 0x3, RZ ;  /* 0x0000000308137819 */ /* 0x040fe200000006ff */
[----:B------:R-:W-:-:S03]  /*67de0*/  IMAD.SHL.U32 R8, R8, 0x200, RZ ;  /* 0x0000020008087824 */ /* 0x000fc600078e00ff */
[----:B------:R-:W-:Y:S02]  /*67df0*/  LOP3.LUT R19, R19, 0x80, RZ, 0xc0, !PT ;  /* 0x0000008013137812 */ /* 0x000fe400078ec0ff */
[----:B------:R-:W-:Y:S02]  /*67e00*/  LOP3.LUT R8, R8, 0x1000, RZ, 0xc0, !PT ;  /* 0x0000100008087812 */ /* 0x000fe400078ec0ff */
[----:B------:R-:W-:Y:S02]  /*67e10*/  LOP3.LUT R17, R17, 0x70, RZ, 0xc0, !PT ;  /* 0x0000007011117812 */ /* 0x000fe400078ec0ff */
[----:B------:R-:W-:Y:S02]  /*67e20*/  IADD3 R19, PT, PT, R19, UR6, R8 ;  /* 0x0000000613137c10 */ /* 0x000fe4000fffe008 */
[----:B------:R-:W3:Y:S01]  /*67e30*/  LDL.LU R8, [R1+0xe9c] ;  /* 0x000e9c0001087983 */ /* 0x000ee20000300800 */
[----:B-1----:R-:W-:-:S05]  /*67e40*/  IMAD.SHL.U32 R25, R25, 0x100, RZ ;  /* 0x0000010019197824 */ /* 0x002fca00078e00ff */
[----:B------:R-:W-:-:S04]  /*67e50*/  LOP3.LUT R25, R25, 0x1e000, RZ, 0xc0, !PT ;  /* 0x0001e00019197812 */ /* 0x000fc800078ec0ff */
[----:B------:R-:W-:Y:S02]  /*67e60*/  IADD3 R19, PT, PT, R17, R19, R25 ;  /* 0x0000001311137210 */ /* 0x000fe40007ffe019 */
[----:B------:R-:W5:Y:S01]  /*67e70*/  LDL.LU R17, [R1+0x230] ;  /* 0x0002300001117983 */ /* 0x000f620000300800 */
[----:B------:R-:W-:Y:S02]  /*67e80*/  MOV R25, R16 ;  /* 0x0000001000197202 */ /* 0x000fe40000000f00 */
[CC--:B--2---:R-:W-:Y:S02]  /*67e90*/  IADD3 R18, P6, PT, R27.reuse, R2.reuse, RZ ;  /* 0x000000021b127210 */ /* 0x0c4fe40007fde0ff */
[----:B----4-:R-:W-:Y:S01]  /*67ea0*/  IADD3 R16, P5, PT, R20, R2, RZ ;  /* 0x0000000214107210 */ /* 0x010fe20007fbe0ff */
[----:B---3--:R1:W-:Y:S04]  /*67eb0*/  STSM.16.M88.4 [R19+0x100], R8 ;  /* 0x0001000813007844 */ /* 0x0083e80000000200 */
[----:B-1----:R-:W2:Y:S01]  /*67ec0*/  LDL.LU R9, [R1+0x488] ;  /* 0x0004880001097983 */ /* 0x002ea20000300800 */
[----:B------:R-:W-:-:S03]  /*67ed0*/  LEA.HI.X.SX32 R19, R27, R0, 0x1, P6 ;  /* 0x000000001b137211 */ /* 0x000fc600030f0eff */
[----:B------:R-:W3:Y:S04]  /*67ee0*/  LDL.LU R27, [R1+0xe98] ;  /* 0x000e9800011b7983 */ /* 0x000ee80000300800 */
[----:B------:R-:W4:Y:S04]  /*67ef0*/  LDL.LU R8, [R1+0x384] ;  /* 0x0003840001087983 */ /* 0x000f280000300800 */
[----:B-----5:R1:W-:Y:S04]  /*67f00*/  STL.64 [R1+0xe90], R24 ;  /* 0x000e901801007387 */ /* 0x0203e80000100a00 */
[----:B------:R5:W-:Y:S01]  /*67f10*/  STL.64 [R1+0xd90], R18 ;  /* 0x000d901201007387 */ /* 0x000be20000100a00 */
[----:B-1----:R-:W-:Y:S01]  /*67f20*/  IADD3 R24, P6, PT, R17, R2, RZ ;  /* 0x0000000211187210 */ /* 0x002fe20007fde0ff */
[----:B------:R-:W-:Y:S01]  /*67f30*/  IMAD.MOV.U32 R25, RZ, RZ, R17 ;  /* 0x000000ffff197224 */ /* 0x000fe200078e0011 */
[-C--:B------:R-:W-:Y:S01]  /*67f40*/  LEA.HI.X.SX32 R17, R20, R0.reuse, 0x1, P5 ;  /* 0x0000000014117211 */ /* 0x080fe200028f0eff */
[----:B-----5:R-:W5:Y:S04]  /*67f50*/  LDL.LU R18, [R1+0x228] ;  /* 0x0002280001127983 */ /* 0x020f680000300800 */
[----:B------:R-:W3:Y:S04]  /*67f60*/  LDL.LU R19, [R1+0x220] ;  /* 0x0002200001137983 */ /* 0x000ee80000300800 */
[----:B------:R-:W3:Y:S04]  /*67f70*/  LDL.LU R20, [R1+0x300] ;  /* 0x0003000001147983 */ /* 0x000ee80000300800 */
[----:B------:R1:W-:Y:S04]  /*67f80*/  STL.64 [R1+0xd98], R16 ;  /* 0x000d981001007387 */ /* 0x0003e80000100a00 */
[----:B-1----:R-:W3:Y:S01]  /*67f90*/  LDL.LU R16, [R1+0x22c] ;  /* 0x00022c0001107983 */ /* 0x002ee20000300800 */
[----:B------:R-:W-:-:S03]  /*67fa0*/  LEA.HI.X.SX32 R25, R25, R0, 0x1, P6 ;  /* 0x0000000019197211 */ /* 0x000fc600030f0eff */
[----:B------:R-:W-:Y:S04]  /*67fb0*/  STL [R1+0xe4c], R17 ;  /* 0x000e4c1101007387 */ /* 0x000fe80000100800 */
[----:B------:R5:W-:Y:S01]  /*67fc0*/  STL.64 [R1+0x720], R24 ;  /* 0x0007201801007387 */ /* 0x000be20000100a00 */
[----:B--2---:R-:W-:-:S04]  /*67fd0*/  LOP3.LUT R9, R9, 0xffff, RZ, 0xc0, !PT ;  /* 0x0000ffff09097812 */ /* 0x004fc800078ec0ff */
[----:B----4-:R-:W-:Y:S02]  /*67fe0*/  PRMT R8, R8, 0x4210, R9 ;  /* 0x0000421008087816 */ /* 0x010fe40000000009 */
[----:B-----5:R-:W-:-:S04]  /*67ff0*/  IADD3 R24, P6, PT, R18, R2, RZ ;  /* 0x0000000212187210 */ /* 0x020fc80007fde0ff */
[----:B------:R-:W-:Y:S02]  /*68000*/  LEA.HI.X.SX32 R25, R18, R0, 0x1, P6 ;  /* 0x0000000012197211 */ /* 0x000fe400030f0eff */
[----:B---3--:R-:W-:-:S04]  /*68010*/  IADD3 R10, P5, PT, R16, R2, RZ ;  /* 0x00000002100a7210 */ /* 0x008fc80007fbe0ff */
[----:B------:R-:W-:-:S05]  /*68020*/  LEA.HI.X.SX32 R11, R16, R0, 0x1, P5 ;  /* 0x00000000100b7211 */ /* 0x000fca00028f0eff */
[----:B------:R-:W-:Y:S04]  /*68030*/  STL.64 [R1+0x700], R10 ;  /* 0x0007000a01007387 */ /* 0x000fe80000100a00 */
[----:B------:R-:W-:Y:S04]  /*68040*/  STL [R1+0xe6c], R8 ;  /* 0x000e6c0801007387 */ /* 0x000fe80000100800 */
[----:B------:R1:W-:Y:S04]  /*68050*/  STL.64 [R1+0x6f0], R24 ;  /* 0x0006f01801007387 */ /* 0x0003e80000100a00 */
[----:B-1----:R-:W2:Y:S01]  /*68060*/  LDL.LU.64 R24, [R1+0xe90] ;  /* 0x000e900001187983 */ /* 0x002ea20000300a00 */
[----:B------:R-:W-:-:S02]  /*68070*/  IADD3 R10, P5, PT, R19, R2, RZ ;  /* 0x00000002130a7210 */ /* 0x000fc40007fbe0ff */
[----:B------:R-:W-:Y:S02]  /*68080*/  IADD3 R16, P6, PT, R21, R2, RZ ;  /* 0x0000000215107210 */ /* 0x000fe40007fde0ff */
[----:B------:R-:W-:Y:S02]  /*68090*/  LEA.HI.X.SX32 R11, R19, R0, 0x1, P5 ;  /* 0x00000000130b7211 */ /* 0x000fe400028f0eff */
[----:B------:R-:W-:Y:S01]  /*680a0*/  PRMT R9, R20, 0x5210, R9 ;  /* 0x0000521014097816 */ /* 0x000fe20000000009 */
[----:B------:R-:W-:Y:S04]  /*680b0*/  STL [R1+0x738], R16 ;  /* 0x0007381001007387 */ /* 0x000fe80000100800 */
[----:B------:R1:W-:Y:S04]  /*680c0*/  STL.64 [R1+0x6d8], R10 ;  /* 0x0006d80a01007387 */ /* 0x0003e80000100a00 */
[----:B-1----:R-:W3:Y:S01]  /*680d0*/  LDL.LU R11, [R1+0x48c] ;  /* 0x00048c00010b7983 */ /* 0x002ee20000300800 */
[----:B--2---:R-:W-:-:S03]  /*680e0*/  IMAD.MOV.U32 R18, RZ, RZ, R25 ;  /* 0x000000ffff127224 */ /* 0x004fc600078e0019 */
[----:B------:R-:W2:Y:S04]  /*680f0*/  LDL.LU R25, [R1+0x20c] ;  /* 0x00020c0001197983 */ /* 0x000ea80000300800 */
[----:B------:R-:W4:Y:S04]  /*68100*/  LDL.LU R20, [R1+0x208] ;  /* 0x0002080001147983 */ /* 0x000f280000300800 */
[----:B------:R1:W-:Y:S04]  /*68110*/  STL [R1+0xe78], R9 ;  /* 0x000e780901007387 */ /* 0x0003e80000100800 */
[----:B-1----:R-:W5:Y:S04]  /*68120*/  LDL.LU R9, [R1+0x204] ;  /* 0x0002040001097983 */ /* 0x002f680000300800 */
[----:B-----5:R1:W-:Y:S04]  /*68130*/  STL [R1+0xe88], R9 ;  /* 0x000e880901007387 */ /* 0x0203e80000100800 */
[----:B-1----:R0:W5:Y:S04]  /*68140*/  LDL.64 R8, [R1+0x738] ;  /* 0x0007380001087983 */ /* 0x0021680000100a00 */
[----:B------:R-:W2:Y:S01]  /*68150*/  LDL.LU R10, [R1+0x38c] ;  /* 0x00038c00010a7983 */ /* 0x000ea20000300800 */
[----:B-----5:R-:W-:-:S05]  /*68160*/  LEA.HI.X.SX32 R9, R21, R0, 0x1, P6 ;  /* 0x0000000015097211 */ /* 0x020fca00030f0eff */
[----:B------:R-:W-:Y:S04]  /*68170*/  STL [R1+0x73c], R9 ;  /* 0x00073c0901007387 */ /* 0x000fe80000100800 */
[----:B------:R1:W-:Y:S04]  /*68180*/  STL.64 [R1+0xe80], R12 ;  /* 0x000e800c01007387 */ /* 0x0003e80000100a00 */
[----:B-1----:R-:W5:Y:S04]  /*68190*/  LDL.LU R12, [R1+0x210] ;  /* 0x00021000010c7983 */ /* 0x002f680000300800 */
[----:B------:R-:W2:Y:S04]  /*681a0*/  LDL.LU R19, [R1+0x1fc] ;  /* 0x0001fc0001137983 */ /* 0x000ea80000300800 */
[----:B------:R-:W2:Y:S01]  /*681b0*/  LDL.LU R21, [R1+0x1f4] ;  /* 0x0001f40001157983 */ /* 0x000ea20000300800 */
[----:B------:R-:W-:-:S02]  /*681c0*/  IADD3 R16, P5, PT, R24, R2, RZ ;  /* 0x0000000218107210 */ /* 0x000fc40007fbe0ff */
[----:B------:R-:W-:Y:S02]  /*681d0*/  IADD3 R8, P6, PT, R18, R2, RZ ;  /* 0x0000000212087210 */ /* 0x000fe40007fde0ff */
[----:B------:R-:W-:Y:S02]  /*681e0*/  MOV R9, R18 ;  /* 0x0000001200097202 */ /* 0x000fe40000000f00 */
[-C--:B------:R-:W-:Y:S02]  /*681f0*/  LEA.HI.X.SX32 R17, R24, R0.reuse, 0x1, P5 ;  /* 0x0000000018117211 */ /* 0x080fe400028f0eff */
[----:B------:R-:W-:Y:S01]  /*68200*/  LEA.HI.X.SX32 R9, R9, R0, 0x1, P6 ;  /* 0x0000000009097211 */ /* 0x000fe200030f0eff */
[----:B------:R-:W-:Y:S01]  /*68210*/  IMAD.MOV.U32 R18, RZ, RZ, R22 ;  /* 0x000000ffff127224 */ /* 0x000fe200078e0016 */
[----:B--2---:R1:W-:Y:S04]  /*68220*/  STL [R1+0xe68], R21 ;  /* 0x000e681501007387 */ /* 0x0043e80000100800 */
[----:B-1----:R-:W2:Y:S04]  /*68230*/  LDL.LU R21, [R1+0x200] ;  /* 0x0002000001157983 */ /* 0x002ea80000300800 */
[----:B------:R-:W2:Y:S04]  /*68240*/  LDL.LU R24, [R1+0x304] ;  /* 0x0003040001187983 */ /* 0x000ea80000300800 */
[----:B------:R-:W2:Y:S04]  /*68250*/  LDL.LU R22, [R1+0x1f8] ;  /* 0x0001f80001167983 */ /* 0x000ea80000300800 */
[----:B------:R5:W-:Y:S04]  /*68260*/  STL.64 [R1+0x718], R16 ;  /* 0x0007181001007387 */ /* 0x000be80000100a00 */
[----:B------:R1:W-:Y:S01]  /*68270*/  STL.64 [R1+0x6e8], R8 ;  /* 0x0006e80801007387 */ /* 0x0003e20000100a00 */
[----:B-----5:R-:W-:-:S02]  /*68280*/  IADD3 R16, P5, PT, R12, R2, RZ ;  /* 0x000000020c107210 */ /* 0x020fc40007fbe0ff */
[C---:B-1----:R-:W-:Y:S02]  /*68290*/  IADD3 R8, P6, PT, R25.reuse, R2, RZ ;  /* 0x0000000219087210 */ /* 0x042fe40007fde0ff */
[-C--:B------:R-:W-:Y:S02]  /*682a0*/  LEA.HI.X.SX32 R17, R12, R0.reuse, 0x1, P5 ;  /* 0x000000000c117211 */ /* 0x080fe400028f0eff */
[----:B------:R-:W-:-:S03]  /*682b0*/  LEA.HI.X.SX32 R9, R25, R0, 0x1, P6 ;  /* 0x0000000019097211 */ /* 0x000fc600030f0eff */
[----:B------:R-:W-:Y:S04]  /*682c0*/  STL.64 [R1+0x6d0], R16 ;  /* 0x0006d01001007387 */ /* 0x000fe80000100a00 */
[----:B------:R1:W-:Y:S04]  /*682d0*/  STL.64 [R1+0x6e0], R8 ;  /* 0x0006e00801007387 */ /* 0x0003e80000100a00 */
[----:B-1----:R-:W5:Y:S01]  /*682e0*/  LDL.LU R9, [R1+0xe88] ;  /* 0x000e880001097983 */ /* 0x002f620000300800 */
[----:B------:R-:W1:Y:S01]  /*682f0*/  S2R R25, SR_TID.X ;  /* 0x0000000000197919 */ /* 0x000e620000002100 */
[----:B----4-:R-:W-:-:S02]  /*68300*/  IADD3 R16, P5, PT, R20, R2, RZ ;  /* 0x0000000214107210 */ /* 0x010fc40007fbe0ff */
[----:B-----5:R-:W-:-:S05]  /*68310*/  IADD3 R12, P6, PT, R9, R2, RZ ;  /* 0x00000002090c7210 */ /* 0x020fca0007fde0ff */
[----:B------:R4:W-:Y:S04]  /*68320*/  STL [R1+0x6c0], R12 ;  /* 0x0006c00c01007387 */ /* 0x0009e80000100800 */
[----:B----4-:R-:W4:Y:S04]  /*68330*/  LDL.LU.64 R12, [R1+0xe80] ;  /* 0x000e8000010c7983 */ /* 0x010f280000300a00 */
[----:B------:R5:W-:Y:S04]  /*68340*/  STL.64 [R1+0xe70], R4 ;  /* 0x000e700401007387 */ /* 0x000be80000100a00 */
[----:B-----5:R0:W5:Y:S01]  /*68350*/  LDL.64 R4, [R1+0x6c0] ;  /* 0x0006c00001047983 */ /* 0x0201620000100a00 */
[----:B------:R-:W-:Y:S01]  /*68360*/  LEA.HI.X.SX32 R17, R20, R0, 0x1, P5 ;  /* 0x0000000014117211 */ /* 0x000fe200028f0eff */
[----:B-1----:R-:W-:-:S04]  /*68370*/  IMAD.SHL.U32 R8, R25, 0x200, RZ ;  /* 0x0000020019087824 */ /* 0x002fc800078e00ff */
[----:B------:R1:W-:Y:S01]  /*68380*/  STL.64 [R1+0x6c8], R16 ;  /* 0x0006c81001007387 */ /* 0x0003e20000100a00 */
[----:B------:R-:W-:-:S03]  /*68390*/  LOP3.LUT R8, R8, 0x1000, RZ, 0xc0, !PT ;  /* 0x0000100008087812 */ /* 0x000fc600078ec0ff */
[----:B------:R-:W2:Y:S01]  /*683a0*/  LDL.LU R20, [R1+0x1f0] ;  /* 0x0001f00001147983 */ /* 0x000ea20000300800 */
[----:B-1----:R-:W-:Y:S02]  /*683b0*/  IMAD.MOV.U32 R17, RZ, RZ, R18 ;  /* 0x000000ffff117224 */ /* 0x002fe400078e0012 */
[----:B------:R-:W-:-:S05]  /*683c0*/  IMAD.SHL.U32 R18, R25, 0x8, RZ ;  /* 0x0000000819127824 */ /* 0x000fca00078e00ff */
[----:B------:R-:W-:-:S04]  /*683d0*/  LOP3.LUT R18, R18, 0x80, RZ, 0xc0, !PT ;  /* 0x0000008012127812 */ /* 0x000fc800078ec0ff */
[----:B------:R-:W-:Y:S02]  /*683e0*/  IADD3 R18, PT, PT, R18, UR6, R8 ;  /* 0x0000000612127c10 */ /* 0x000fe4000fffe008 */
[----:B-----5:R-:W-:Y:S02]  /*683f0*/  LEA.HI.X.SX32 R5, R9, R0, 0x1, P6 ;  /* 0x0000000009057211 */ /* 0x020fe400030f0eff */
[----:B------:R-:W5:Y:S04]  /*68400*/  LDL.LU R9, [R1+0xe78] ;  /* 0x000e780001097983 */ /* 0x000f680000300800 */
[----:B------:R1:W-:Y:S04]  /*68410*/  STL [R1+0x6c4], R5 ;  /* 0x0006c40501007387 */ /* 0x0003e80000100800 */
[----:B-1----:R-:W4:Y:S04]  /*68420*/  LDL.LU.64 R4, [R1+0xe70] ;  /* 0x000e700001047983 */ /* 0x002f280000300a00 */
[----:B------:R-:W5:Y:S01]  /*68430*/  LDL.LU R8, [R1+0xe6c] ;  /* 0x000e6c0001087983 */ /* 0x000f620000300800 */
[----:B---3--:R-:W-:-:S04]  /*68440*/  LOP3.LUT R11, R11, 0xffff, RZ, 0xc0, !PT ;  /* 0x0000ffff0b0b7812 */ /* 0x008fc800078ec0ff */
[--C-:B------:R-:W-:Y:S02]  /*68450*/  PRMT R10, R10, 0x4210, R11.reuse ;  /* 0x000042100a0a7816 */ /* 0x100fe4000000000b */
[----:B--2---:R-:W-:Y:S02]  /*68460*/  PRMT R11, R24, 0x5210, R11 ;  /* 0x00005210180b7816 */ /* 0x004fe4000000000b */
[C---:B------:R-:W-:Y:S02]  /*68470*/  SHF.L.U32 R24, R25.reuse, 0x4, RZ ;  /* 0x0000000419187819 */ /* 0x040fe400000006ff */
[----:B------:R-:W-:Y:S02]  /*68480*/  SHF.L.U32 R25, R25, 0x8, RZ ;  /* 0x0000000819197819 */ /* 0x000fe400000006ff */
[----:B------:R-:W-:Y:S02]  /*68490*/  IADD3 R16, P5, PT, R21, R2, RZ ;  /* 0x0000000215107210 */ /* 0x000fe40007fbe0ff */
[----:B------:R-:W-:-:S02]  /*684a0*/  LOP3.LUT R24, R24, 0x70, RZ, 0xc0, !PT ;  /* 0x0000007018187812 */ /* 0x000fc400078ec0ff */
[----:B------:R-:W-:-:S04]  /*684b0*/  LOP3.LUT R25, R25, 0x1e000, RZ, 0xc0, !PT ;  /* 0x0001e00019197812 */ /* 0x000fc800078ec0ff */
[----:B------:R-:W-:Y:S01]  /*684c0*/  IADD3 R18, PT, PT, R24, R18, R25 ;  /* 0x0000001218127210 */ /* 0x000fe20007ffe019 */
[----:B------:R-:W-:Y:S01]  /*684d0*/  IMAD.MOV.U32 R25, RZ, RZ, R17 ;  /* 0x000000ffff197224 */ /* 0x000fe200078e0011 */
[----:B------:R-:W-:Y:S02]  /*684e0*/  LEA.HI.X.SX32 R17, R21, R0, 0x1, P5 ;  /* 0x0000000015117211 */ /* 0x000fe400028f0eff */
[-C--:B------:R-:W-:Y:S01]  /*684f0*/  IADD3 R24, P6, PT, R19, R2.reuse, RZ ;  /* 0x0000000213187210 */ /* 0x080fe20007fde0ff */
[----:B------:R-:W2:Y:S04]  /*68500*/  LDL.LU R21, [R1+0xe68] ;  /* 0x000e680001157983 */ /* 0x000ea80000300800 */
[----:B------:R1:W-:Y:S02]  /*68510*/  STL.64 [R1+0x6b8], R16 ;  /* 0x0006b81001007387 */ /* 0x0003e40000100a00 */
[----:B-1----:R-:W-:-:S04]  /*68520*/  IADD3 R16, P5, PT, R22, R2, RZ ;  /* 0x0000000216107210 */ /* 0x002fc80007fbe0ff */
[-C--:B------:R-:W-:Y:S01]  /*68530*/  LEA.HI.X.SX32 R17, R22, R0.reuse, 0x1, P5 ;  /* 0x0000000016117211 */ /* 0x080fe200028f0eff */
[----:B-----5:R1:W-:Y:S02]  /*68540*/  STSM.16.M88.4 [R18+0x200], R8 ;  /* 0x0002000812007844 */ /* 0x0203e40000000200 */
[----:B-1----:R-:W-:Y:S02]  /*68550*/  IMAD.MOV.U32 R11, RZ, RZ, R25 ;  /* 0x000000ffff0b7224 */ /* 0x002fe400078e0019 */
[----:B------:R-:W3:Y:S01]  /*68560*/  LDL.LU R9, [R1+0x448] ;  /* 0x0004480001097983 */ /* 0x000ee20000300800 */
[----:B------:R-:W-:-:S03]  /*68570*/  LEA.HI.X.SX32 R25, R19, R0, 0x1, P6 ;  /* 0x0000000013197211 */ /* 0x000fc600030f0eff */
[----:B------:R-:W5:Y:S04]  /*68580*/  LDL.LU R10, [R1+0x1ec] ;  /* 0x0001ec00010a7983 */ /* 0x000f680000300800 */
[----:B------:R1:W-:Y:S04]  /*68590*/  STL [R1+0xe60], R18 ;  /* 0x000e601201007387 */ /* 0x0003e80000100800 */
[----:B-1----:R-:W3:Y:S04]  /*685a0*/  LDL.LU R18, [R1+0x1e0] ;  /* 0x0001e00001127983 */ /* 0x002ee80000300800 */
[----:B------:R-:W3:Y:S04]  /*685b0*/  LDL.LU R8, [R1+0x390] ;  /* 0x0003900001087983 */ /* 0x000ee80000300800 */
[----:B------:R1:W-:Y:S04]  /*685c0*/  STL.64 [R1+0x6b0], R24 ;  /* 0x0006b01801007387 */ /* 0x0003e80000100a00 */
[----:B------:R0:W-:Y:S04]  /*685d0*/  STL.64 [R1+0x6a8], R16 ;  /* 0x0006a81001007387 */ /* 0x0001e80000100a00 */
[----:B------:R-:W3:Y:S01]  /*685e0*/  LDL.LU R19, [R1+0x308] ;  /* 0x0003080001137983 */ /* 0x000ee20000300800 */
[----:B-1----:R-:W-:-:S03]  /*685f0*/  MOV R25, R23 ;  /* 0x0000001700197202 */ /* 0x002fc60000000f00 */
[----:B------:R-:W3:Y:S04]  /*68600*/  LDL.LU R23, [R1+0x1dc] ;  /* 0x0001dc0001177983 */ /* 0x000ee80000300800 */
[----:B------:R-:W3:Y:S01]  /*68610*/  LDL.LU R22, [R1+0x1d0] ;  /* 0x0001d00001167983 */ /* 0x000ee20000300800 */
[----:B--2---:R-:W-:Y:S01]  /*68620*/  IADD3 R24, P6, PT, R21, R2, RZ ;  /* 0x0000000215187210 */ /* 0x004fe20007fde0ff */
[----:B0-----:R-:W-:-:S03]  /*68630*/  IMAD.MOV.U32 R17, RZ, RZ, R25 ;  /* 0x000000ffff117224 */ /* 0x001fc600078e0019 */
[----:B------:R-:W-:Y:S02]  /*68640*/  LEA.HI.X.SX32 R25, R21, R0, 0x1, P6 ;  /* 0x0000000015197211 */ /* 0x000fe400030f0eff */
[C---:B------:R-:W-:Y:S01]  /*68650*/  IADD3 R16, P5, PT, R20.reuse, R2, RZ ;  /* 0x0000000214107210 */ /* 0x040fe20007fbe0ff */
[----:B---3--:R0:W-:Y:S04]  /*68660*/  STL [R1+0xe64], R22 ;  /* 0x000e641601007387 */ /* 0x0081e80000100800 */
[----:B0-----:R-:W2:Y:S04]  /*68670*/  LDL.LU R22, [R1+0x1e4] ;  /* 0x0001e40001167983 */ /* 0x001ea80000300800 */
[----:B------:R-:W3:Y:S04]  /*68680*/  LDL.LU R21, [R1+0x44c] ;  /* 0x00044c0001157983 */ /* 0x000ee80000300800 */
[----:B------:R0:W-:Y:S02]  /*68690*/  STL.64 [R1+0x6a0], R24 ;  /* 0x0006a01801007387 */ /* 0x0001e40000100a00 */
[----:B0-----:R-:W-:Y:S01]  /*686a0*/  IMAD.MOV.U32 R25, RZ, RZ, R17 ;  /* 0x000000ffff197224 */ /* 0x001fe200078e0011 */
[----:B------:R-:W-:-:S02]  /*686b0*/  LEA.HI.X.SX32 R17, R20, R0, 0x1, P5 ;  /* 0x0000000014117211 */ /* 0x000fc400028f0eff */
[-C--:B-----5:R-:W-:Y:S01]  /*686c0*/  IADD3 R24, P6, PT, R10, R2.reuse, RZ ;  /* 0x000000020a187210 */ /* 0x0a0fe20007fde0ff */
[----:B------:R-:W5:Y:S04]  /*686d0*/  LDL.LU R20, [R1+0x1d4] ;  /* 0x0001d40001147983 */ /* 0x000f680000300800 */
[----:B------:R0:W-:Y:S01]  /*686e0*/  STL.64 [R1+0x690], R16 ;  /* 0x0006901001007387 */ /* 0x0001e20000100a00 */
[----:B------:R-:W-:Y:S02]  /*686f0*/  LOP3.LUT R9, R9, 0xffff, RZ, 0xc0, !PT ;  /* 0x0000ffff09097812 */ /* 0x000fe400078ec0ff */
[----:B0-----:R-:W-:Y:S02]  /*68700*/  IADD3 R16, P5, PT, R25, R2, RZ ;  /* 0x0000000219107210 */ /* 0x001fe40007fbe0ff */
[----:B------:R-:W-:-:S02]  /*68710*/  MOV R17, R25 ;  /* 0x0000001900117202 */ /* 0x000fc40000000f00 */
[-C--:B------:R-:W-:Y:S02]  /*68720*/  LEA.HI.X.SX32 R25, R10, R0.reuse, 0x1, P6 ;  /* 0x000000000a197211 */ /* 0x080fe400030f0eff */
[----:B------:R-:W4:Y:S04]  /*68730*/  LDL.LU R10, [R1+0x394] ;  /* 0x00039400010a7983 */ /* 0x000f280000300800 */
[----:B------:R-:W-:Y:S01]  /*68740*/  STL.64 [R1+0x698], R24 ;  /* 0x0006981801007387 */ /* 0x000fe20000100a00 */
[----:B------:R-:W-:Y:S02]  /*68750*/  LEA.HI.X.SX32 R17, R17, R0, 0x1, P5 ;  /* 0x0000000011117211 */ /* 0x000fe400028f0eff */
[--C-:B------:R-:W-:Y:S02]  /*68760*/  PRMT R8, R8, 0x4210, R9.reuse ;  /* 0x0000421008087816 */ /* 0x100fe40000000009 */
[----:B------:R-:W-:Y:S01]  /*68770*/  PRMT R9, R19, 0x5210, R9 ;  /* 0x0000521013097816 */ /* 0x000fe20000000009 */
[----:B------:R0:W-:Y:S04]  /*68780*/  STL.64 [R1+0x680], R16 ;  /* 0x0006801001007387 */ /* 0x0001e80000100a00 */
[----:B------:R-:W4:Y:S01]  /*68790*/  LDL.LU R19, [R1+0x1c8] ;  /* 0x0001c80001137983 */ /* 0x000f220000300800 */
[----:B0-----:R-:W-:-:S04]  /*687a0*/  IADD3 R16, P5, PT, R18, R2, RZ ;  /* 0x0000000212107210 */ /* 0x001fc80007fbe0ff */
[----:B------:R-:W-:Y:S02]  /*687b0*/  LEA.HI.X.SX32 R17, R18, R0, 0x1, P5 ;  /* 0x0000000012117211 */ /* 0x000fe400028f0eff */
[----:B--2---:R-:W-:-:S04]  /*687c0*/  IADD3 R24, P6, PT, R22, R2, RZ ;  /* 0x0000000216187210 */ /* 0x004fc80007fde0ff */
[----:B------:R-:W-:Y:S02]  /*687d0*/  LEA.HI.X.SX32 R25, R22, R0, 0x1, P6 ;  /* 0x0000000016197211 */ /* 0x000fe400030f0eff */
[----:B------:R-:W2:Y:S04]  /*687e0*/  LDL.LU R22, [R1+0xe64] ;  /* 0x000e640001167983 */ /* 0x000ea80000300800 */
[----:B------:R0:W-:Y:S04]  /*687f0*/  STL.64 [R1+0x678], R24 ;  /* 0x0006781801007387 */ /* 0x0001e80000100a00 */
[----:B------:R-:W2:Y:S04]  /*68800*/  LDL.LU R18, [R1+0xe60] ;  /* 0x000e600001127983 */ /* 0x000ea80000300800 */
[----:B------:R1:W-:Y:S01]  /*68810*/  STL.64 [R1+0x670], R16 ;  /* 0x0006701001007387 */ /* 0x0003e20000100a00 */
[----:B0-----:R-:W-:-:S04]  /*68820*/  IADD3 R24, P6, PT, R23, R2, RZ ;  /* 0x0000000217187210 */ /* 0x001fc80007fde0ff */
[----:B------:R-:W-:-:S05]  /*68830*/  LEA.HI.X.SX32 R25, R23, R0, 0x1, P6 ;  /* 0x0000000017197211 */ /* 0x000fca00030f0eff */
[----:B------:R5:W-:Y:S04]  /*68840*/  STL.64 [R1+0x668], R24 ;  /* 0x0006681801007387 */ /* 0x000be80000100a00 */
[----:B------:R-:W2:Y:S01]  /*68850*/  LDL.LU R23, [R1+0x1bc] ;  /* 0x0001bc0001177983 */ /* 0x000ea20000300800 */
[----:B-1----:R-:W-:Y:S01]  /*68860*/  IMAD.MOV.U32 R17, RZ, RZ, R11 ;  /* 0x000000ffff117224 */ /* 0x002fe200078e000b */
[----:B------:R-:W-:Y:S02]  /*68870*/  IADD3 R16, P5, PT, R11, R2, RZ ;  /* 0x000000020b107210 */ /* 0x000fe40007fbe0ff */
[----:B---3--:R-:W-:Y:S02]  /*68880*/  LOP3.LUT R11, R21, 0xffff, RZ, 0xc0, !PT ;  /* 0x0000ffff150b7812 */ /* 0x008fe400078ec0ff */
[----:B------:R-:W-:-:S02]  /*68890*/  LEA.HI.X.SX32 R17, R17, R0, 0x1, P5 ;  /* 0x0000000011117211 */ /* 0x000fc400028f0eff */
[----:B-----5:R-:W-:-:S04]  /*688a0*/  IADD3 R24, P6, PT, R20, R2, RZ ;  /* 0x0000000214187210 */ /* 0x020fc80007fde0ff */
[----:B------:R-:W-:Y:S01]  /*688b0*/  LEA.HI.X.SX32 R25, R20, R0, 0x1, P6 ;  /* 0x0000000014197211 */ /* 0x000fe200030f0eff */
[----:B--2---:R0:W-:Y:S04]  /*688c0*/  STL [R1+0xe5c], R23 ;  /* 0x000e5c1701007387 */ /* 0x0041e80000100800 */
[----:B0-----:R-:W2:Y:S04]  /*688d0*/  LDL.LU R23, [R1+0x1cc] ;  /* 0x0001cc0001177983 */ /* 0x001ea80000300800 */
[----:B------:R-:W3:Y:S04]  /*688e0*/  LDL.LU R21, [R1+0x1b8] ;  /* 0x0001b80001157983 */ /* 0x000ee80000300800 */
[----:B------:R0:W-:Y:S04]  /*688f0*/  STL.64 [R1+0x660], R16 ;  /* 0x0006601001007387 */ /* 0x0001e80000100a00 */
[----:B------:R1:W-:Y:S01]  /*68900*/  STL.64 [R1+0x658], R24 ;  /* 0x0006581801007387 */ /* 0x0003e20000100a00 */
[----:B0-----:R-:W-:-:S03]  /*68910*/  IADD3 R16, P5, PT, R22, R2, RZ ;  /* 0x0000000216107210 */ /* 0x001fc60007fbe0ff */
[----:B-1----:R-:W5:Y:S01]  /*68920*/  LDL.LU R25, [R1+0x30c] ;  /* 0x00030c0001197983 */ /* 0x002f620000300800 */
[----:B------:R-:W-:Y:S01]  /*68930*/  LEA.HI.X.SX32 R17, R22, R0, 0x1, P5 ;  /* 0x0000000016117211 */ /* 0x000fe200028f0eff */
[----:B------:R-:W-:Y:S02]  /*68940*/  IMAD.MOV.U32 R22, RZ, RZ, R28 ;  /* 0x000000ffff167224 */ /* 0x000fe400078e001c */
[----:B------:R-:W3:Y:S04]  /*68950*/  LDL.LU R28, [R1+0x3f8] ;  /* 0x0003f800011c7983 */ /* 0x000ee80000300800 */
[----:B------:R-:W-:Y:S04]  /*68960*/  STL.64 [R1+0x650], R16 ;  /* 0x0006501001007387 */ /* 0x000fe80000100a00 */
[----:B------:R-:W3:Y:S01]  /*68970*/  LDL.LU R20, [R1+0x1b0] ;  /* 0x0001b00001147983 */ /* 0x000ee20000300800 */
[----:B----4-:R-:W-:-:S02]  /*68980*/  PRMT R10, R10, 0x4210, R11 ;  /* 0x000042100a0a7816 */ /* 0x010fc4000000000b */
[----:B--2---:R-:W-:Y:S01]  /*68990*/  IADD3 R24, P6, PT, R23, R2, RZ ;  /* 0x0000000217187210 */ /* 0x004fe20007fde0ff */
[----:B---3--:R0:W-:Y:S04]  /*689a0*/  STL [R1+0xe58], R20 ;  /* 0x000e581401007387 */ /* 0x0081e80000100800 */
[----:B0-----:R-:W2:Y:S04]  /*689b0*/  LDL.LU R20, [R1+0x1c0] ;  /* 0x0001c00001147983 */ /* 0x001ea80000300800 */
[----:B------:R-:W3:Y:S01]  /*689c0*/  LDL.LU R17, [R1+0x1c4] ;  /* 0x0001c40001117983 */ /* 0x000ee20000300800 */
[----:B-----5:R-:W-:-:S02]  /*689d0*/  PRMT R11, R25, 0x5210, R11 ;  /* 0x00005210190b7816 */ /* 0x020fc4000000000b */
[----:B------:R-:W-:Y:S02]  /*689e0*/  LEA.HI.X.SX32 R25, R23, R0, 0x1, P6 ;  /* 0x0000000017197211 */ /* 0x000fe400030f0eff */
[----:B------:R-:W4:Y:S01]  /*689f0*/  LDL.LU R23, [R1+0xe5c] ;  /* 0x000e5c0001177983 */ /* 0x000f220000300800 */
[----:B------:R-:W-:-:S03]  /*68a00*/  IADD3 R16, P5, PT, R19, R2, RZ ;  /* 0x0000000213107210 */ /* 0x000fc60007fbe0ff */
[----:B------:R-:W-:Y:S04]  /*68a10*/  STL.64 [R1+0x648], R24 ;  /* 0x0006481801007387 */ /* 0x000fe80000100a00 */
[----:B------:R0:W-:Y:S02]  /*68a20*/  STSM.16.M88.4 [R18+0x300], R8 ;  /* 0x0003000812007844 */ /* 0x0001e40000000200 */
[----:B0-----:R-:W-:Y:S01]  /*68a30*/  LOP3.LUT R9, R28, 0xffff, RZ, 0xc0, !PT ;  /* 0x0000ffff1c097812 */ /* 0x001fe200078ec0ff */
[----:B------:R-:W-:Y:S01]  /*68a40*/  IMAD.MOV.U32 R28, RZ, RZ, R5 ;  /* 0x000000ffff1c7224 */ /* 0x000fe200078e0005 */
[----:B---3--:R-:W-:Y:S02]  /*68a50*/  IADD3 R24, P6, PT, R17, R2, RZ ;  /* 0x0000000211187210 */ /* 0x008fe40007fde0ff */
[----:B------:R-:W-:-:S02]  /*68a60*/  MOV R25, R17 ;  /* 0x0000001100197202 */ /* 0x000fc40000000f00 */
[-C--:B------:R-:W-:Y:S02]  /*68a70*/  LEA.HI.X.SX32 R17, R19, R0.reuse, 0x1, P5 ;  /* 0x0000000013117211 */ /* 0x080fe400028f0eff */
[----:B------:R-:W3:Y:S04]  /*68a80*/  LDL.LU R19, [R1+0x1ac] ;  /* 0x0001ac0001137983 */ /* 0x000ee80000300800 */
[----:B------:R2:W-:Y:S01]  /*68a90*/  STL.64 [R1+0x640], R16 ;  /* 0x0006401001007387 */ /* 0x0005e20000100a00 */
[----:B------:R-:W-:-:S03]  /*68aa0*/  LEA.HI.X.SX32 R25, R25, R0, 0x1, P6 ;  /* 0x0000000019197211 */ /* 0x000fc600030f0eff */
[----:B------:R-:W5:Y:S04]  /*68ab0*/  LDL.LU R8, [R1+0x39c] ;  /* 0x00039c0001087983 */ /* 0x000f680000300800 */
[----:B------:R-:W3:Y:S04]  /*68ac0*/  LDL.LU R10, [R1+0x1b4] ;  /* 0x0001b400010a7983 */ /* 0x000ee80000300800 */
[----:B------:R-:W-:Y:S04]  /*68ad0*/  STL [R1+0xe50], R18 ;  /* 0x000e501201007387 */ /* 0x000fe80000100800 */
[----:B------:R4:W-:Y:S01]  /*68ae0*/  STL.64 [R1+0x638], R24 ;  /* 0x0006381801007387 */ /* 0x0009e20000100a00 */
[----:B--2---:R-:W-:-:S04]  /*68af0*/  IADD3 R16, P5, PT, R20, R2, RZ ;  /* 0x0000000214107210 */ /* 0x004fc80007fbe0ff */
[----:B------:R-:W-:Y:S02]  /*68b00*/  LEA.HI.X.SX32 R17, R20, R0, 0x1, P5 ;  /* 0x0000000014117211 */ /* 0x000fe400028f0eff */
[C---:B----4-:R-:W-:Y:S01]  /*68b10*/  IADD3 R24, P6, PT, R23.reuse, R2, RZ ;  /* 0x0000000217187210 */ /* 0x050fe20007fde0ff */
[----:B------:R-:W2:Y:S04]  /*68b20*/  LDL.LU R20, [R1+0xe58] ;  /* 0x000e580001147983 */ /* 0x000ea80000300800 */
[----:B------:R-:W4:Y:S04]  /*68b30*/  LDL.LU R18, [R1+0x1a4] ;  /* 0x0001a40001127983 */ /* 0x000f280000300800 */
[----:B------:R0:W-:Y:S01]  /*68b40*/  STL.64 [R1+0x630], R16 ;  /* 0x0006301001007387 */ /* 0x0001e20000100a00 */
[----:B------:R-:W-:Y:S01]  /*68b50*/  LEA.HI.X.SX32 R25, R23, R0, 0x1, P6 ;  /* 0x0000000017197211 */ /* 0x000fe200030f0eff */
[----:B0-----:R-:W-:-:S02]  /*68b60*/  IMAD.MOV.U32 R17, RZ, RZ, R22 ;  /* 0x000000ffff117224 */ /* 0x001fc400078e0016 */
[----:B------:R-:W2:Y:S04]  /*68b70*/  LDL.LU R22, [R1+0x310] ;  /* 0x0003100001167983 */ /* 0x000ea80000300800 */
[----:B------:R-:W2:Y:S04]  /*68b80*/  LDL.LU R5, [R1+0x1a0] ;  /* 0x0001a00001057983 */ /* 0x000ea80000300800 */
[----:B------:R-:W2:Y:S04]  /*68b90*/  LDL.LU R11, [R1+0x404] ;  /* 0x00040400010b7983 */ /* 0x000ea80000300800 */
[----:B------:R0:W-:Y:S04]  /*68ba0*/  STL.64 [R1+0x628], R24 ;  /* 0x0006281801007387 */ /* 0x0001e80000100a00 */
[----:B------:R-:W2:Y:S01]  /*68bb0*/  LDL.LU R23, [R1+0x194] ;  /* 0x0001940001177983 */ /* 0x000ea20000300800 */
[----:B------:R-:W-:-:S02]  /*68bc0*/  IADD3 R16, P5, PT, R21, R2, RZ ;  /* 0x0000000215107210 */ /* 0x000fc40007fbe0ff */
[----:B0-----:R-:W-:Y:S02]  /*68bd0*/  MOV R25, R17 ;  /* 0x0000001100197202 */ /* 0x001fe40000000f00 */
[----:B------:R-:W-:Y:S01]  /*68be0*/  LEA.HI.X.SX32 R17, R21, R0, 0x1, P5 ;  /* 0x0000000015117211 */ /* 0x000fe200028f0eff */
[----:B------:R-:W-:Y:S01]  /*68bf0*/  IMAD.MOV.U32 R21, RZ, RZ, R26 ;  /* 0x000000ffff157224 */ /* 0x000fe200078e001a */
[----:B--2---:R0:W-:Y:S04]  /*68c00*/  STL [R1+0xe54], R23 ;  /* 0x000e541701007387 */ /* 0x0041e80000100800 */
[----:B0-----:R-:W2:Y:S01]  /*68c10*/  LDL.LU R23, [R1+0x1a8] ;  /* 0x0001a80001177983 */ /* 0x001ea20000300800 */
[----:B---3--:R-:W-:-:S03]  /*68c20*/  IADD3 R24, P6, PT, R10, R2, RZ ;  /* 0x000000020a187210 */ /* 0x008fc60007fde0ff */
[----:B------:R-:W3:Y:S04]  /*68c30*/  LDL.LU R26, [R1+0x198] ;  /* 0x00019800011a7983 */ /* 0x000ee80000300800 */
[----:B------:R0:W-:Y:S02]  /*68c40*/  STL.64 [R1+0x620], R16 ;  /* 0x0006201001007387 */ /* 0x0001e40000100a00 */
[----:B0-----:R-:W-:Y:S01]  /*68c50*/  IMAD.MOV.U32 R17, RZ, RZ, R25 ;  /* 0x000000ffff117224 */ /* 0x001fe200078e0019 */
[----:B------:R-:W-:Y:S02]  /*68c60*/  LEA.HI.X.SX32 R25, R10, R0, 0x1, P6 ;  /* 0x000000000a197211 */ /* 0x000fe400030f0eff */
[----:B------:R-:W-:Y:S01]  /*68c70*/  IADD3 R16, P5, PT, R20, R2, RZ ;  /* 0x0000000214107210 */ /* 0x000fe20007fbe0ff */
[----:B------:R-:W3:Y:S04]  /*68c80*/  LDL.LU R10, [R1+0x3a4] ;  /* 0x0003a400010a7983 */ /* 0x000ee80000300800 */
[----:B------:R0:W-:Y:S01]  /*68c90*/  STL.64 [R1+0x618], R24 ;  /* 0x0006181801007387 */ /* 0x0001e20000100a00 */
[----:B-----5:R-:W-:-:S02]  /*68ca0*/  PRMT R8, R8, 0x4210, R9 ;  /* 0x0000421008087816 */ /* 0x020fc40000000009 */
[----:B------:R-:W-:Y:S02]  /*68cb0*/  PRMT R9, R22, 0x5210, R9 ;  /* 0x0000521016097816 */ /* 0x000fe40000000009 */
[----:B0-----:R-:W-:Y:S02]  /*68cc0*/  MOV R25, R17 ;  /* 0x0000001100197202 */ /* 0x001fe40000000f00 */
[----:B------:R-:W-:Y:S02]  /*68cd0*/  LEA.HI.X.SX32 R17, R20, R0, 0x1, P5 ;  /* 0x0000000014117211 */ /* 0x000fe400028f0eff */
[C---:B------:R-:W-:Y:S01]  /*68ce0*/  IADD3 R24, P6, PT, R19.reuse, R2, RZ ;  /* 0x0000000213187210 */ /* 0x040fe20007fde0ff */
[----:B------:R-:W5:Y:S04]  /*68cf0*/  LDL.LU R20, [R1+0x314] ;  /* 0x0003140001147983 */ /* 0x000f680000300800 */
[----:B------:R0:W-:Y:S04]  /*68d00*/  STL.64 [R1+0x610], R16 ;  /* 0x0006101001007387 */ /* 0x0001e80000100a00 */
[----:B------:R-:W3:Y:S01]  /*68d10*/  LDL.LU R22, [R1+0x18c] ;  /* 0x00018c0001167983 */ /* 0x000ee20000300800 */
[----:B0-----:R-:W-:Y:S01]  /*68d20*/  IMAD.MOV.U32 R17, RZ, RZ, R25 ;  /* 0x000000ffff117224 */ /* 0x001fe200078e0019 */
[----:B------:R-:W-:-:S02]  /*68d30*/  LEA.HI.X.SX32 R25, R19, R0, 0x1, P6 ;  /* 0x0000000013197211 */ /* 0x000fc400030f0eff */
[----:B------:R-:W3:Y:S04]  /*68d40*/  LDL.LU R19, [R1+0x188] ;  /* 0x0001880001137983 */ /* 0x000ee80000300800 */
[----:B------:R0:W-:Y:S02]  /*68d50*/  STL.64 [R1+0x608], R24 ;  /* 0x0006081801007387 */ /* 0x0001e40000100a00 */
[----:B0-----:R-:W-:Y:S01]  /*68d60*/  IMAD.MOV.U32 R25, RZ, RZ, R17 ;  /* 0x000000ffff197224 */ /* 0x001fe200078e0011 */
[----:B--2---:R-:W-:-:S04]  /*68d70*/  IADD3 R16, P5, PT, R23, R2, RZ ;  /* 0x0000000217107210 */ /* 0x004fc80007fbe0ff */
[----:B------:R-:W-:Y:S02]  /*68d80*/  LEA.HI.X.SX32 R17, R23, R0, 0x1, P5 ;  /* 0x0000000017117211 */ /* 0x000fe400028f0eff */
[----:B------:R-:W2:Y:S01]  /*68d90*/  LDL.LU R23, [R1+0xe54] ;  /* 0x000e540001177983 */ /* 0x000ea20000300800 */
[----:B----4-:R-:W-:-:S03]  /*68da0*/  IADD3 R24, P6, PT, R18, R2, RZ ;  /* 0x0000000212187210 */ /* 0x010fc60007fde0ff */
[----:B------:R0:W-:Y:S02]  /*68db0*/  STL.64 [R1+0x600], R16 ;  /* 0x0006001001007387 */ /* 0x0001e40000100a00 */
[----:B0-----:R-:W-:Y:S02]  /*68dc0*/  MOV R17, R25 ;  /* 0x0000001900117202 */ /* 0x001fe40000000f00 */
[----:B------:R-:W-:Y:S02]  /*68dd0*/  LEA.HI.X.SX32 R25, R18, R0, 0x1, P6 ;  /* 0x0000000012197211 */ /* 0x000fe400030f0eff */
[-C--:B------:R-:W-:Y:S01]  /*68de0*/  IADD3 R16, P5, PT, R5, R2.reuse, RZ ;  /* 0x0000000205107210 */ /* 0x080fe20007fbe0ff */
[----:B------:R-:W4:Y:S04]  /*68df0*/  LDL.LU R18, [R1+0xe50] ;  /* 0x000e500001127983 */ /* 0x000f280000300800 */
[----:B------:R0:W-:Y:S02]  /*68e00*/  STL.64 [R1+0x5f8], R24 ;  /* 0x0005f81801007387 */ /* 0x0001e40000100a00 */
[----:B0-----:R-:W-:Y:S01]  /*68e10*/  IADD3 R24, P6, PT, R17, R2, RZ ;  /* 0x0000000211187210 */ /* 0x001fe20007fde0ff */
[----:B------:R-:W-:Y:S01]  /*68e20*/  IMAD.MOV.U32 R25, RZ, RZ, R17 ;  /* 0x000000ffff197224 */ /* 0x000fe200078e0011 */
[----:B------:R-:W-:-:S02]  /*68e30*/  LEA.HI.X.SX32 R17, R5, R0, 0x1, P5 ;  /* 0x0000000005117211 */ /* 0x000fc400028f0eff */
[----:B------:R-:W4:Y:S04]  /*68e40*/  LDL.LU R5, [R1+0x184] ;  /* 0x0001840001057983 */ /* 0x000f280000300800 */
[----:B------:R-:W-:Y:S01]  /*68e50*/  STL.64 [R1+0x5f0], R16 ;  /* 0x0005f01001007387 */ /* 0x000fe20000100a00 */
[----:B------:R-:W-:-:S05]  /*68e60*/  LEA.HI.X.SX32 R25, R25, R0, 0x1, P6 ;  /* 0x0000000019197211 */ /* 0x000fca00030f0eff */
[----:B------:R3:W-:Y:S02]  /*68e70*/  STL.64 [R1+0x5e8], R24 ;  /* 0x0005e81801007387 */ /* 0x0007e40000100a00 */
[----:B---3--:R-:W-:-:S04]  /*68e80*/  IADD3 R24, P6, PT, R26, R2, RZ ;  /* 0x000000021a187210 */ /* 0x008fc80007fde0ff */
[----:B------:R-:W-:Y:S02]  /*68e90*/  LEA.HI.X.SX32 R25, R26, R0, 0x1, P6 ;  /* 0x000000001a197211 */ /* 0x000fe400030f0eff */
[----:B------:R-:W-:Y:S02]  /*68ea0*/  MOV R26, R28 ;  /* 0x0000001c001a7202 */ /* 0x000fe40000000f00 */
[----:B--2---:R-:W-:-:S04]  /*68eb0*/  IADD3 R16, P5, PT, R23, R2, RZ ;  /* 0x0000000217107210 */ /* 0x004fc80007fbe0ff */
[----:B------:R-:W-:Y:S01]  /*68ec0*/  LEA.HI.X.SX32 R17, R23, R0, 0x1, P5 ;  /* 0x0000000017117211 */ /* 0x000fe200028f0eff */
[----:B------:R-:W-:-:S04]  /*68ed0*/  IMAD.MOV.U32 R23, RZ, RZ, R27 ;  /* 0x000000ffff177224 */ /* 0x000fc800078e001b */
[----:B------:R0:W-:Y:S02]  /*68ee0*/  STL.64 [R1+0x5e0], R16 ;  /* 0x0005e01001007387 */ /* 0x0001e40000100a00 */
[----:B0-----:R-:W-:Y:S02]  /*68ef0*/  IADD3 R16, P5, PT, R13, R2, RZ ;  /* 0x000000020d107210 */ /* 0x001fe40007fbe0ff */
[----:B------:R-:W2:Y:S04]  /*68f00*/  LDL.LU R17, [R1+0xe4c] ;  /* 0x000e4c0001117983 */ /* 0x000ea80000300800 */
[----:B------:R-:W3:Y:S04]  /*68f10*/  LDL.LU R27, [R1+0x180] ;  /* 0x00018000011b7983 */ /* 0x000ee80000300800 */
[----:B------:R0:W-:Y:S04]  /*68f20*/  STL.64 [R1+0x5d8], R24 ;  /* 0x0005d81801007387 */ /* 0x0001e80000100a00 */
[----:B0-----:R-:W2:Y:S04]  /*68f30*/  LDL.LU R25, [R1+0xe48] ;  /* 0x000e480001197983 */ /* 0x001ea80000300800 */
[----:B------:R-:W-:Y:S04]  /*68f40*/  STL [R1+0x5d0], R16 ;  /* 0x0005d01001007387 */ /* 0x000fe80000100800 */
[----:B------:R-:W2:Y:S04]  /*68f50*/  LDL.LU R28, [R1+0x178] ;  /* 0x00017800011c7983 */ /* 0x000ea80000300800 */
[----:B------:R-:W2:Y:S01]  /*68f60*/  LDL.LU R24, [R1+0x174] ;  /* 0x0001740001187983 */ /* 0x000ea20000300800 */
[----:B------:R-:W-:-:S04]  /*68f70*/  LOP3.LUT R11, R11, 0xffff, RZ, 0xc0, !PT ;  /* 0x0000ffff0b0b7812 */ /* 0x000fc800078ec0ff */
[--C-:B------:R-:W-:Y:S02]  /*68f80*/  PRMT R10, R10, 0x4210, R11.reuse ;  /* 0x000042100a0a7816 */ /* 0x100fe4000000000b */
[----:B-----5:R-:W-:-:S05]  /*68f90*/  PRMT R11, R20, 0x5210, R11 ;  /* 0x00005210140b7816 */ /* 0x020fca000000000b */
[----:B----4-:R-:W-:Y:S04]  /*68fa0*/  STSM.16.M88.4 [R18+0x400], R8 ;  /* 0x0004000812007844 */ /* 0x010fe80000000200 */
[----:B--2---:R0:W-:Y:S02]  /*68fb0*/  STL.64 [R1+0xe40], R24 ;  /* 0x000e401801007387 */ /* 0x0041e40000100a00 */
[----:B0-----:R-:W-:Y:S01]  /*68fc0*/  IMAD.MOV.U32 R25, RZ, RZ, R17 ;  /* 0x000000ffff197224 */ /* 0x001fe200078e0011 */
[----:B------:R-:W-:Y:S01]  /*68fd0*/  LEA.HI.X.SX32 R25, R13, R0, 0x1, P5 ;  /* 0x000000000d197211 */ /* 0x000fe200028f0eff */
[----:B------:R-:W-:Y:S01]  /*68fe0*/  IMAD.MOV.U32 R24, RZ, RZ, R16 ;  /* 0x000000ffff187224 */ /* 0x000fe200078e0010 */
[C---:B------:R-:W-:Y:S01]  /*68ff0*/  IADD3 R16, P6, PT, R22.reuse, R2, RZ ;  /* 0x0000000216107210 */ /* 0x040fe20007fde0ff */
[----:B------:R-:W2:Y:S04]  /*69000*/  LDL.LU R13, [R1+0x31c] ;  /* 0x00031c00010d7983 */ /* 0x000ea80000300800 */
[----:B------:R0:W-:Y:S04]  /*69010*/  STL [R1+0x5d4], R25 ;  /* 0x0005d41901007387 */ /* 0x0001e80000100800 */
[----:B------:R-:W4:Y:S01]  /*69020*/  LDL.LU R20, [R1+0x168] ;  /* 0x0001680001147983 */ /* 0x000f220000300800 */
[----:B------:R-:W-:-:S03]  /*69030*/  LEA.HI.X.SX32 R17, R22, R0, 0x1, P6 ;  /* 0x0000000016117211 */ /* 0x000fc600030f0eff */
[----:B------:R-:W5:Y:S04]  /*69040*/  LDL.LU R9, [R1+0x3e8] ;  /* 0x0003e80001097983 */ /* 0x000f680000300800 */
[----:B------:R-:W2:Y:S01]  /*69050*/  LDL.LU R8, [R1+0x3ac] ;  /* 0x0003ac0001087983 */ /* 0x000ea20000300800 */
[----:B------:R-:W-:-:S03]  /*69060*/  IADD3 R24, P5, PT, R19, R2, RZ ;  /* 0x0000000213187210 */ /* 0x000fc60007fbe0ff */
[----:B------:R-:W2:Y:S04]  /*69070*/  LDL.LU R10, [R1+0x170] ;  /* 0x00017000010a7983 */ /* 0x000ea80000300800 */
[----:B------:R-:W-:Y:S01]  /*69080*/  STL [R1+0xe38], R18 ;  /* 0x000e381201007387 */ /* 0x000fe20000100800 */
[----:B0-----:R-:W-:-:S03]  /*69090*/  MOV R25, R21 ;  /* 0x0000001500197202 */ /* 0x001fc60000000f00 */
[----:B------:R0:W-:Y:S04]  /*690a0*/  STL.64 [R1+0x5c8], R16 ;  /* 0x0005c81001007387 */ /* 0x0001e80000100a00 */
[----:B------:R-:W4:Y:S04]  /*690b0*/  LDL.LU R21, [R1+0x16c] ;  /* 0x00016c0001157983 */ /* 0x000f280000300800 */
[----:B------:R-:W4:Y:S01]  /*690c0*/  LDL.LU R22, [R1+0x164] ;  /* 0x0001640001167983 */ /* 0x000f220000300800 */
[----:B0-----:R-:W-:Y:S01]  /*690d0*/  IMAD.MOV.U32 R17, RZ, RZ, R25 ;  /* 0x000000ffff117224 */ /* 0x001fe200078e0019 */
[----:B------:R-:W-:-:S05]  /*690e0*/  LEA.HI.X.SX32 R25, R19, R0, 0x1, P5 ;  /* 0x0000000013197211 */ /* 0x000fca00028f0eff */
[----:B------:R0:W-:Y:S01]  /*690f0*/  STL.64 [R1+0x5c0], R24 ;  /* 0x0005c01801007387 */ /* 0x0001e20000100a00 */
[----:B------:R-:W-:-:S03]  /*69100*/  IADD3 R16, P6, PT, R5, R2, RZ ;  /* 0x0000000205107210 */ /* 0x000fc60007fde0ff */
[----:B0-----:R-:W4:Y:S01]  /*69110*/  LDL.LU.64 R24, [R1+0xe40] ;  /* 0x000e400001187983 */ /* 0x001f220000300a00 */
[----:B------:R-:W-:Y:S01]  /*69120*/  IMAD.MOV.U32 R19, RZ, RZ, R17 ;  /* 0x000000ffff137224 */ /* 0x000fe200078e0011 */
[----:B------:R-:W-:Y:S02]  /*69130*/  LEA.HI.X.SX32 R17, R5, R0, 0x1, P6 ;  /* 0x0000000005117211 */ /* 0x000fe400030f0eff */
[----:B------:R-:W4:Y:S01]  /*69140*/  LDL.LU R11, [R1+0x3f0] ;  /* 0x0003f000010b7983 */ /* 0x000f220000300800 */
[----:B---3--:R-:W-:-:S03]  /*69150*/  IADD3 R18, P5, PT, R27, R2, RZ ;  /* 0x000000021b127210 */ /* 0x008fc60007fbe0ff */
[----:B------:R-:W3:Y:S04]  /*69160*/  LDL.LU R5, [R1+0xe3c] ;  /* 0x000e3c0001057983 */ /* 0x000ee80000300800 */
[----:B------:R0:W-:Y:S02]  /*69170*/  STL.64 [R1+0x5b8], R16 ;  /* 0x0005b81001007387 */ /* 0x0001e40000100a00 */
[----:B0-----:R-:W-:Y:S02]  /*69180*/  IADD3 R16, P6, PT, R19, R2, RZ ;  /* 0x0000000213107210 */ /* 0x001fe40007fde0ff */
[----:B------:R-:W-:Y:S02]  /*69190*/  MOV R17, R19 ;  /* 0x0000001300117202 */ /* 0x000fe40000000f00 */
[----:B------:R-:W-:Y:S01]  /*691a0*/  LEA.HI.X.SX32 R19, R27, R0, 0x1, P5 ;  /* 0x000000001b137211 */ /* 0x000fe200028f0eff */
[----:B------:R-:W-:-:S02]  /*691b0*/  IMAD.MOV.U32 R27, RZ, RZ, R26 ;  /* 0x000000ffff1b7224 */ /* 0x000fc400078e001a */
[----:B------:R-:W3:Y:S04]  /*691c0*/  LDL.LU R26, [R1+0x3b4] ;  /* 0x0003b400011a7983 */ /* 0x000ee80000300800 */
[----:B------:R0:W-:Y:S01]  /*691d0*/  STL.64 [R1+0x5b0], R18 ;  /* 0x0005b01201007387 */ /* 0x0001e20000100a00 */
[----:B------:R-:W-:-:S05]  /*691e0*/  LEA.HI.X.SX32 R17, R17, R0, 0x1, P6 ;  /* 0x0000000011117211 */ /* 0x000fca00030f0eff */
[----:B------:R-:W-:Y:S01]  /*691f0*/  STL.64 [R1+0x5a8], R16 ;  /* 0x0005a81001007387 */ /* 0x000fe20000100a00 */
[----:B0-----:R-:W-:-:S04]  /*69200*/  IADD3 R18, P5, PT, R28, R2, RZ ;  /* 0x000000021c127210 */ /* 0x001fc80007fbe0ff */
[----:B------:R-:W-:Y:S02]  /*69210*/  LEA.HI.X.SX32 R19, R28, R0, 0x1, P5 ;  /* 0x000000001c137211 */ /* 0x000fe400028f0eff */
[----:B------:R-:W3:Y:S04]  /*69220*/  LDL.LU R28, [R1+0x15c] ;  /* 0x00015c00011c7983 */ /* 0x000ee80000300800 */
[----:B------:R2:W-:Y:S01]  /*69230*/  STL.64 [R1+0x5a0], R18 ;  /* 0x0005a01201007387 */ /* 0x0005e20000100a00 */
[----:B-----5:R-:W-:Y:S02]  /*69240*/  LOP3.LUT R9, R9, 0xffff, RZ, 0xc0, !PT ;  /* 0x0000ffff09097812 */ /* 0x020fe400078ec0ff */
[----:B--2---:R-:W-:Y:S02]  /*69250*/  IADD3 R18, P5, PT, R10, R2, RZ ;  /* 0x000000020a127210 */ /* 0x004fe40007fbe0ff */
[----:B------:R-:W-:-:S02]  /*69260*/  PRMT R8, R8, 0x4210, R9 ;  /* 0x0000421008087816 */ /* 0x000fc40000000009 */
[----:B------:R-:W-:Y:S02]  /*69270*/  PRMT R9, R13, 0x5210, R9 ;  /* 0x000052100d097816 */ /* 0x000fe40000000009 */
[----:B------:R-:W-:Y:S01]  /*69280*/  LEA.HI.X.SX32 R19, R10, R0, 0x1, P5 ;  /* 0x000000000a137211 */ /* 0x000fe200028f0eff */
[----:B------:R-:W2:Y:S01]  /*69290*/  LDL.LU R13, [R1+0x320] ;  /* 0x00032000010d7983 */ /* 0x000ea20000300800 */
[----:B----4-:R-:W-:-:S04]  /*692a0*/  IADD3 R16, P6, PT, R24, R2, RZ ;  /* 0x0000000218107210 */ /* 0x010fc80007fde0ff */
[----:B------:R-:W-:-:S05]  /*692b0*/  LEA.HI.X.SX32 R17, R24, R0, 0x1, P6 ;  /* 0x0000000018117211 */ /* 0x000fca00030f0eff */
[----:B------:R0:W-:Y:S04]  /*692c0*/  STL.64 [R1+0x598], R16 ;  /* 0x0005981001007387 */ /* 0x0001e80000100a00 */
[----:B------:R-:W4:Y:S04]  /*692d0*/  LDL.LU R24, [R1+0x154] ;  /* 0x0001540001187983 */ /* 0x000f280000300800 */
[----:B------:R1:W-:Y:S01]  /*692e0*/  STL.64 [R1+0x590], R18 ;  /* 0x0005901201007387 */ /* 0x0003e20000100a00 */
[----:B------:R-:W-:Y:S02]  /*692f0*/  LOP3.LUT R11, R11, 0xffff, RZ, 0xc0, !PT ;  /* 0x0000ffff0b0b7812 */ /* 0x000fe400078ec0ff */
[----:B0-----:R-:W-:-:S02]  /*69300*/  IADD3 R16, P6, PT, R21, R2, RZ ;  /* 0x0000000215107210 */ /* 0x001fc40007fde0ff */
[C---:B-1----:R-:W-:Y:S02]  /*69310*/  IADD3 R18, P5, PT, R20.reuse, R2, RZ ;  /* 0x0000000214127210 */ /* 0x042fe40007fbe0ff */
[-C--:B------:R-:W-:Y:S02]  /*69320*/  LEA.HI.X.SX32 R17, R21, R0.reuse, 0x1, P6 ;  /* 0x0000000015117211 */ /* 0x080fe400030f0eff */
[----:B------:R-:W-:Y:S01]  /*69330*/  LEA.HI.X.SX32 R19, R20, R0, 0x1, P5 ;  /* 0x0000000014137211 */ /* 0x000fe200028f0eff */
[----:B------:R-:W-:Y:S02]  /*69340*/  IMAD.MOV.U32 R21, RZ, RZ, R23 ;  /* 0x000000ffff157224 */ /* 0x000fe400078e0017 */
[----:B------:R-:W-:Y:S04]  /*69350*/  STL.64 [R1+0x588], R16 ;  /* 0x0005881001007387 */ /* 0x000fe80000100a00 */
[----:B------:R-:W5:Y:S04]  /*69360*/  LDL.LU R23, [R1+0x14c] ;  /* 0x00014c0001177983 */ /* 0x000f680000300800 */
[----:B------:R-:W4:Y:S04]  /*69370*/  LDL.LU R20, [R1+0x148] ;  /* 0x0001480001147983 */ /* 0x000f280000300800 */
[----:B------:R-:W-:Y:S01]  /*69380*/  STL.64 [R1+0x580], R18 ;  /* 0x0005801201007387 */ /* 0x000fe20000100a00 */
[----:B---3--:R-:W-:-:S03]  /*69390*/  PRMT R10, R26, 0x4210, R11 ;  /* 0x000042101a0a7816 */ /* 0x008fc6000000000b */
[----:B------:R-:W3:Y:S04]  /*693a0*/  LDL.LU R26, [R1+0x3fc] ;  /* 0x0003fc00011a7983 */ /* 0x000ee80000300800 */
[----:B------:R0:W-:Y:S04]  /*693b0*/  STL.64 [R1+0xe30], R4 ;  /* 0x000e300401007387 */ /* 0x0001e80000100a00 */
[----:B0-----:R-:W3:Y:S01]  /*693c0*/  LDL.LU R4, [R1+0x158] ;  /* 0x0001580001047983 */ /* 0x001ee20000300800 */
[-C--:B------:R-:W-:Y:S02]  /*693d0*/  IADD3 R16, P6, PT, R22, R2.reuse, RZ ;  /* 0x0000000216107210 */ /* 0x080fe40007fde0ff */
[----:B------:R-:W-:-:S02]  /*693e0*/  IADD3 R18, P5, PT, R27, R2, RZ ;  /* 0x000000021b127210 */ /* 0x000fc40007fbe0ff */
[----:B------:R-:W-:Y:S02]  /*693f0*/  MOV R19, R27 ;  /* 0x0000001b00137202 */ /* 0x000fe40000000f00 */
[-C--:B------:R-:W-:Y:S01]  /*69400*/  LEA.HI.X.SX32 R17, R22, R0.reuse, 0x1, P6 ;  /* 0x0000000016117211 */ /* 0x080fe200030f0eff */
[----:B------:R-:W4:Y:S01]  /*69410*/  LDL.LU R27, [R1+0x144] ;  /* 0x00014400011b7983 */ /* 0x000f220000300800 */
[----:B------:R-:W-:-:S03]  /*69420*/  LEA.HI.X.SX32 R19, R19, R0, 0x1, P5 ;  /* 0x0000000013137211 */ /* 0x000fc600028f0eff */
[----:B------:R-:W4:Y:S04]  /*69430*/  LDL.LU R22, [R1+0x140] ;  /* 0x0001400001167983 */ /* 0x000f280000300800 */
[----:B------:R0:W-:Y:S04]  /*69440*/  STL.64 [R1+0x578], R16 ;  /* 0x0005781001007387 */ /* 0x0001e80000100a00 */
[----:B------:R3:W-:Y:S01]  /*69450*/  STL.64 [R1+0x570], R18 ;  /* 0x0005701201007387 */ /* 0x0007e20000100a00 */
[----:B0-----:R-:W-:-:S04]  /*69460*/  IADD3 R16, P6, PT, R28, R2, RZ ;  /* 0x000000021c107210 */ /* 0x001fc80007fde0ff */
[----:B------:R-:W-:Y:S02]  /*69470*/  LEA.HI.X.SX32 R17, R28, R0, 0x1, P6 ;  /* 0x000000001c117211 */ /* 0x000fe400030f0eff */
[----:B------:R-:W5:Y:S04]  /*69480*/  LDL.LU R28, [R1+0x3bc] ;  /* 0x0003bc00011c7983 */ /* 0x000f680000300800 */
[----:B------:R-:W-:Y:S01]  /*69490*/  STL.64 [R1+0x568], R16 ;  /* 0x0005681001007387 */ /* 0x000fe20000100a00 */
[----:B--2---:R-:W-:-:S03]  /*694a0*/  PRMT R11, R13, 0x5210, R11 ;  /* 0x000052100d0b7816 */ /* 0x004fc6000000000b */
[----:B------:R-:W2:Y:S01]  /*694b0*/  LDL.LU R13, [R1+0x13c] ;  /* 0x00013c00010d7983 */ /* 0x000ea20000300800 */
[----:B---3--:R-:W-:-:S04]  /*694c0*/  IADD3 R18, P5, PT, R4, R2, RZ ;  /* 0x0000000204127210 */ /* 0x008fc80007fbe0ff */
[----:B------:R-:W-:-:S05]  /*694d0*/  LEA.HI.X.SX32 R19, R4, R0, 0x1, P5 ;  /* 0x0000000004137211 */ /* 0x000fca00028f0eff */
[----:B------:R0:W-:Y:S04]  /*694e0*/  STL.64 [R1+0x560], R18 ;  /* 0x0005601201007387 */ /* 0x0001e80000100a00 */
[----:B0-----:R-:W3:Y:S01]  /*694f0*/  LDL.LU R18, [R1+0xe38] ;  /* 0x000e380001127983 */ /* 0x001ee20000300800 */
[CC--:B----4-:R-:W-:Y:S02]  /*69500*/  IADD3 R16, P6, PT, R24.reuse, R2.reuse, RZ ;  /* 0x0000000218107210 */ /* 0x0d0fe40007fde0ff */
[----:B------:R-:W-:Y:S02]  /*69510*/  IADD3 R4, P5, PT, R3, R2, RZ ;  /* 0x0000000203047210 */ /* 0x000fe40007fbe0ff */
[----:B------:R-:W-:-:S03]  /*69520*/  LEA.HI.X.SX32 R17, R24, R0, 0x1, P6 ;  /* 0x0000000018117211 */ /* 0x000fc600030f0eff */
[----:B------:R-:W-:Y:S04]  /*69530*/  STL [R1+0x550], R4 ;  /* 0x0005500401007387 */ /* 0x000fe80000100800 */
[----:B---3--:R0:W-:Y:S02]  /*69540*/  STSM.16.M88.4 [R18+0x500], R8 ;  /* 0x0005000812007844 */ /* 0x0081e40000000200 */
[----:B0-----:R-:W-:Y:S02]  /*69550*/  IMAD.MOV.U32 R8, RZ, RZ, R4 ;  /* 0x000000ffff087224 */ /* 0x001fe400078e0004 */
[----:B------:R-:W-:Y:S02]  /*69560*/  IMAD.MOV.U32 R9, RZ, RZ, R5 ;  /* 0x000000ffff097224 */ /* 0x000fe400078e0005 */
[----:B------:R-:W3:Y:S04]  /*69570*/  LDL.LU.64 R4, [R1+0xe30] ;  /* 0x000e300001047983 */ /* 0x000ee80000300a00 */
[----:B------:R-:W4:Y:S04]  /*69580*/  LDL.LU R11, [R1+0x138] ;  /* 0x00013800010b7983 */ /* 0x000f280000300800 */
[----:B------:R-:W-:Y:S04]  /*69590*/  STL [R1+0xe28], R18 ;  /* 0x000e281201007387 */ /* 0x000fe80000100800 */
[----:B------:R5:W-:Y:S01]  /*695a0*/  STL.64 [R1+0x558], R16 ;  /* 0x0005581001007387 */ /* 0x000be20000100a00 */
[----:B------:R-:W-:-:S03]  /*695b0*/  LEA.HI.X.SX32 R9, R3, R0, 0x1, P5 ;  /* 0x0000000003097211 */ /* 0x000fc600028f0eff */
[----:B------:R-:W3:Y:S04]  /*695c0*/  LDL.LU R24, [R1+0x134] ;  /* 0x0001340001187983 */ /* 0x000ee80000300800 */
[----:B------:R-:W3:Y:S04]  /*695d0*/  LDL.LU R10, [R1+0x130] ;  /* 0x00013000010a7983 */ /* 0x000ee80000300800 */
[----:B------:R-:W3:Y:S04]  /*695e0*/  LDL.LU R3, [R1+0x408] ;  /* 0x0004080001037983 */ /* 0x000ee80000300800 */
[----:B------:R0:W-:Y:S01]  /*695f0*/  STL [R1+0x554], R9 ;  /* 0x0005540901007387 */ /* 0x0001e20000100800 */
[----:B-----5:R-:W-:-:S02]  /*69600*/  IADD3 R16, P6, PT, R23, R2, RZ ;  /* 0x0000000217107210 */ /* 0x020fc40007fde0ff */
[----:B------:R-:W-:Y:S02]  /*69610*/  IADD3 R18, P5, PT, R20, R2, RZ ;  /* 0x0000000214127210 */ /* 0x000fe40007fbe0ff */
[-C--:B------:R-:W-:Y:S02]  /*69620*/  LEA.HI.X.SX32 R17, R23, R0.reuse, 0x1, P6 ;  /* 0x0000000017117211 */ /* 0x080fe400030f0eff */
[----:B0-----:R-:W-:Y:S02]  /*69630*/  LOP3.LUT R9, R26, 0xffff, RZ, 0xc0, !PT ;  /* 0x0000ffff1a097812 */ /* 0x001fe400078ec0ff */
[----:B------:R-:W5:Y:S04]  /*69640*/  LDL.LU R26, [R1+0x128] ;  /* 0x00012800011a7983 */ /* 0x000f680000300800 */
[----:B------:R-:W5:Y:S04]  /*69650*/  LDL.LU R23, [R1+0x12c] ;  /* 0x00012c0001177983 */ /* 0x000f680000300800 */
[----:B------:R0:W-:Y:S01]  /*69660*/  STL.64 [R1+0x548], R16 ;  /* 0x0005481001007387 */ /* 0x0001e20000100a00 */
[----:B------:R-:W-:-:S02]  /*69670*/  LEA.HI.X.SX32 R19, R20, R0, 0x1, P5 ;  /* 0x0000000014137211 */ /* 0x000fc400028f0eff */
[----:B------:R-:W-:Y:S01]  /*69680*/  PRMT R8, R28, 0x4210, R9 ;  /* 0x000042101c087816 */ /* 0x000fe20000000009 */
[----:B------:R-:W5:Y:S04]  /*69690*/  LDL.LU R20, [R1+0x3c0] ;  /* 0x0003c00001147983 */ /* 0x000f680000300800 */
[----:B------:R-:W-:Y:S04]  /*696a0*/  STL.64 [R1+0x540], R18 ;  /* 0x0005401201007387 */ /* 0x000fe80000100a00 */
[----:B------:R-:W5:Y:S01]  /*696b0*/  LDL.LU R28, [R1+0x124] ;  /* 0x00012400011c7983 */ /* 0x000f620000300800 */
[----:B0-----:R-:W-:-:S04]  /*696c0*/  IADD3 R16, P6, PT, R27, R2, RZ ;  /* 0x000000021b107210 */ /* 0x001fc80007fde0ff */
[----:B------:R-:W-:Y:S02]  /*696d0*/  LEA.HI.X.SX32 R17, R27, R0, 0x1, P6 ;  /* 0x000000001b117211 */ /* 0x000fe400030f0eff */
[----:B------:R-:W5:Y:S04]  /*696e0*/  LDL.LU R27, [R1+0x120] ;  /* 0x00012000011b7983 */ /* 0x000f680000300800 */
[----:B------:R0:W-:Y:S04]  /*696f0*/  STL.64 [R1+0x538], R16 ;  /* 0x0005381001007387 */ /* 0x0001e80000100a00 */
[----:B0-----:R-:W5:Y:S01]  /*69700*/  LDL.LU R17, [R1+0x324] ;  /* 0x0003240001117983 */ /* 0x001f620000300800 */
[----:B------:R-:W-:-:S02]  /*69710*/  IADD3 R18, P5, PT, R22, R2, RZ ;  /* 0x0000000216127210 */ /* 0x000fc40007fbe0ff */
[----:B--2---:R-:W-:Y:S02]  /*69720*/  IADD3 R16, P6, PT, R13, R2, RZ ;  /* 0x000000020d107210 */ /* 0x004fe40007fde0ff */
[----:B------:R-:W-:Y:S02]  /*69730*/  LEA.HI.X.SX32 R19, R22, R0, 0x1, P5 ;  /* 0x0000000016137211 */ /* 0x000fe400028f0eff */
[----:B------:R-:W2:Y:S04]  /*69740*/  LDL.LU R22, [R1+0x328] ;  /* 0x0003280001167983 */ /* 0x000ea80000300800 */
[----:B------:R4:W-:Y:S02]  /*69750*/  STL.64 [R1+0x530], R18 ;  /* 0x0005301201007387 */ /* 0x0009e40000100a00 */
[----:B----4-:R-:W-:-:S04]  /*69760*/  IADD3 R18, P5, PT, R11, R2, RZ ;  /* 0x000000020b127210 */ /* 0x010fc80007fbe0ff */
[-C--:B------:R-:W-:Y:S02]  /*69770*/  LEA.HI.X.SX32 R19, R11, R0.reuse, 0x1, P5 ;  /* 0x000000000b137211 */ /* 0x080fe400028f0eff */
[----:B---3--:R-:W-:Y:S02]  /*69780*/  LOP3.LUT R11, R3, 0xffff, RZ, 0xc0, !PT ;  /* 0x0000ffff030b7812 */ /* 0x008fe400078ec0ff */
[----:B-----5:R-:W-:Y:S02]  /*69790*/  PRMT R9, R17, 0x5210, R9 ;  /* 0x0000521011097816 */ /* 0x020fe40000000009 */
[----:B------:R-:W-:Y:S02]  /*697a0*/  LEA.HI.X.SX32 R17, R13, R0, 0x1, P6 ;  /* 0x000000000d117211 */ /* 0x000fe400030f0eff */
[----:B------:R-:W3:Y:S04]  /*697b0*/  LDL.LU R13, [R1+0x11c] ;  /* 0x00011c00010d7983 */ /* 0x000ee80000300800 */
[----:B------:R0:W-:Y:S04]  /*697c0*/  STL.64 [R1+0x528], R16 ;  /* 0x0005281001007387 */ /* 0x0001e80000100a00 */
[----:B------:R1:W-:Y:S04]  /*697d0*/  STL.64 [R1+0x520], R18 ;  /* 0x0005201201007387 */ /* 0x0003e80000100a00 */
[----:B------:R-:W4:Y:S01]  /*697e0*/  LDL.LU R3, [R1+0x114] ;  /* 0x0001140001037983 */ /* 0x000f220000300800 */
[----:B0-----:R-:W-:-:S04]  /*697f0*/  IADD3 R16, P6, PT, R24, R2, RZ ;  /* 0x0000000218107210 */ /* 0x001fc80007fde0ff */
[----:B------:R-:W-:Y:S02]  /*69800*/  LEA.HI.X.SX32 R17, R24, R0, 0x1, P6 ;  /* 0x0000000018117211 */ /* 0x000fe400030f0eff */
[----:B------:R-:W5:Y:S01]  /*69810*/  LDL.LU R24, [R1+0x110] ;  /* 0x0001100001187983 */ /* 0x000f620000300800 */
[----:B-1----:R-:W-:-:S03]  /*69820*/  IADD3 R18, P5, PT, R10, R2, RZ ;  /* 0x000000020a127210 */ /* 0x002fc60007fbe0ff */
[----:B------:R0:W-:Y:S01]  /*69830*/  STL.64 [R1+0x518], R16 ;  /* 0x0005181001007387 */ /* 0x0001e20000100a00 */
[----:B------:R-:W-:Y:S02]  /*69840*/  LEA.HI.X.SX32 R19, R10, R0, 0x1, P5 ;  /* 0x000000000a137211 */ /* 0x000fe400028f0eff */
[----:B------:R-:W-:Y:S02]  /*69850*/  PRMT R10, R20, 0x4210, R11 ;  /* 0x00004210140a7816 */ /* 0x000fe4000000000b */
[----:B0-----:R-:W-:-:S04]  /*69860*/  IADD3 R16, P6, PT, R23, R2, RZ ;  /* 0x0000000217107210 */ /* 0x001fc80007fde0ff */
[----:B------:R-:W-:Y:S01]  /*69870*/  LEA.HI.X.SX32 R17, R23, R0, 0x1, P6 ;  /* 0x0000000017117211 */ /* 0x000fe200030f0eff */
[----:B-----5:R-:W-:Y:S04]  /*69880*/  STL [R1+0xe24], R24 ;  /* 0x000e241801007387 */ /* 0x020fe80000100800 */
[----:B------:R0:W-:Y:S04]  /*69890*/  STL.64 [R1+0x510], R18 ;  /* 0x0005101201007387 */ /* 0x0001e80000100a00 */
[----:B------:R-:W5:Y:S04]  /*698a0*/  LDL.LU R20, [R1+0x410] ;  /* 0x0004100001147983 */ /* 0x000f680000300800 */
[----:B------:R1:W-:Y:S01]  /*698b0*/  STL.64 [R1+0x508], R16 ;  /* 0x0005081001007387 */ /* 0x0003e20000100a00 */
[----:B0-----:R-:W-:-:S04]  /*698c0*/  IADD3 R18, P5, PT, R26, R2, RZ ;  /* 0x000000021a127210 */ /* 0x001fc80007fbe0ff */
[----:B------:R-:W-:Y:S02]  /*698d0*/  LEA.HI.X.SX32 R19, R26, R0, 0x1, P5 ;  /* 0x000000001a137211 */ /* 0x000fe400028f0eff */
[C---:B-1----:R-:W-:Y:S01]  /*698e0*/  IADD3 R16, P6, PT, R28.reuse, R2, RZ ;  /* 0x000000021c107210 */ /* 0x042fe20007fde0ff */
[----:B------:R-:W4:Y:S04]  /*698f0*/  LDL.LU R26, [R1+0x10c] ;  /* 0x00010c00011a7983 */ /* 0x000f280000300800 */
[----:B------:R-:W4:Y:S04]  /*69900*/  LDL.LU R23, [R1+0x108] ;  /* 0x0001080001177983 */ /* 0x000f280000300800 */
[----:B------:R0:W-:Y:S01]  /*69910*/  STL.64 [R1+0x500], R18 ;  /* 0x0005001201007387 */ /* 0x0001e20000100a00 */
[----:B------:R-:W-:-:S02]  /*69920*/  LEA.HI.X.SX32 R17, R28, R0, 0x1, P6 ;  /* 0x000000001c117211 */ /* 0x000fc400030f0eff */
[----:B------:R-:W-:Y:S01]  /*69930*/  MOV R28, R12 ;  /* 0x0000000c001c7202 */ /* 0x000fe20000000f00 */
[----:B------:R-:W-:Y:S02]  /*69940*/  IMAD.MOV.U32 R12, RZ, RZ, R14 ;  /* 0x000000ffff0c7224 */ /* 0x000fe400078e000e */
[----:B------:R-:W-:Y:S01]  /*69950*/  IMAD.MOV.U32 R14, RZ, RZ, R5 ;  /* 0x000000ffff0e7224 */ /* 0x000fe200078e0005 */
[C---:B0-----:R-:W-:Y:S01]  /*69960*/  IADD3 R18, P5, PT, R27.reuse, R2, RZ ;  /* 0x000000021b127210 */ /* 0x041fe20007fbe0ff */
[----:B------:R-:W-:Y:S04]  /*69970*/  STL.64 [R1+0x4f8], R16 ;  /* 0x0004f81001007387 */ /* 0x000fe80000100a00 */
[----:B------:R-:W4:Y:S01]  /*69980*/  LDL.LU R5, [R1+0x104] ;  /* 0x0001040001057983 */ /* 0x000f220000300800 */
[----:B------:R-:W-:-:S05]  /*69990*/  LEA.HI.X.SX32 R19, R27, R0, 0x1, P5 ;  /* 0x000000001b137211 */ /* 0x000fca00028f0eff */
[----:B------:R0:W-:Y:S04]  /*699a0*/  STL.64 [R1+0x4f0], R18 ;  /* 0x0004f01201007387 */ /* 0x0001e80000100a00 */
[----:B0-----:R-:W4:Y:S01]  /*699b0*/  LDL.LU R18, [R1+0xe28] ;  /* 0x000e280001127983 */ /* 0x001f220000300800 */
[----:B--2---:R-:W-:Y:S02]  /*699c0*/  PRMT R11, R22, 0x5210, R11 ;  /* 0x00005210160b7816 */ /* 0x004fe4000000000b */
[-C--:B------:R-:W-:Y:S01]  /*699d0*/  IADD3 R24, P5, PT, R21, R2.reuse, RZ ;  /* 0x0000000215187210 */ /* 0x080fe20007fbe0ff */
[----:B------:R-:W2:Y:S04]  /*699e0*/  LDL.LU R19, [R1+0x100] ;  /* 0x0001000001137983 */ /* 0x000ea80000300800 */
[----:B------:R-:W-:Y:S01]  /*699f0*/  STL [R1+0x4e0], R24 ;  /* 0x0004e01801007387 */ /* 0x000fe20000100800 */
[----:B---3--:R-:W-:-:S04]  /*69a00*/  IADD3 R16, P6, PT, R13, R2, RZ ;  /* 0x000000020d107210 */ /* 0x008fc80007fde0ff */
[----:B------:R-:W-:Y:S01]  /*69a10*/  LEA.HI.X.SX32 R17, R13, R0, 0x1, P6 ;  /* 0x000000000d117211 */ /* 0x000fe200030f0eff */
[----:B----4-:R0:W-:Y:S02]  /*69a20*/  STSM.16.M88.4 [R18+0x600], R8 ;  /* 0x0006000812007844 */ /* 0x0101e40000000200 */
[----:B0-----:R-:W-:Y:S02]  /*69a30*/  MOV R10, R24 ;  /* 0x00000018000a7202 */ /* 0x001fe40000000f00 */
[----:B------:R-:W3:Y:S04]  /*69a40*/  LDL.LU R24, [R1+0xe24] ;  /* 0x000e240001187983 */ /* 0x000ee80000300800 */
[----:B------:R-:W4:Y:S04]  /*69a50*/  LDL.LU R8, [R1+0x3c8] ;  /* 0x0003c80001087983 */ /* 0x000f280000300800 */
[----:B------:R-:W2:Y:S04]  /*69a60*/  LDL.LU R27, [R1+0x32c] ;  /* 0x00032c00011b7983 */ /* 0x000ea80000300800 */
[----:B------:R0:W-:Y:S04]  /*69a70*/  STL.64 [R1+0x4e8], R16 ;  /* 0x0004e81001007387 */ /* 0x0001e80000100a00 */
[----:B------:R-:W2:Y:S04]  /*69a80*/  LDL.LU R22, [R1+0xfc] ;  /* 0x0000fc0001167983 */ /* 0x000ea80000300800 */
[----:B------:R-:W2:Y:S01]  /*69a90*/  LDL.LU R13, [R1+0xf8] ;  /* 0x0000f800010d7983 */ /* 0x000ea20000300800 */
[----:B------:R-:W-:Y:S01]  /*69aa0*/  IMAD.MOV.U32 R11, RZ, RZ, R25 ;  /* 0x000000ffff0b7224 */ /* 0x000fe200078e0019 */
[----:B------:R-:W-:-:S02]  /*69ab0*/  LEA.HI.X.SX32 R11, R21, R0, 0x1, P5 ;  /* 0x00000000150b7211 */ /* 0x000fc400028f0eff */
[----:B-----5:R-:W-:Y:S02]  /*69ac0*/  LOP3.LUT R9, R20, 0xffff, RZ, 0xc0, !PT ;  /* 0x0000ffff14097812 */ /* 0x020fe400078ec0ff */
[C---:B0-----:R-:W-:Y:S01]  /*69ad0*/  IADD3 R16, P6, PT, R3.reuse, R2, RZ ;  /* 0x0000000203107210 */ /* 0x041fe20007fde0ff */
[----:B------:R-:W-:Y:S04]  /*69ae0*/  STL [R1+0x4e4], R11 ;  /* 0x0004e40b01007387 */ /* 0x000fe80000100800 */
[----:B------:R-:W5:Y:S04]  /*69af0*/  LDL.LU R25, [R1+0x418] ;  /* 0x0004180001197983 */ /* 0x000f680000300800 */
[----:B------:R-:W5:Y:S01]  /*69b00*/  LDL.LU R21, [R1+0xf4] ;  /* 0x0000f40001157983 */ /* 0x000f620000300800 */
[----:B------:R-:W-:-:S03]  /*69b10*/  LEA.HI.X.SX32 R17, R3, R0, 0x1, P6 ;  /* 0x0000000003117211 */ /* 0x000fc600030f0eff */
[----:B------:R-:W5:Y:S04]  /*69b20*/  LDL.LU R20, [R1+0xf0] ;  /* 0x0000f00001147983 */ /* 0x000f680000300800 */
[----:B------:R-:W5:Y:S04]  /*69b30*/  LDL.LU R3, [R1+0xec] ;  /* 0x0000ec0001037983 */ /* 0x000f680000300800 */
[----:B------:R0:W-:Y:S02]  /*69b40*/  STL.64 [R1+0x4d8], R16 ;  /* 0x0004d81001007387 */ /* 0x0001e40000100a00 */
[----:B0-----:R-:W-:-:S04]  /*69b50*/  IADD3 R16, P6, PT, R26, R2, RZ ;  /* 0x000000021a107210 */ /* 0x001fc80007fde0ff */
[----:B------:R-:W-:Y:S01]  /*69b60*/  LEA.HI.X.SX32 R17, R26, R0, 0x1, P6 ;  /* 0x000000001a117211 */ /* 0x000fe200030f0eff */
[----:B------:R-:W-:Y:S01]  /*69b70*/  IMAD.MOV.U32 R26, RZ, RZ, R28 ;  /* 0x000000ffff1a7224 */ /* 0x000fe200078e001c */
[----:B---3--:R-:W-:-:S04]  /*69b80*/  IADD3 R10, P5, PT, R24, R2, RZ ;  /* 0x00000002180a7210 */ /* 0x008fc80007fbe0ff */
[----:B------:R-:W-:Y:S02]  /*69b90*/  LEA.HI.X.SX32 R11, R24, R0, 0x1, P5 ;  /* 0x00000000180b7211 */ /* 0x000fe400028f0eff */
[----:B------:R-:W3:Y:S04]  /*69ba0*/  LDL.LU R24, [R1+0x3d0] ;  /* 0x0003d00001187983 */ /* 0x000ee80000300800 */
[----:B------:R0:W-:Y:S01]  /*69bb0*/  STL.64 [R1+0x4d0], R10 ;  /* 0x0004d00a01007387 */ /* 0x0001e20000100a00 */
[----:B----4-:R-:W-:-:S03]  /*69bc0*/  PRMT R8, R8, 0x4210, R9 ;  /* 0x0000421008087816 */ /* 0x010fc60000000009 */
[----:B------:R1:W-:Y:S01]  /*69bd0*/  STL.64 [R1+0x4c8], R16 ;  /* 0x0004c81001007387 */ /* 0x0003e20000100a00 */
[----:B--2---:R-:W-:-:S03]  /*69be0*/  PRMT R9, R27, 0x5210, R9 ;  /* 0x000052101b097816 */ /* 0x004fc60000000009 */
[----:B------:R-:W2:Y:S01]  /*69bf0*/  LDL.LU R28, [R1+0xe8] ;  /* 0x0000e800011c7983 */ /* 0x000ea20000300800 */
[-C--:B0-----:R-:W-:Y:S02]  /*69c00*/  IADD3 R10, P5, PT, R23, R2.reuse, RZ ;  /* 0x00000002170a7210 */ /* 0x081fe40007fbe0ff */
[----:B-1----:R-:W-:Y:S02]  /*69c10*/  IADD3 R16, P6, PT, R5, R2, RZ ;  /* 0x0000000205107210 */ /* 0x002fe40007fde0ff */
[-C--:B------:R-:W-:Y:S02]  /*69c20*/  LEA.HI.X.SX32 R11, R23, R0.reuse, 0x1, P5 ;  /* 0x00000000170b7211 */ /* 0x080fe400028f0eff */
[----:B------:R-:W4:Y:S04]  /*69c30*/  LDL.LU R23, [R1+0x334] ;  /* 0x0003340001177983 */ /* 0x000f280000300800 */
[----:B------:R0:W-:Y:S04]  /*69c40*/  STL.64 [R1+0x4c0], R10 ;  /* 0x0004c00a01007387 */ /* 0x0001e80000100a00 */
[----:B------:R1:W-:Y:S01]  /*69c50*/  STL.64 [R1+0xe18], R8 ;  /* 0x000e180801007387 */ /* 0x0003e20000100a00 */
[----:B------:R-:W-:-:S03]  /*69c60*/  LEA.HI.X.SX32 R17, R5, R0, 0x1, P6 ;  /* 0x0000000005117211 */ /* 0x000fc600030f0eff */
[----:B------:R-:W2:Y:S04]  /*69c70*/  LDL.LU R27, [R1+0xe0] ;  /* 0x0000e000011b7983 */ /* 0x000ea80000300800 */
[----:B------:R-:W2:Y:S01]  /*69c80*/  LDL.LU R5, [R1+0xe20] ;  /* 0x000e200001057983 */ /* 0x000ea20000300800 */
[CC--:B0-----:R-:W-:Y:S02]  /*69c90*/  IADD3 R10, P5, PT, R19.reuse, R2.reuse, RZ ;  /* 0x00000002130a7210 */ /* 0x0c1fe40007fbe0ff */
[C---:B-1----:R-:W-:Y:S01]  /*69ca0*/  IADD3 R8, P6, PT, R22.reuse, R2, RZ ;  /* 0x0000000216087210 */ /* 0x042fe20007fde0ff */
[----:B------:R0:W-:Y:S01]  /*69cb0*/  STL.64 [R1+0x4b8], R16 ;  /* 0x0004b81001007387 */ /* 0x0001e20000100a00 */
[-C--:B------:R-:W-:Y:S02]  /*69cc0*/  LEA.HI.X.SX32 R11, R19, R0.reuse, 0x1, P5 ;  /* 0x00000000130b7211 */ /* 0x080fe400028f0eff */
[----:B------:R-:W-:-:S03]  /*69cd0*/  LEA.HI.X.SX32 R9, R22, R0, 0x1, P6 ;  /* 0x0000000016097211 */ /* 0x000fc600030f0eff */
[----:B------:R-:W-:Y:S04]  /*69ce0*/  STL.64 [R1+0x4b0], R10 ;  /* 0x0004b00a01007387 */ /* 0x000fe80000100a00 */
[----:B------:R5:W-:Y:S04]  /*69cf0*/  STL.64 [R1+0x4a8], R8 ;  /* 0x0004a80801007387 */ /* 0x000be80000100a00 */
[----:B------:R-:W2:Y:S01]  /*69d00*/  LDL.LU R22, [R1+0xdc] ;  /* 0x0000dc0001167983 */ /* 0x000ea20000300800 */
[----:B0-----:R-:W-:-:S04]  /*69d10*/  IADD3 R16, P5, PT, R13, R2, RZ ;  /* 0x000000020d107210 */ /* 0x001fc80007fbe0ff */
[----:B------:R-:W-:Y:S02]  /*69d20*/  LEA.HI.X.SX32 R17, R13, R0, 0x1, P5 ;  /* 0x000000000d117211 */ /* 0x000fe400028f0eff */
[----:B------:R-:W2:Y:S01]  /*69d30*/  LDL.LU R13, [R1+0xd8] ;  /* 0x0000d800010d7983 */ /* 0x000ea20000300800 */
[----:B-----5:R-:W-:-:S03]  /*69d40*/  IADD3 R8, P6, PT, R21, R2, RZ ;  /* 0x0000000215087210 */ /* 0x020fc60007fde0ff */
[----:B------:R0:W-:Y:S01]  /*69d50*/  STL.64 [R1+0x4a0], R16 ;  /* 0x0004a01001007387 */ /* 0x0001e20000100a00 */
[----:B------:R-:W-:-:S05]  /*69d60*/  LEA.HI.X.SX32 R9, R21, R0, 0x1, P6 ;  /* 0x0000000015097211 */ /* 0x000fca00030f0eff */
[----:B------:R1:W-:Y:S01]  /*69d70*/  STL.64 [R1+0x498], R8 ;  /* 0x0004980801007387 */ /* 0x0003e20000100a00 */
[----:B0-----:R-:W-:-:S04]  /*69d80*/  IADD3 R16, P5, PT, R20, R2, RZ ;  /* 0x0000000214107210 */ /* 0x001fc80007fbe0ff */
[----:B------:R-:W-:Y:S02]  /*69d90*/  LEA.HI.X.SX32 R17, R20, R0, 0x1, P5 ;  /* 0x0000000014117211 */ /* 0x000fe400028f0eff */
[----:B-1----:R-:W-:Y:S02]  /*69da0*/  IADD3 R8, P6, PT, R3, R2, RZ ;  /* 0x0000000203087210 */ /* 0x002fe40007fde0ff */
[----:B------:R-:W-:Y:S02]  /*69db0*/  LOP3.LUT R11, R25, 0xffff, RZ, 0xc0, !PT ;  /* 0x0000ffff190b7812 */ /* 0x000fe400078ec0ff */
[----:B------:R-:W-:Y:S01]  /*69dc0*/  LEA.HI.X.SX32 R9, R3, R0, 0x1, P6 ;  /* 0x0000000003097211 */ /* 0x000fe200030f0eff */
[----:B--2---:R-:W-:Y:S04]  /*69dd0*/  STL.64 [R1+0xe10], R12 ;  /* 0x000e100c01007387 */ /* 0x004fe80000100a00 */
[----:B------:R-:W-:Y:S04]  /*69de0*/  STL.64 [R1+0x490], R16 ;  /* 0x0004901001007387 */ /* 0x000fe80000100a00 */
[----:B------:R-:W2:Y:S04]  /*69df0*/  LDL.LU R19, [R1+0xd4] ;  /* 0x0000d40001137983 */ /* 0x000ea80000300800 */
[----:B------:R-:W5:Y:S04]  /*69e00*/  LDL.LU R20, [R1+0xd0] ;  /* 0x0000d00001147983 */ /* 0x000f680000300800 */
[----:B------:R-:W2:Y:S04]  /*69e10*/  LDL.LU R25, [R1+0xcc] ;  /* 0x0000cc0001197983 */ /* 0x000ea80000300800 */
[----:B------:R0:W-:Y:S04]  /*69e20*/  STL.64 [R1+0x488], R8 ;  /* 0x0004880801007387 */ /* 0x0001e80000100a00 */
[----:B0-----:R-:W2:Y:S01]  /*69e30*/  LDL.LU.64 R8, [R1+0xe18] ;  /* 0x000e180001087983 */ /* 0x001ea20000300a00 */
[----:B------:R-:W-:-:S02]  /*69e40*/  IADD3 R16, P5, PT, R28, R2, RZ ;  /* 0x000000021c107210 */ /* 0x000fc40007fbe0ff */
[----:B------:R-:W-:Y:S02]  /*69e50*/  IADD3 R12, P6, PT, R26, R2, RZ ;  /* 0x000000021a0c7210 */ /* 0x000fe40007fde0ff */
[--C-:B---3--:R-:W-:Y:S02]  /*69e60*/  PRMT R10, R24, 0x4210, R11.reuse ;  /* 0x00004210180a7816 */ /* 0x108fe4000000000b */
[----:B------:R-:W-:Y:S02]  /*69e70*/  LEA.HI.X.SX32 R17, R28, R0, 0x1, P5 ;  /* 0x000000001c117211 */ /* 0x000fe400028f0eff */
[----:B----4-:R-:W-:Y:S01]  /*69e80*/  PRMT R11, R23, 0x5210, R11 ;  /* 0x00005210170b7816 */ /* 0x010fe2000000000b */
[----:B------:R-:W-:Y:S01]  /*69e90*/  STL [R1+0x478], R12 ;  /* 0x0004780c01007387 */ /* 0x000fe20000100800 */
[----:B------:R-:W-:-:S03]  /*69ea0*/  MOV R3, R15 ;  /* 0x0000000f00037202 */ /* 0x000fc60000000f00 */
[----:B------:R0:W-:Y:S04]  /*69eb0*/  STL.64 [R1+0x480], R16 ;  /* 0x0004801001007387 */ /* 0x0001e80000100a00 */
[----:B------:R-:W3:Y:S04]  /*69ec0*/  LDL.LU R15, [R1+0x338] ;  /* 0x00033800010f7983 */ /* 0x000ee80000300800 */
[----:B------:R-:W4:Y:S04]  /*69ed0*/  LDL.LU R28, [R1+0xc8] ;  /* 0x0000c800011c7983 */ /* 0x000f280000300800 */
[----:B------:R-:W3:Y:S01]  /*69ee0*/  LDL.LU R21, [R1+0xc4] ;  /* 0x0000c40001157983 */ /* 0x000ee20000300800 */
[----:B0-----:R-:W-:-:S04]  /*69ef0*/  IADD3 R16, P5, PT, R27, R2, RZ ;  /* 0x000000021b107210 */ /* 0x001fc80007fbe0ff */
[-C--:B------:R-:W-:Y:S01]  /*69f00*/  LEA.HI.X.SX32 R17, R27, R0.reuse, 0x1, P5 ;  /* 0x000000001b117211 */ /* 0x080fe200028f0eff */
[----:B--2---:R0:W-:Y:S02]  /*69f10*/  STSM.16.M88.4 [R18+0x700], R8 ;  /* 0x0007000812007844 */ /* 0x0041e40000000200 */
[----:B0-----:R-:W-:Y:S02]  /*69f20*/  IMAD.MOV.U32 R10, RZ, RZ, R12 ;  /* 0x000000ffff0a7224 */ /* 0x001fe400078e000c */
[----:B------:R-:W-:Y:S02]  /*69f30*/  IMAD.MOV.U32 R11, RZ, RZ, R13 ;  /* 0x000000ffff0b7224 */ /* 0x000fe400078e000d */
[----:B------:R-:W2:Y:S04]  /*69f40*/  LDL.LU.64 R12, [R1+0xe10] ;  /* 0x000e1000010c7983 */ /* 0x000ea80000300a00 */
[----:B------:R-:W3:Y:S04]  /*69f50*/  LDL.LU R9, [R1+0x424] ;  /* 0x0004240001097983 */ /* 0x000ee80000300800 */
[----:B------:R-:W3:Y:S01]  /*69f60*/  LDL.LU R8, [R1+0x3d8] ;  /* 0x0003d80001087983 */ /* 0x000ee20000300800 */
[----:B------:R-:W-:-:S05]  /*69f70*/  LEA.HI.X.SX32 R11, R26, R0, 0x1, P6 ;  /* 0x000000001a0b7211 */ /* 0x000fca00030f0eff */
[----:B------:R0:W-:Y:S04]  /*69f80*/  STL [R1+0x47c], R11 ;  /* 0x00047c0b01007387 */ /* 0x0001e80000100800 */
[----:B------:R-:W3:Y:S04]  /*69f90*/  LDL.LU R23, [R1+0xc0] ;  /* 0x0000c00001177983 */ /* 0x000ee80000300800 */
[----:B------:R-:W4:Y:S04]  /*69fa0*/  LDL.LU R26, [R1+0xbc] ;  /* 0x0000bc00011a7983 */ /* 0x000f280000300800 */
[----:B------:R-:W4:Y:S04]  /*69fb0*/  LDL.LU R24, [R1+0x428] ;  /* 0x0004280001187983 */ /* 0x000f280000300800 */
[----:B------:R-:W4:Y:S01]  /*69fc0*/  LDL.LU R27, [R1+0xb8] ;  /* 0x0000b800011b7983 */ /* 0x000f220000300800 */
[----:B------:R-:W-:-:S03]  /*69fd0*/  IADD3 R10, P6, PT, R22, R2, RZ ;  /* 0x00000002160a7210 */ /* 0x000fc60007fde0ff */
[----:B------:R-:W-:Y:S01]  /*69fe0*/  STL.64 [R1+0x470], R16 ;  /* 0x0004701001007387 */ /* 0x000fe20000100a00 */
[----:B0-----:R-:W-:-:S03]  /*69ff0*/  LEA.HI.X.SX32 R11, R22, R0, 0x1, P6 ;  /* 0x00000000160b7211 */ /* 0x001fc600030f0eff */
[----:B------:R-:W4:Y:S04]  /*6a000*/  LDL.LU R22, [R1+0x3e0] ;  /* 0x0003e00001167983 */ /* 0x000f280000300800 */
[----:B------:R0:W-:Y:S02]  /*6a010*/  STL.64 [R1+0x468], R10 ;  /* 0x0004680a01007387 */ /* 0x0001e40000100a00 */
[----:B0-----:R-:W-:-:S04]  /*6a020*/  IADD3 R10, P6, PT, R19, R2, RZ ;  /* 0x00000002130a7210 */ /* 0x001fc80007fde0ff */
[----:B------:R-:W-:Y:S02]  /*6a030*/  LEA.HI.X.SX32 R11, R19, R0, 0x1, P6 ;  /* 0x00000000130b7211 */ /* 0x000fe400030f0eff */
[----:B--2---:R-:W-:-:S04]  /*6a040*/  IADD3 R16, P5, PT, R13, R2, RZ ;  /* 0x000000020d107210 */ /* 0x004fc80007fbe0ff */
[----:B------:R-:W-:Y:S02]  /*6a050*/  LEA.HI.X.SX32 R17, R13, R0, 0x1, P5 ;  /* 0x000000000d117211 */ /* 0x000fe400028f0eff */
[----:B------:R-:W2:Y:S04]  /*6a060*/  LDL.LU R13, [R1+0xb4] ;  /* 0x0000b400010d7983 */ /* 0x000ea80000300800 */
[----:B------:R5:W-:Y:S04]  /*6a070*/  STL.64 [R1+0x460], R16 ;  /* 0x0004601001007387 */ /* 0x000be80000100a00 */
[----:B------:R0:W-:Y:S04]  /*6a080*/  STL.64 [R1+0x458], R10 ;  /* 0x0004580a01007387 */ /* 0x0001e80000100a00 */
[----:B------:R4:W-:Y:S01]  /*6a090*/  STL.64 [R1+0xe08], R4 ;  /* 0x000e080401007387 */ /* 0x0009e20000100a00 */
[----:B---3--:R-:W-:-:S02]  /*6a0a0*/  LOP3.LUT R9, R9, 0xffff, RZ, 0xc0, !PT ;  /* 0x0000ffff09097812 */ /* 0x008fc400078ec0ff */
[CC--:B-----5:R-:W-:Y:S02]  /*6a0b0*/  IADD3 R16, P5, PT, R20.reuse, R2.reuse, RZ ;  /* 0x0000000214107210 */ /* 0x0e0fe40007fbe0ff */
[C---:B0-----:R-:W-:Y:S02]  /*6a0c0*/  IADD3 R10, P6, PT, R25.reuse, R2, RZ ;  /* 0x00000002190a7210 */ /* 0x041fe40007fde0ff */
[----:B------:R-:W-:Y:S02]  /*6a0d0*/  LEA.HI.X.SX32 R17, R20, R0, 0x1, P5 ;  /* 0x0000000014117211 */ /* 0x000fe400028f0eff */
[----:B----4-:R-:W-:Y:S02]  /*6a0e0*/  IADD3 R4, P5, PT, R28, R2, RZ ;  /* 0x000000021c047210 */ /* 0x010fe40007fbe0ff */
[----:B------:R-:W-:Y:S02]  /*6a0f0*/  LEA.HI.X.SX32 R11, R25, R0, 0x1, P6 ;  /* 0x00000000190b7211 */ /* 0x000fe400030f0eff */
[----:B------:R-:W-:-:S02]  /*6a100*/  PRMT R8, R8, 0x4210, R9 ;  /* 0x0000421008087816 */ /* 0x000fc40000000009 */
[----:B------:R-:W-:Y:S02]  /*6a110*/  PRMT R9, R15, 0x5210, R9 ;  /* 0x000052100f097816 */ /* 0x000fe40000000009 */
[----:B------:R-:W-:Y:S01]  /*6a120*/  LEA.HI.X.SX32 R5, R28, R0, 0x1, P5 ;  /* 0x000000001c057211 */ /* 0x000fe200028f0eff */
[----:B------:R0:W-:Y:S04]  /*6a130*/  STL.64 [R1+0x450], R16 ;  /* 0x0004501001007387 */ /* 0x0001e80000100a00 */
[----:B------:R-:W3:Y:S04]  /*6a140*/  LDL.LU R15, [R1+0xb0] ;  /* 0x0000b000010f7983 */ /* 0x000ee80000300800 */
[----:B------:R-:W4:Y:S04]  /*6a150*/  LDL.LU R20, [R1+0xac] ;  /* 0x0000ac0001147983 */ /* 0x000f280000300800 */
[----:B------:R-:W-:Y:S04]  /*6a160*/  STL.64 [R1+0x448], R10 ;  /* 0x0004480a01007387 */ /* 0x000fe80000100a00 */
[----:B------:R1:W-:Y:S01]  /*6a170*/  STL.64 [R1+0x440], R4 ;  /* 0x0004400401007387 */ /* 0x0003e20000100a00 */
[----:B------:R-:W-:-:S03]  /*6a180*/  MOV R28, R6 ;  /* 0x00000006001c7202 */ /* 0x000fc60000000f00 */
[----:B------:R-:W5:Y:S01]  /*6a190*/  LDL.LU R6, [R1+0xa8] ;  /* 0x0000a80001067983 */ /* 0x000f620000300800 */
[-C--:B0-----:R-:W-:Y:S02]  /*6a1a0*/  IADD3 R16, P6, PT, R21, R2.reuse, RZ ;  /* 0x0000000215107210 */ /* 0x081fe40007fde0ff */
[----:B-1----:R-:W-:Y:S02]  /*6a1b0*/  IADD3 R4, P5, PT, R23, R2, RZ ;  /* 0x0000000217047210 */ /* 0x002fe40007fbe0ff */
[-C--:B------:R-:W-:Y:S02]  /*6a1c0*/  LEA.HI.X.SX32 R17, R21, R0.reuse, 0x1, P6 ;  /* 0x0000000015117211 */ /* 0x080fe400030f0eff */
[----:B------:R-:W-:-:S03]  /*6a1d0*/  LEA.HI.X.SX32 R5, R23, R0, 0x1, P5 ;  /* 0x0000000017057211 */ /* 0x000fc600028f0eff */
[----:B------:R0:W-:Y:S04]  /*6a1e0*/  STL.64 [R1+0x438], R16 ;  /* 0x0004381001007387 */ /* 0x0001e80000100a00 */
[----:B------:R-:W3:Y:S04]  /*6a1f0*/  LDL.LU R19, [R1+0xa0] ;  /* 0x0000a00001137983 */ /* 0x000ee80000300800 */
[----:B------:R1:W-:Y:S01]  /*6a200*/  STL.64 [R1+0x430], R4 ;  /* 0x0004300401007387 */ /* 0x0003e20000100a00 */
[----:B------:R-:W-:-:S03]  /*6a210*/  LOP3.LUT R11, R24, 0xffff, RZ, 0xc0, !PT ;  /* 0x0000ffff180b7812 */ /* 0x000fc600078ec0ff */
[----:B------:R-:W3:Y:S04]  /*6a220*/  LDL.LU R23, [R1+0x9c] ;  /* 0x00009c0001177983 */ /* 0x000ee80000300800 */
[----:B------:R-:W3:Y:S04]  /*6a230*/  LDL.LU R24, [R1+0x98] ;  /* 0x0000980001187983 */ /* 0x000ee80000300800 */
[----:B------:R-:W3:Y:S01]  /*6a240*/  LDL.LU R25, [R1+0x3e4] ;  /* 0x0003e40001197983 */ /* 0x000ee20000300800 */
[-C--:B0-----:R-:W-:Y:S02]  /*6a250*/  IADD3 R16, P6, PT, R26, R2.reuse, RZ ;  /* 0x000000021a107210 */ /* 0x081fe40007fde0ff */
[----:B-1----:R-:W-:-:S02]  /*6a260*/  IADD3 R4, P5, PT, R27, R2, RZ ;  /* 0x000000021b047210 */ /* 0x002fc40007fbe0ff */
[-C--:B------:R-:W-:Y:S02]  /*6a270*/  LEA.HI.X.SX32 R17, R26, R0.reuse, 0x1, P6 ;  /* 0x000000001a117211 */ /* 0x080fe400030f0eff */
[----:B------:R-:W-:Y:S01]  /*6a280*/  LEA.HI.X.SX32 R5, R27, R0, 0x1, P5 ;  /* 0x000000001b057211 */ /* 0x000fe200028f0eff */
[----:B------:R-:W3:Y:S04]  /*6a290*/  LDL.LU R26, [R1+0x94] ;  /* 0x00009400011a7983 */ /* 0x000ee80000300800 */
[----:B------:R0:W-:Y:S04]  /*6a2a0*/  STL.64 [R1+0x428], R16 ;  /* 0x0004281001007387 */ /* 0x0001e80000100a00 */
[----:B0-----:R-:W3:Y:S04]  /*6a2b0*/  LDL.LU R17, [R1+0x344] ;  /* 0x0003440001117983 */ /* 0x001ee80000300800 */
[----:B------:R0:W-:Y:S04]  /*6a2c0*/  STL.64 [R1+0x420], R4 ;  /* 0x0004200401007387 */ /* 0x0001e80000100a00 */
[----:B0-----:R-:W4:Y:S01]  /*6a2d0*/  LDL.LU.64 R4, [R1+0xe08] ;  /* 0x000e080001047983 */ /* 0x001f220000300a00 */
[----:B------:R-:W-:Y:S01]  /*6a2e0*/  PRMT R10, R22, 0x4210, R11 ;  /* 0x00004210160a7816 */ /* 0x000fe2000000000b */
[----:B------:R-:W-:Y:S01]  /*6a2f0*/  IMAD.MOV.U32 R27, RZ, RZ, R3 ;  /* 0x000000ffff1b7224 */ /* 0x000fe200078e0003 */
[----:B--2---:R-:W-:-:S02]  /*6a300*/  IADD3 R16, P6, PT, R13, R2, RZ ;  /* 0x000000020d107210 */ /* 0x004fc40007fde0ff */
[----:B---3--:R-:W-:Y:S02]  /*6a310*/  PRMT R11, R17, 0x5210, R11 ;  /* 0x00005210110b7816 */ /* 0x008fe4000000000b */
[----:B------:R-:W-:Y:S01]  /*6a320*/  LEA.HI.X.SX32 R17, R13, R0, 0x1, P6 ;  /* 0x000000000d117211 */ /* 0x000fe200030f0eff */
[----:B----4-:R0:W-:Y:S04]  /*6a330*/  STL.64 [R1+0xdf0], R4 ;  /* 0x000df00401007387 */ /* 0x0101e80000100a00 */
[----:B------:R-:W2:Y:S04]  /*6a340*/  LDL.LU R3, [R1+0x348] ;  /* 0x0003480001037983 */ /* 0x000ea80000300800 */
[----:B------:R-:W3:Y:S04]  /*6a350*/  LDL.LU R21, [R1+0x90] ;  /* 0x0000900001157983 */ /* 0x000ee80000300800 */
[----:B------:R-:W4:Y:S04]  /*6a360*/  LDL.LU R22, [R1+0x8c] ;  /* 0x00008c0001167983 */ /* 0x000f280000300800 */
[----:B------:R-:W2:Y:S04]  /*6a370*/  LDL.LU R13, [R1+0xe00] ;  /* 0x000e0000010d7983 */ /* 0x000ea80000300800 */
[----:B------:R-:W-:Y:S01]  /*6a380*/  STL.64 [R1+0x418], R16 ;  /* 0x0004181001007387 */ /* 0x000fe20000100a00 */
[----:B0-----:R-:W-:-:S04]  /*6a390*/  IADD3 R4, P5, PT, R15, R2, RZ ;  /* 0x000000020f047210 */ /* 0x001fc80007fbe0ff */
[----:B------:R-:W-:Y:S01]  /*6a3a0*/  LEA.HI.X.SX32 R5, R15, R0, 0x1, P5 ;  /* 0x000000000f057211 */ /* 0x000fe200028f0eff */
[----:B------:R0:W-:Y:S04]  /*6a3b0*/  STSM.16.M88.4 [R18+0x800], R8 ;  /* 0x0008000812007844 */ /* 0x0001e80000000200 */
[----:B------:R-:W2:Y:S04]  /*6a3c0*/  LDL.LU R15, [R1+0xdfc] ;  /* 0x000dfc00010f7983 */ /* 0x000ea80000300800 */
[----:B------:R5:W-:Y:S04]  /*6a3d0*/  STL.64 [R1+0x410], R4 ;  /* 0x0004100401007387 */ /* 0x000be80000100a00 */
[----:B0-----:R-:W2:Y:S04]  /*6a3e0*/  LDL.LU R9, [R1+0xa78] ;  /* 0x000a780001097983 */ /* 0x001ea80000300800 */
[----:B------:R-:W2:Y:S01]  /*6a3f0*/  LDL.LU R8, [R1+0xa4] ;  /* 0x0000a40001087983 */ /* 0x000ea20000300800 */
[----:B------:R-:W-:-:S02]  /*6a400*/  IADD3 R16, P6, PT, R20, R2, RZ ;  /* 0x0000000214107210 */ /* 0x000fc40007fde0ff */
[----:B-----5:R-:W-:Y:S02]  /*6a410*/  IADD3 R4, P5, PT, R6, R2, RZ ;  /* 0x0000000206047210 */ /* 0x020fe40007fbe0ff */
[-C--:B------:R-:W-:Y:S02]  /*6a420*/  LEA.HI.X.SX32 R17, R20, R0.reuse, 0x1, P6 ;  /* 0x0000000014117211 */ /* 0x080fe400030f0eff */
[----:B------:R-:W-:Y:S01]  /*6a430*/  LEA.HI.X.SX32 R5, R6, R0, 0x1, P5 ;  /* 0x0000000006057211 */ /* 0x000fe200028f0eff */
[----:B------:R-:W-:Y:S04]  /*6a440*/  STL [R1+0xde8], R18 ;  /* 0x000de81201007387 */ /* 0x000fe80000100800 */
[----:B------:R-:W5:Y:S04]  /*6a450*/  LDL.LU R20, [R1+0xa7c] ;  /* 0x000a7c0001147983 */ /* 0x000f680000300800 */
[----:B------:R-:W-:Y:S04]  /*6a460*/  STL.64 [R1+0x408], R16 ;  /* 0x0004081001007387 */ /* 0x000fe80000100a00 */
[----:B------:R-:W3:Y:S04]  /*6a470*/  LDL.LU R6, [R1+0xdf8] ;  /* 0x000df80001067983 */ /* 0x000ee80000300800 */
[----:B------:R0:W-:Y:S04]  /*6a480*/  STL.64 [R1+0x400], R4 ;  /* 0x0004000401007387 */ /* 0x0001e80000100a00 */
[----:B0-----:R-:W3:Y:S01]  /*6a490*/  LDL.LU.64 R4, [R1+0xdf0] ;  /* 0x000df00001047983 */ /* 0x001ee20000300a00 */
[----:B------:R-:W-:-:S04]  /*6a4a0*/  IADD3 R10, P5, PT, R19, R2, RZ ;  /* 0x00000002130a7210 */ /* 0x000fc80007fbe0ff */
[----:B------:R-:W-:Y:S02]  /*6a4b0*/  LEA.HI.X.SX32 R11, R19, R0, 0x1, P5 ;  /* 0x00000000130b7211 */ /* 0x000fe400028f0eff */
[----:B--2---:R-:W-:-:S04]  /*6a4c0*/  IADD3 R16, P6, PT, R8, R2, RZ ;  /* 0x0000000208107210 */ /* 0x004fc80007fde0ff */
[----:B------:R-:W-:-:S05]  /*6a4d0*/  LEA.HI.X.SX32 R17, R8, R0, 0x1, P6 ;  /* 0x0000000008117211 */ /* 0x000fca00030f0eff */
[----:B------:R0:W-:Y:S04]  /*6a4e0*/  STL.64 [R1+0x3f8], R16 ;  /* 0x0003f81001007387 */ /* 0x0001e80000100a00 */
[----:B------:R1:W-:Y:S01]  /*6a4f0*/  STL.64 [R1+0x3f0], R10 ;  /* 0x0003f00a01007387 */ /* 0x0003e20000100a00 */
[CC--:B0-----:R-:W-:Y:S02]  /*6a500*/  IADD3 R16, P6, PT, R23.reuse, R2.reuse, RZ ;  /* 0x0000000217107210 */ /* 0x0c1fe40007fde0ff */
[C---:B-1----:R-:W-:Y:S02]  /*6a510*/  IADD3 R10, P5, PT, R24.reuse, R2, RZ ;  /* 0x00000002180a7210 */ /* 0x042fe40007fbe0ff */
[-C--:B------:R-:W-:Y:S02]  /*6a520*/  LEA.HI.X.SX32 R17, R23, R0.reuse, 0x1, P6 ;  /* 0x0000000017117211 */ /* 0x080fe400030f0eff */
[----:B------:R-:W-:Y:S01]  /*6a530*/  LEA.HI.X.SX32 R11, R24, R0, 0x1, P5 ;  /* 0x00000000180b7211 */ /* 0x000fe200028f0eff */
[----:B------:R-:W2:Y:S04]  /*6a540*/  LDL.LU R23, [R1+0x9c4] ;  /* 0x0009c40001177983 */ /* 0x000ea80000300800 */
[----:B------:R-:W-:Y:S04]  /*6a550*/  STL.64 [R1+0x3e8], R16 ;  /* 0x0003e81001007387 */ /* 0x000fe80000100a00 */
[----:B------:R3:W-:Y:S01]  /*6a560*/  STL.64 [R1+0x3e0], R10 ;  /* 0x0003e00a01007387 */ /* 0x0007e20000100a00 */
[----:B------:R-:W-:-:S02]  /*6a570*/  LOP3.LUT R9, R9, 0xffff, RZ, 0xc0, !PT ;  /* 0x0000ffff09097812 */ /* 0x000fc400078ec0ff */
[----:B---3--:R-:W-:-:S04]  /*6a580*/  IADD3 R10, P5, PT, R21, R2, RZ ;  /* 0x00000002150a7210 */ /* 0x008fc80007fbe0ff */
[----:B------:R-:W-:Y:S01]  /*6a590*/  LEA.HI.X.SX32 R11, R21, R0, 0x1, P5 ;  /* 0x00000000150b7211 */ /* 0x000fe200028f0eff */
[----:B------:R-:W-:Y:S02]  /*6a5a0*/  IMAD.MOV.U32 R21, RZ, RZ, R28 ;  /* 0x000000ffff157224 */ /* 0x000fe400078e001c */
[----:B------:R-:W0:Y:S01]  /*6a5b0*/  LDC R28, c[0x0][0x3e8] ;  /* 0x0000fa00ff1c7b82 */ /* 0x000e220000000800 */
[C---:B------:R-:W-:Y:S02]  /*6a5c0*/  IADD3 R16, P6, PT, R26.reuse, R2, RZ ;  /* 0x000000021a107210 */ /* 0x040fe40007fde0ff */
[--C-:B------:R-:W-:Y:S02]  /*6a5d0*/  PRMT R8, R25, 0x4210, R9.reuse ;  /* 0x0000421019087816 */ /* 0x100fe40000000009 */
[----:B------:R-:W-:Y:S02]  /*6a5e0*/  PRMT R9, R3, 0x5210, R9 ;  /* 0x0000521003097816 */ /* 0x000fe40000000009 */
[----:B------:R-:W-:Y:S01]  /*6a5f0*/  LEA.HI.X.SX32 R17, R26, R0, 0x1, P6 ;  /* 0x000000001a117211 */ /* 0x000fe200030f0eff */
[----:B------:R-:W3:Y:S04]  /*6a600*/  LDL.LU R3, [R1+0x2c] ;  /* 0x00002c0001037983 */ /* 0x000ee80000300800 */
[----:B------:R-:W3:Y:S01]  /*6a610*/  LDL.LU R26, [R1+0x34c] ;  /* 0x00034c00011a7983 */ /* 0x000ee20000300800 */
[----:B------:R-:W-:-:S03]  /*6a620*/  IADD3 R18, P5, PT, R5, R2, RZ ;  /* 0x0000000205127210 */ /* 0x000fc60007fbe0ff */
[----:B------:R4:W-:Y:S01]  /*6a630*/  STL.64 [R1+0x3d8], R16 ;  /* 0x0003d81001007387 */ /* 0x0009e20000100a00 */
[----:B------:R-:W-:-:S03]  /*6a640*/  LEA.HI.X.SX32 R19, R5, R0, 0x1, P5 ;  /* 0x0000000005137211 */ /* 0x000fc600028f0eff */
[----:B------:R5:W-:Y:S01]  /*6a650*/  STL.64 [R1+0x3d0], R10 ;  /* 0x0003d00a01007387 */ /* 0x000be20000100a00 */
[----:B------:R-:W-:-:S03]  /*6a660*/  MOV R25, R7 ;  /* 0x0000000700197202 */ /* 0x000fc60000000f00 */
[----:B------:R-:W3:Y:S01]  /*6a670*/  LDL.LU R7, [R1+0x28] ;  /* 0x0000280001077983 */ /* 0x000ee20000300800 */
[----:B----4-:R-:W-:-:S04]  /*6a680*/  IADD3 R16, P6, PT, R22, R2, RZ ;  /* 0x0000000216107210 */ /* 0x010fc80007fde0ff */
[----:B------:R-:W-:Y:S01]  /*6a690*/  LEA.HI.X.SX32 R17, R22, R0, 0x1, P6 ;  /* 0x0000000016117211 */ /* 0x000fe200030f0eff */
[----:B0-----:R-:W-:-:S04]  /*6a6a0*/  IMAD R28, R28, 0x2, R5 ;  /* 0x000000021c1c7824 */ /* 0x001fc800078e0205 */
[----:B------:R-:W-:Y:S04]  /*6a6b0*/  STL.64 [R1+0x3c8], R16 ;  /* 0x0003c81001007387 */ /* 0x000fe80000100a00 */
[----:B------:R0:W-:Y:S01]  /*6a6c0*/  STL.64 [R1+0x3c0], R18 ;  /* 0x0003c01201007387 */ /* 0x0001e20000100a00 */
[----:B-----5:R-:W-:Y:S01]  /*6a6d0*/  LOP3.LUT R11, R20, 0xffff, RZ, 0xc0, !PT ;  /* 0x0000ffff140b7812 */ /* 0x020fe200078ec0ff */
[----:B------:R-:W-:Y:S02]  /*6a6e0*/  IMAD.MOV.U32 R22, RZ, RZ, R14 ;  /* 0x000000ffff167224 */ /* 0x000fe400078e000e */
[----:B0-----:R-:W4:Y:S04]  /*6a6f0*/  LDL.LU R18, [R1+0xde8] ;  /* 0x000de80001127983 */ /* 0x001f280000300800 */
[----:B------:R-:W5:Y:S04]  /*6a700*/  LDL.LU R19, [R1+0x24] ;  /* 0x0000240001137983 */ /* 0x000f680000300800 */
[----:B------:R-:W4:Y:S04]  /*6a710*/  LDL.LU R5, [R1+0xa80] ;  /* 0x000a800001057983 */ /* 0x000f280000300800 */
[----:B------:R-:W4:Y:S04]  /*6a720*/  LDL.LU R24, [R1+0x20] ;  /* 0x0000200001187983 */ /* 0x000f280000300800 */
[----:B------:R-:W4:Y:S04]  /*6a730*/  LDL.LU R20, [R1+0x1c] ;  /* 0x00001c0001147983 */ /* 0x000f280000300800 */
[----:B------:R-:W4:Y:S01]  /*6a740*/  LDL.LU R14, [R1+0x18] ;  /* 0x00001800010e7983 */ /* 0x000f220000300800 */
[----:B------:R-:W-:-:S04]  /*6a750*/  IADD3 R16, P6, PT, R28, R2, RZ ;  /* 0x000000021c107210 */ /* 0x000fc80007fde0ff */
[----:B------:R-:W-:Y:S02]  /*6a760*/  LEA.HI.X.SX32 R17, R28, R0, 0x1, P6 ;  /* 0x000000001c117211 */ /* 0x000fe400030f0eff */
[----:B------:R-:W-:Y:S02]  /*6a770*/  MOV R28, R4 ;  /* 0x00000004001c7202 */ /* 0x000fe40000000f00 */
[--C-:B--2---:R-:W-:Y:S02]  /*6a780*/  PRMT R10, R23, 0x4210, R11.reuse ;  /* 0x00004210170a7816 */ /* 0x104fe4000000000b */
[----:B---3--:R-:W-:Y:S01]  /*6a790*/  PRMT R11, R26, 0x5210, R11 ;  /* 0x000052101a0b7816 */ /* 0x008fe2000000000b */
[----:B----4-:R0:W-:Y:S02]  /*6a7a0*/  STL.64 [R1+0xde0], R14 ;  /* 0x000de00e01007387 */ /* 0x0101e40000100a00 */
[----:B0-----:R-:W0:Y:S01]  /*6a7b0*/  LDC R15, c[0x0][0x3e8] ;  /* 0x0000fa00ff0f7b82 */ /* 0x001e220000000800 */
[----:B------:R-:W-:Y:S01]  /*6a7c0*/  IADD3 R14, P5, PT, R6, R2, RZ ;  /* 0x00000002060e7210 */ /* 0x000fe20007fbe0ff */
[----:B------:R1:W-:Y:S04]  /*6a7d0*/  STL.64 [R1+0x3b8], R16 ;  /* 0x0003b81001007387 */ /* 0x0003e80000100a00 */
[----:B------:R-:W2:Y:S04]  /*6a7e0*/  LDL.LU R4, [R1+0x9c8] ;  /* 0x0009c80001047983 */ /* 0x000ea80000300800 */
[----:B------:R-:W3:Y:S01]  /*6a7f0*/  LDL.LU R23, [R1+0x3c] ;  /* 0x00003c0001177983 */ /* 0x000ee20000300800 */
[----:B0-----:R-:W-:-:S04]  /*6a800*/  IMAD R15, R15, 0x2, R6 ;  /* 0x000000020f0f7824 */ /* 0x001fc800078e0206 */
[----:B-1----:R-:W-:Y:S01]  /*6a810*/  IMAD.MOV.U32 R17, RZ, RZ, R15 ;  /* 0x000000ffff117224 */ /* 0x002fe200078e000f */
[----:B------:R-:W-:Y:S02]  /*6a820*/  IADD3 R16, P6, PT, R15, R2, RZ ;  /* 0x000000020f107210 */ /* 0x000fe40007fde0ff */
[-C--:B------:R-:W-:Y:S02]  /*6a830*/  LEA.HI.X.SX32 R15, R6, R0.reuse, 0x1, P5 ;  /* 0x00000000060f7211 */ /* 0x080fe400028f0eff */
[----:B------:R-:W4:Y:S04]  /*6a840*/  LDL.LU R6, [R1+0x30] ;  /* 0x0000300001067983 */ /* 0x000f280000300800 */
[----:B------:R4:W-:Y:S04]  /*6a850*/  STL.64 [R1+0x3b0], R14 ;  /* 0x0003b00e01007387 */ /* 0x0009e80000100a00 */
[----:B------:R-:W2:Y:S01]  /*6a860*/  LDL.LU R26, [R1+0x38] ;  /* 0x00003800011a7983 */ /* 0x000ea20000300800 */
[----:B------:R-:W-:-:S03]  /*6a870*/  LEA.HI.X.SX32 R17, R17, R0, 0x1, P6 ;  /* 0x0000000011117211 */ /* 0x000fc600030f0eff */
[----:B------:R-:W-:Y:S01]  /*6a880*/  STSM.16.M88.4 [R18+0x900], R8 ;  /* 0x0009000812007844 */ /* 0x000fe20000000200 */
[----:B----4-:R-:W-:-:S04]  /*6a890*/  IADD3 R14, P5, PT, R6, R2, RZ ;  /* 0x00000002060e7210 */ /* 0x010fc80007fbe0ff */
[----:B------:R-:W-:Y:S01]  /*6a8a0*/  LEA.HI.X.SX32 R15, R6, R0, 0x1, P5 ;  /* 0x00000000060f7211 */ /* 0x000fe200028f0eff */
[----:B--2---:R-:W-:Y:S04]  /*6a8b0*/  STL.64 [R1+0xdd0], R26 ;  /* 0x000dd01a01007387 */ /* 0x004fe80000100a00 */
[----:B------:R-:W-:Y:S04]  /*6a8c0*/  STL.64 [R1+0x3a8], R16 ;  /* 0x0003a81001007387 */ /* 0x000fe80000100a00 */
[----:B------:R0:W-:Y:S04]  /*6a8d0*/  STL.64 [R1+0x3a0], R14 ;  /* 0x0003a00e01007387 */ /* 0x0001e80000100a00 */
[----:B0-----:R-:W2:Y:S01]  /*6a8e0*/  LDL.LU.64 R14, [R1+0xde0] ;  /* 0x000de000010e7983 */ /* 0x001ea20000300a00 */
[----:B------:R-:W-:-:S02]  /*6a8f0*/  IADD3 R16, P6, PT, R3, R2, RZ ;  /* 0x0000000203107210 */ /* 0x000fc40007fde0ff */
[----:B------:R-:W-:Y:S02]  /*6a900*/  IADD3 R26, P5, PT, R7, R2, RZ ;  /* 0x00000002071a7210 */ /* 0x000fe40007fbe0ff */
[----:B------:R-:W-:Y:S02]  /*6a910*/  MOV R6, R25 ;  /* 0x0000001900067202 */ /* 0x000fe40000000f00 */
[-C--:B------:R-:W-:Y:S01]  /*6a920*/  LEA.HI.X.SX32 R17, R3, R0.reuse, 0x1, P6 ;  /* 0x0000000003117211 */ /* 0x080fe200030f0eff */
[----:B------:R-:W4:Y:S04]  /*6a930*/  LDL.LU R25, [R1+0x34] ;  /* 0x0000340001197983 */ /* 0x000f280000300800 */
[----:B------:R-:W4:Y:S01]  /*6a940*/  LDL.LU R9, [R1+0x354] ;  /* 0x0003540001097983 */ /* 0x000f220000300800 */
[----:B------:R-:W-:-:S03]  /*6a950*/  LEA.HI.X.SX32 R27, R7, R0, 0x1, P5 ;  /* 0x00000000071b7211 */ /* 0x000fc600028f0eff */
[----:B------:R-:W-:Y:S04]  /*6a960*/  STL [R1+0xdc8], R11 ;  /* 0x000dc80b01007387 */ /* 0x000fe80000100800 */
[----:B------:R-:W4:Y:S04]  /*6a970*/  LDL.LU R3, [R1+0xa84] ;  /* 0x000a840001037983 */ /* 0x000f280000300800 */
[----:B------:R-:W-:Y:S04]  /*6a980*/  STL.64 [R1+0x398], R16 ;  /* 0x0003981001007387 */ /* 0x000fe80000100a00 */
[----:B------:R-:W4:Y:S04]  /*6a990*/  LDL.LU R7, [R1+0xdd8] ;  /* 0x000dd80001077983 */ /* 0x000f280000300800 */
[----:B------:R0:W-:Y:S04]  /*6a9a0*/  STL.64 [R1+0x390], R26 ;  /* 0x0003901a01007387 */ /* 0x0001e80000100a00 */
[----:B0-----:R-:W4:Y:S01]  /*6a9b0*/  LDL.LU.64 R26, [R1+0xdd0] ;  /* 0x000dd000011a7983 */ /* 0x001f220000300a00 */
[----:B-----5:R-:W-:-:S02]  /*6a9c0*/  IADD3 R16, P6, PT, R19, R2, RZ ;  /* 0x0000000213107210 */ /* 0x020fc40007fde0ff */
[C---:B------:R-:W-:Y:S02]  /*6a9d0*/  IADD3 R10, P5, PT, R24.reuse, R2, RZ ;  /* 0x00000002180a7210 */ /* 0x040fe40007fbe0ff */
[-C--:B------:R-:W-:Y:S02]  /*6a9e0*/  LEA.HI.X.SX32 R17, R19, R0.reuse, 0x1, P6 ;  /* 0x0000000013117211 */ /* 0x080fe400030f0eff */
[----:B------:R-:W-:-:S03]  /*6a9f0*/  LEA.HI.X.SX32 R11, R24, R0, 0x1, P5 ;  /* 0x00000000180b7211 */ /* 0x000fc600028f0eff */
[----:B------:R0:W-:Y:S04]  /*6aa00*/  STL.64 [R1+0x388], R16 ;  /* 0x0003881001007387 */ /* 0x0001e80000100a00 */
[----:B------:R2:W-:Y:S04]  /*6aa10*/  STL.64 [R1+0x380], R10 ;  /* 0x0003800a01007387 */ /* 0x0005e80000100a00 */
[----:B------:R-:W5:Y:S01]  /*6aa20*/  LDL.LU R19, [R1+0x9e0] ;  /* 0x0009e00001137983 */ /* 0x000f620000300800 */
[----:B0-----:R-:W-:-:S04]  /*6aa30*/  IADD3 R16, P6, PT, R20, R2, RZ ;  /* 0x0000000214107210 */ /* 0x001fc80007fde0ff */
[----:B------:R-:W-:-:S05]  /*6aa40*/  LEA.HI.X.SX32 R17, R20, R0, 0x1, P6 ;  /* 0x0000000014117211 */ /* 0x000fca00030f0eff */
[----:B------:R3:W-:Y:S04]  /*6aa50*/  STL.64 [R1+0x378], R16 ;  /* 0x0003781001007387 */ /* 0x0007e80000100a00 */
[----:B------:R-:W5:Y:S04]  /*6aa60*/  LDL.LU R8, [R1+0x64] ;  /* 0x0000640001087983 */ /* 0x000f680000300800 */
[----:B------:R-:W5:Y:S01]  /*6aa70*/  LDL.LU R20, [R1+0x60] ;  /* 0x0000600001147983 */ /* 0x000f620000300800 */
[----:B------:R-:W-:Y:S02]  /*6aa80*/  LOP3.LUT R5, R5, 0xffff, RZ, 0xc0, !PT ;  /* 0x0000ffff05057812 */ /* 0x000fe400078ec0ff */
[----:B--2---:R-:W-:-:S04]  /*6aa90*/  IADD3 R10, P5, PT, R14, R2, RZ ;  /* 0x000000020e0a7210 */ /* 0x004fc80007fbe0ff */
[----:B------:R-:W-:Y:S02]  /*6aaa0*/  LEA.HI.X.SX32 R11, R14, R0, 0x1, P5 ;  /* 0x000000000e0b7211 */ /* 0x000fe400028f0eff */
[----:B------:R-:W2:Y:S01]  /*6aab0*/  LDL.LU R14, [R1+0x9a8] ;  /* 0x0009a800010e7983 */ /* 0x000ea20000300800 */
[----:B---3--:R-:W-:Y:S02]  /*6aac0*/  IADD3 R16, P6, PT, R23, R2, RZ ;  /* 0x0000000217107210 */ /* 0x008fe40007fde0ff */
[--C-:B------:R-:W-:Y:S02]  /*6aad0*/  PRMT R4, R4, 0x4210, R5.reuse ;  /* 0x0000421004047816 */ /* 0x100fe40000000005 */
[----:B----4-:R-:W-:Y:S02]  /*6aae0*/  PRMT R5, R9, 0x5210, R5 ;  /* 0x0000521009057816 */ /* 0x010fe40000000005 */
[----:B------:R-:W-:Y:S02]  /*6aaf0*/  LEA.HI.X.SX32 R17, R23, R0, 0x1, P6 ;  /* 0x0000000017117211 */ /* 0x000fe400030f0eff */
[----:B------:R-:W-:-:S02]  /*6ab00*/  MOV R9, R6 ;  /* 0x0000000600097202 */ /* 0x000fc40000000f00 */
[----:B------:R-:W0:Y:S01]  /*6ab10*/  LDC R6, c[0x0][0x3e8] ;  /* 0x0000fa00ff067b82 */ /* 0x000e220000000800 */
[----:B------:R-:W-:Y:S02]  /*6ab20*/  IMAD.MOV.U32 R24, RZ, RZ, R27 ;  /* 0x000000ffff187224 */ /* 0x000fe400078e001b */
[----:B------:R-:W-:Y:S02]  /*6ab30*/  IMAD.MOV.U32 R27, RZ, RZ, R28 ;  /* 0x000000ffff1b7224 */ /* 0x000fe400078e001c */
[----:B------:R-:W3:Y:S04]  /*6ab40*/  LDL.LU R28, [R1+0x5c] ;  /* 0x00005c00011c7983 */ /* 0x000ee80000300800 */
[----:B------:R1:W-:Y:S04]  /*6ab50*/  STL.64 [R1+0x368], R10 ;  /* 0x0003680a01007387 */ /* 0x0003e80000100a00 */
[----:B------:R-:W-:Y:S04]  /*6ab60*/  STL.64 [R1+0xdc0], R4 ;  /* 0x000dc00401007387 */ /* 0x000fe80000100a00 */
[----:B------:R4:W-:Y:S01]  /*6ab70*/  STL.64 [R1+0x360], R16 ;  /* 0x0003601001007387 */ /* 0x0009e20000100a00 */
[CC--:B-1----:R-:W-:Y:S01]  /*6ab80*/  IADD3 R10, P5, PT, R26.reuse, R2.reuse, RZ ;  /* 0x000000021a0a7210 */ /* 0x0c2fe20007fbe0ff */
[----:B------:R-:W-:Y:S01]  /*6ab90*/  IMAD.MOV.U32 R23, RZ, RZ, R12 ;  /* 0x000000ffff177224 */ /* 0x000fe200078e000c */
[----:B----4-:R-:W-:Y:S01]  /*6aba0*/  IADD3 R16, P6, PT, R25, R2, RZ ;  /* 0x0000000219107210 */ /* 0x010fe20007fde0ff */
[----:B------:R-:W1:Y:S01]  /*6abb0*/  LDC R12, c[0x0][0x3e8] ;  /* 0x0000fa00ff0c7b82 */ /* 0x000e620000000800 */
[----:B------:R-:W-:-:S07]  /*6abc0*/  LEA.HI.X.SX32 R11, R26, R0, 0x1, P5 ;  /* 0x000000001a0b7211 */ /* 0x000fce00028f0eff */
[----:B------:R-:W4:Y:S01]  /*6abd0*/  LDC R5, c[0x0][0x3e8] ;  /* 0x0000fa00ff057b82 */ /* 0x000f220000000800 */
[----:B------:R-:W-:-:S07]  /*6abe0*/  LEA.HI.X.SX32 R17, R25, R0, 0x1, P6 ;  /* 0x0000000019117211 */ /* 0x000fce00030f0eff */
[----:B------:R-:W4:Y:S01]  /*6abf0*/  LDC R25, c[0x0][0x3e8] ;  /* 0x0000fa00ff197b82 */ /* 0x000f220000000800 */
[----:B------:R0:W-:Y:S07]  /*6ac00*/  STL.64 [R1+0x358], R10 ;  /* 0x0003580a01007387 */ /* 0x0001ee0000100a00 */
[----:B0-----:R-:W0:Y:S01]  /*6ac10*/  LDC R10, c[0x0][0x3e8] ;  /* 0x0000fa00ff0a7b82 */ /* 0x001e220000000800 */
[-C--:B------:R-:W-:Y:S02]  /*6ac20*/  LEA R6, R6, R7.reuse, 0x1 ;  /* 0x0000000706067211 */ /* 0x080fe400078e08ff */
[----:B------:R-:W-:Y:S01]  /*6ac30*/  IADD3 R4, P5, PT, R7, R2, RZ ;  /* 0x0000000207047210 */ /* 0x000fe20007fbe0ff */
[----:B------:R-:W3:Y:S04]  /*6ac40*/  LDL.LU R11, [R1+0xdc8] ;  /* 0x000dc800010b7983 */ /* 0x000ee80000300800 */
[----:B------:R-:W3:Y:S01]  /*6ac50*/  LDL.LU R26, [R1+0x58] ;  /* 0x00005800011a7983 */ /* 0x000ee20000300800 */
[----:B-1----:R-:W-:Y:S01]  /*6ac60*/  IMAD R12, R12, 0x2, R7 ;  /* 0x000000020c0c7824 */ /* 0x002fe200078e0207 */
[----:B----4-:R-:W-:-:S02]  /*6ac70*/  LEA R25, R25, R7, 0x1 ;  /* 0x0000000719197211 */ /* 0x010fc400078e08ff */
[----:B------:R1:W-:Y:S01]  /*6ac80*/  STL.64 [R1+0x350], R16 ;  /* 0x0003501001007387 */ /* 0x0003e20000100a00 */
[----:B------:R-:W-:Y:S01]  /*6ac90*/  LOP3.LUT R3, R3, 0xffff, RZ, 0xc0, !PT ;  /* 0x0000ffff03037812 */ /* 0x000fe200078ec0ff */
[C---:B0-----:R-:W-:Y:S02]  /*6aca0*/  IMAD R6, R10.reuse, 0x2, R6 ;  /* 0x000000020a067824 */ /* 0x041fe400078e0206 */
[----:B------:R-:W-:Y:S02]  /*6acb0*/  IMAD R25, R10, 0x2, R25 ;  /* 0x000000020a197824 */ /* 0x000fe400078e0219 */
[----:B------:R-:W-:Y:S01]  /*6acc0*/  IMAD R6, R5, 0x2, R6 ;  /* 0x0000000205067824 */ /* 0x000fe200078e0206 */
[----:B------:R-:W-:Y:S02]  /*6acd0*/  LEA.HI.X.SX32 R5, R7, R0, 0x1, P5 ;  /* 0x0000000007057211 */ /* 0x000fe400028f0eff */
[----:B------:R-:W-:Y:S02]  /*6ace0*/  MOV R10, R27 ;  /* 0x0000001b000a7202 */ /* 0x000fe40000000f00 */
[C---:B-1----:R-:W-:Y:S01]  /*6acf0*/  IADD3 R16, P6, PT, R12.reuse, R2, RZ ;  /* 0x000000020c107210 */ /* 0x042fe20007fde0ff */
[----:B------:R-:W4:Y:S04]  /*6ad00*/  LDL.LU R27, [R1+0xa88] ;  /* 0x000a8800011b7983 */ /* 0x000f280000300800 */
[----:B------:R0:W-:Y:S01]  /*6ad10*/  STL.64 [R1+0x348], R4 ;  /* 0x0003480401007387 */ /* 0x0001e20000100a00 */
[----:B------:R-:W-:Y:S01]  /*6ad20*/  LEA.HI.X.SX32 R17, R12, R0, 0x1, P6 ;  /* 0x000000000c117211 */ /* 0x000fe200030f0eff */
[----:B------:R-:W-:Y:S01]  /*6ad30*/  IMAD.MOV.U32 R7, RZ, RZ, R6 ;  /* 0x000000ffff077224 */ /* 0x000fe200078e0006 */
[----:B-----5:R-:W-:Y:S01]  /*6ad40*/  PRMT R6, R19, 0x4210, R3 ;  /* 0x0000421013067816 */ /* 0x020fe20000000003 */
[----:B------:R-:W5:Y:S04]  /*6ad50*/  LDL.LU R12, [R1+0x50] ;  /* 0x00005000010c7983 */ /* 0x000f680000300800 */
[----:B------:R-:W4:Y:S01]  /*6ad60*/  LDL R19, [R1+0x4c] ;  /* 0x00004c0001137983 */ /* 0x000f220000100800 */
[----:B0-----:R-:W-:-:S03]  /*6ad70*/  IADD3 R4, P5, PT, R25, R2, RZ ;  /* 0x0000000219047210 */ /* 0x001fc60007fbe0ff */
[----:B------:R0:W-:Y:S01]  /*6ad80*/  STL.64 [R1+0x340], R16 ;  /* 0x0003401001007387 */ /* 0x0001e20000100a00 */
[----:B------:R-:W-:-:S05]  /*6ad90*/  LEA.HI.X.SX32 R5, R25, R0, 0x1, P5 ;  /* 0x0000000019057211 */ /* 0x000fca00028f0eff */
[----:B------:R1:W-:Y:S01]  /*6ada0*/  STL.64 [R1+0x338], R4 ;  /* 0x0003380401007387 */ /* 0x0003e20000100a00 */
[----:B0-----:R-:W-:Y:S01]  /*6adb0*/  IMAD.MOV.U32 R17, RZ, RZ, R7 ;  /* 0x000000ffff117224 */ /* 0x001fe200078e0007 */
[----:B------:R-:W-:Y:S01]  /*6adc0*/  IADD3 R16, P6, PT, R7, R2, RZ ;  /* 0x0000000207107210 */ /* 0x000fe20007fde0ff */
[----:B------:R-:W-:-:S03]  /*6add0*/  IMAD.MOV.U32 R25, RZ, RZ, R24 ;  /* 0x000000ffff197224 */ /* 0x000fc600078e0018 */
[----:B------:R-:W-:Y:S02]  /*6ade0*/  LEA.HI.X.SX32 R17, R17, R0, 0x1, P6 ;  /* 0x0000000011117211 */ /* 0x000fe400030f0eff */
[----:B-1----:R-:W-:-:S04]  /*6adf0*/  IADD3 R4, P5, PT, R8, R2, RZ ;  /* 0x0000000208047210 */ /* 0x002fc80007fbe0ff */
[----:B------:R-:W-:Y:S02]  /*6ae00*/  LEA.HI.X.SX32 R5, R8, R0, 0x1, P5 ;  /* 0x0000000008057211 */ /* 0x000fe400028f0eff */
[----:B--2---:R-:W-:Y:S02]  /*6ae10*/  PRMT R7, R14, 0x5210, R3 ;  /* 0x000052100e077816 */ /* 0x004fe40000000003 */
[----:B------:R-:W2:Y:S04]  /*6ae20*/  LDL.LU R14, [R1+0x74] ;  /* 0x00007400010e7983 */ /* 0x000ea80000300800 */
[----:B------:R-:W2:Y:S04]  /*6ae30*/  LDL.LU R24, [R1+0x6c] ;  /* 0x00006c0001187983 */ /* 0x000ea80000300800 */
[----:B------:R-:W-:Y:S04]  /*6ae40*/  STL.64 [R1+0x330], R16 ;  /* 0x0003301001007387 */ /* 0x000fe80000100a00 */
[----:B------:R0:W-:Y:S04]  /*6ae50*/  STL.64 [R1+0x328], R4 ;  /* 0x0003280401007387 */ /* 0x0001e80000100a00 */
[----:B0-----:R-:W2:Y:S01]  /*6ae60*/  LDL.LU.64 R4, [R1+0xdc0] ;  /* 0x000dc00001047983 */ /* 0x001ea20000300a00 */
[----:B------:R-:W-:-:S04]  /*6ae70*/  IADD3 R16, P6, PT, R20, R2, RZ ;  /* 0x0000000214107210 */ /* 0x000fc80007fde0ff */
[----:B------:R-:W-:Y:S02]  /*6ae80*/  LEA.HI.X.SX32 R17, R20, R0, 0x1, P6 ;  /* 0x0000000014117211 */ /* 0x000fe400030f0eff */
[C---:B---3--:R-:W-:Y:S01]  /*6ae90*/  IADD3 R8, P5, PT, R28.reuse, R2, RZ ;  /* 0x000000021c087210 */ /* 0x048fe20007fbe0ff */
[----:B------:R-:W-:Y:S01]  /*6aea0*/  IMAD.MOV.U32 R20, RZ, RZ, R23 ;  /* 0x000000ffff147224 */ /* 0x000fe200078e0017 */
[----:B------:R-:W-:Y:S02]  /*6aeb0*/  MOV R3, R9 ;  /* 0x0000000900037202 */ /* 0x000fe40000000f00 */
[----:B------:R-:W-:Y:S01]  /*6aec0*/  LEA.HI.X.SX32 R9, R28, R0, 0x1, P5 ;  /* 0x000000001c097211 */ /* 0x000fe200028f0eff */
[----:B--2---:R0:W-:Y:S04]  /*6aed0*/  STSM.16.M88.4 [R18+0xa00], R4 ;  /* 0x000a000412007844 */ /* 0x0041e80000000200 */
[----:B0-----:R-:W2:Y:S04]  /*6aee0*/  LDL.LU R4, [R1+0xa50] ;  /* 0x000a500001047983 */ /* 0x001ea80000300800 */
[----:B------:R-:W3:Y:S04]  /*6aef0*/  LDL.LU R7, [R1+0x70] ;  /* 0x0000700001077983 */ /* 0x000ee80000300800 */
[----:B------:R-:W3:Y:S04]  /*6af00*/  LDL.LU R6, [R1+0x48] ;  /* 0x0000480001067983 */ /* 0x000ee80000300800 */
[----:B------:R-:W3:Y:S04]  /*6af10*/  LDL.LU R23, [R1+0xa8c] ;  /* 0x000a8c0001177983 */ /* 0x000ee80000300800 */
[----:B------:R0:W-:Y:S04]  /*6af20*/  STL.64 [R1+0x320], R16 ;  /* 0x0003201001007387 */ /* 0x0001e80000100a00 */
[----:B------:R-:W3:Y:S04]  /*6af30*/  LDL.LU R28, [R1+0xdbc] ;  /* 0x000dbc00011c7983 */ /* 0x000ee80000300800 */
[----:B------:R1:W-:Y:S01]  /*6af40*/  STL.64 [R1+0x318], R8 ;  /* 0x0003180801007387 */ /* 0x0003e20000100a00 */
[----:B----4-:R-:W-:-:S03]  /*6af50*/  LOP3.LUT R5, R27, 0xffff, RZ, 0xc0, !PT ;  /* 0x0000ffff1b057812 */ /* 0x010fc600078ec0ff */
[----:B------:R-:W4:Y:S01]  /*6af60*/  LDL.LU R27, [R1+0x78] ;  /* 0x00007800011b7983 */ /* 0x000f220000300800 */
[-C--:B0-----:R-:W-:Y:S02]  /*6af70*/  IADD3 R16, P6, PT, R26, R2.reuse, RZ ;  /* 0x000000021a107210 */ /* 0x081fe40007fde0ff */
[----:B-1----:R-:W-:Y:S02]  /*6af80*/  IADD3 R8, P5, PT, R10, R2, RZ ;  /* 0x000000020a087210 */ /* 0x002fe40007fbe0ff */
[-C--:B------:R-:W-:Y:S01]  /*6af90*/  LEA.HI.X.SX32 R17, R26, R0.reuse, 0x1, P6 ;  /* 0x000000001a117211 */ /* 0x080fe200030f0eff */
[----:B------:R-:W-:Y:S01]  /*6afa0*/  IMAD.MOV.U32 R9, RZ, RZ, R10 ;  /* 0x000000ffff097224 */ /* 0x000fe200078e000a */
[----:B------:R-:W-:Y:S01]  /*6afb0*/  MOV R26, R15 ;  /* 0x0000000f001a7202 */ /* 0x000fe20000000f00 */
[----:B------:R-:W4:Y:S04]  /*6afc0*/  LDL.LU R10, [R1+0xa54] ;  /* 0x000a5400010a7983 */ /* 0x000f280000300800 */
[----:B------:R-:W4:Y:S04]  /*6afd0*/  LDL.LU R15, [R1+0x80] ;  /* 0x00008000010f7983 */ /* 0x000f280000300800 */
[----:B------:R5:W-:Y:S01]  /*6afe0*/  STL.64 [R1+0x310], R16 ;  /* 0x0003101001007387 */ /* 0x000be20000100a00 */
[----:B------:R-:W-:-:S02]  /*6aff0*/  LEA.HI.X.SX32 R9, R9, R0, 0x1, P5 ;  /* 0x0000000009097211 */ /* 0x000fc400028f0eff */
[----:B-----5:R-:W-:-:S03]  /*6b000*/  IADD3 R16, P6, PT, R12, R2, RZ ;  /* 0x000000020c107210 */ /* 0x020fc60007fde0ff */
[----:B------:R-:W-:Y:S01]  /*6b010*/  STL.64 [R1+0x308], R8 ;  /* 0x0003080801007387 */ /* 0x000fe20000100a00 */
[----:B------:R-:W-:-:S03]  /*6b020*/  LEA.HI.X.SX32 R17, R12, R0, 0x1, P6 ;  /* 0x000000000c117211 */ /* 0x000fc600030f0eff */
[----:B------:R-:W5:Y:S04]  /*6b030*/  LDL.LU R12, [R1+0x9b0] ;  /* 0x0009b000010c7983 */ /* 0x000f680000300800 */
[----:B------:R0:W-:Y:S04]  /*6b040*/  STL.64 [R1+0x300], R16 ;  /* 0x0003001001007387 */ /* 0x0001e80000100a00 */
[----:B0-----:R-:W4:Y:S01]  /*6b050*/  LDL.LU R17, [R1+0x9ac] ;  /* 0x0009ac0001117983 */ /* 0x001f220000300800 */
[-C--:B------:R-:W-:Y:S02]  /*6b060*/  IADD3 R8, P5, PT, R19, R2.reuse, RZ ;  /* 0x0000000213087210 */ /* 0x080fe40007fbe0ff */
[----:B------:R-:W-:-:S02]  /*6b070*/  IADD3 R16, P6, PT, R14, R2, RZ ;  /* 0x000000020e107210 */ /* 0x000fc40007fde0ff */
[----:B------:R-:W-:Y:S02]  /*6b080*/  LEA.HI.X.SX32 R9, R19, R0, 0x1, P5 ;  /* 0x0000000013097211 */ /* 0x000fe400028f0eff */
[----:B------:R-:W5:Y:S04]  /*6b090*/  LDL.LU R19, [R1+0x7f0] ;  /* 0x0007f00001137983 */ /* 0x000f680000300800 */
[----:B------:R3:W-:Y:S01]  /*6b0a0*/  STL.64 [R1+0x2f8], R8 ;  /* 0x0002f80801007387 */ /* 0x0007e20000100a00 */
[----:B--2---:R-:W-:Y:S02]  /*6b0b0*/  PRMT R4, R4, 0x4210, R5 ;  /* 0x0000421004047816 */ /* 0x004fe40000000005 */
[----:B---3--:R-:W-:-:S04]  /*6b0c0*/  IADD3 R8, P5, PT, R7, R2, RZ ;  /* 0x0000000207087210 */ /* 0x008fc80007fbe0ff */
[-C--:B------:R-:W-:Y:S02]  /*6b0d0*/  LEA.HI.X.SX32 R9, R7, R0.reuse, 0x1, P5 ;  /* 0x0000000007097211 */ /* 0x080fe400028f0eff */
[----:B------:R-:W-:Y:S02]  /*6b0e0*/  LOP3.LUT R7, R23, 0xffff, RZ, 0xc0, !PT ;  /* 0x0000ffff17077812 */ /* 0x000fe400078ec0ff */
[----:B----4-:R-:W-:Y:S02]  /*6b0f0*/  PRMT R5, R17, 0x5210, R5 ;  /* 0x0000521011057816 */ /* 0x010fe40000000005 */
[----:B------:R-:W-:Y:S02]  /*6b100*/  LEA.HI.X.SX32 R17, R14, R0, 0x1, P6 ;  /* 0x000000000e117211 */ /* 0x000fe400030f0eff */
[----:B------:R-:W2:Y:S04]  /*6b110*/  LDL.LU R14, [R1+0xdb8] ;  /* 0x000db800010e7983 */ /* 0x000ea80000300800 */
[----:B------:R0:W-:Y:S04]  /*6b120*/  STL.64 [R1+0x2f0], R16 ;  /* 0x0002f01001007387 */ /* 0x0001e80000100a00 */
[----:B------:R1:W-:Y:S01]  /*6b130*/  STL.64 [R1+0x2e8], R8 ;  /* 0x0002e80801007387 */ /* 0x0003e20000100a00 */
[----:B0-----:R-:W-:Y:S01]  /*6b140*/  IADD3 R16, P6, PT, R24, R2, RZ ;  /* 0x0000000218107210 */ /* 0x001fe20007fde0ff */
[----:B-1----:R-:W-:-:S02]  /*6b150*/  IMAD.MOV.U32 R9, RZ, RZ, R20 ;  /* 0x000000ffff097224 */ /* 0x002fc400078e0014 */
[----:B------:R-:W-:Y:S01]  /*6b160*/  IMAD.MOV.U32 R20, RZ, RZ, R22 ;  /* 0x000000ffff147224 */ /* 0x000fe200078e0016 */
[----:B------:R-:W-:Y:S01]  /*6b170*/  LEA.HI.X.SX32 R17, R24, R0, 0x1, P6 ;  /* 0x0000000018117211 */ /* 0x000fe200030f0eff */
[----:B------:R-:W3:Y:S01]  /*6b180*/  LDL.LU R22, [R1+0x7f4] ;  /* 0x0007f40001167983 */ /* 0x000ee20000300800 */
[----:B------:R-:W-:-:S03]  /*6b190*/  IADD3 R8, P5, PT, R6, R2, RZ ;  /* 0x0000000206087210 */ /* 0x000fc60007fbe0ff */
[----:B------:R-:W4:Y:S04]  /*6b1a0*/  LDL.LU R23, [R1+0x29c] ;  /* 0x00029c0001177983 */ /* 0x000f280000300800 */
[----:B------:R-:W4:Y:S04]  /*6b1b0*/  LDL.LU R24, [R1+0xa90] ;  /* 0x000a900001187983 */ /* 0x000f280000300800 */
[----:B------:R0:W-:Y:S02]  /*6b1c0*/  STL.64 [R1+0x2e0], R16 ;  /* 0x0002e01001007387 */ /* 0x0001e40000100a00 */
[----:B0-----:R-:W-:-:S02]  /*6b1d0*/  IADD3 R16, P6, PT, R9, R2, RZ ;  /* 0x0000000209107210 */ /* 0x001fc40007fde0ff */
[----:B------:R-:W-:Y:S02]  /*6b1e0*/  MOV R17, R9 ;  /* 0x0000000900117202 */ /* 0x000fe40000000f00 */
[----:B------:R-:W-:Y:S02]  /*6b1f0*/  LEA.HI.X.SX32 R9, R6, R0, 0x1, P5 ;  /* 0x0000000006097211 */ /* 0x000fe400028f0eff */
[----:B------:R-:W-:-:S03]  /*6b200*/  PRMT R6, R10, 0x4210, R7 ;  /* 0x000042100a067816 */ /* 0x000fc60000000007 */
[----:B------:R0:W-:Y:S04]  /*6b210*/  STL.64 [R1+0x2d8], R8 ;  /* 0x0002d80801007387 */ /* 0x0001e80000100a00 */
[----:B------:R-:W4:Y:S01]  /*6b220*/  LDL.LU R10, [R1+0x7fc] ;  /* 0x0007fc00010a7983 */ /* 0x000f220000300800 */
[----:B------:R-:W-:-:S05]  /*6b230*/  LEA.HI.X.SX32 R17, R17, R0, 0x1, P6 ;  /* 0x0000000011117211 */ /* 0x000fca00030f0eff */
[----:B------:R1:W-:Y:S01]  /*6b240*/  STL.64 [R1+0x2d0], R16 ;  /* 0x0002d01001007387 */ /* 0x0003e20000100a00 */
[----:B0-----:R-:W-:-:S04]  /*6b250*/  IADD3 R8, P5, PT, R27, R2, RZ ;  /* 0x000000021b087210 */ /* 0x001fc80007fbe0ff */
[----:B------:R-:W-:Y:S02]  /*6b260*/  LEA.HI.X.SX32 R9, R27, R0, 0x1, P5 ;  /* 0x000000001b097211 */ /* 0x000fe400028f0eff */
[----:B------:R-:W4:Y:S01]  /*6b270*/  LDL.LU R27, [R1+0x7f8] ;  /* 0x0007f800011b7983 */ /* 0x000f220000300800 */
[----:B-1----:R-:W-:-:S03]  /*6b280*/  IADD3 R16, P6, PT, R15, R2, RZ ;  /* 0x000000020f107210 */ /* 0x002fc60007fde0ff */
[----:B------:R0:W-:Y:S01]  /*6b290*/  STL.64 [R1+0x2c8], R8 ;  /* 0x0002c80801007387 */ /* 0x0001e20000100a00 */
[----:B-----5:R-:W-:Y:S02]  /*6b2a0*/  PRMT R7, R12, 0x5210, R7 ;  /* 0x000052100c077816 */ /* 0x020fe40000000007 */
[----:B------:R-:W-:Y:S01]  /*6b2b0*/  LEA.HI.X.SX32 R17, R15, R0, 0x1, P6 ;  /* 0x000000000f117211 */ /* 0x000fe200030f0eff */
[----:B------:R-:W5:Y:S04]  /*6b2c0*/  LDL.LU R12, [R1+0x800] ;  /* 0x00080000010c7983 */ /* 0x000f680000300800 */
[----:B------:R-:W5:Y:S01]  /*6b2d0*/  LDL.LU R15, [R1+0x804] ;  /* 0x00080400010f7983 */ /* 0x000f620000300800 */
[----:B0-----:R-:W-:Y:S01]  /*6b2e0*/  IMAD.MOV.U32 R9, RZ, RZ, R25 ;  /* 0x000000ffff097224 */ /* 0x001fe200078e0019 */
[----:B------:R-:W-:-:S02]  /*6b2f0*/  IADD3 R8, P5, PT, R25, R2, RZ ;  /* 0x0000000219087210 */ /* 0x000fc40007fbe0ff */
[----:B------:R-:W5:Y:S04]  /*6b300*/  LDL.LU R25, [R1+0x808] ;  /* 0x0008080001197983 */ /* 0x000f680000300800 */
[----:B------:R0:W-:Y:S01]  /*6b310*/  STL.64 [R1+0x2c0], R16 ;  /* 0x0002c01001007387 */ /* 0x0001e20000100a00 */
[----:B------:R-:W-:-:S03]  /*6b320*/  LEA.HI.X.SX32 R9, R9, R0, 0x1, P5 ;  /* 0x0000000009097211 */ /* 0x000fc600028f0eff */
[----:B------:R-:W-:Y:S04]  /*6b330*/  STSM.16.M88.4 [R18+0xb00], R4 ;  /* 0x000b000412007844 */ /* 0x000fe80000000200 */
[----:B------:R1:W-:Y:S01]  /*6b340*/  STL.64 [R1+0x2b8], R8 ;  /* 0x0002b80801007387 */ /* 0x0003e20000100a00 */
[----:B0-----:R-:W-:-:S04]  /*6b350*/  IADD3 R16, P6, PT, R19, R2, RZ ;  /* 0x0000000213107210 */ /* 0x001fc80007fde0ff */
[----:B------:R-:W-:Y:S01]  /*6b360*/  LEA.HI.X.SX32 R17, R19, R0, 0x1, P6 ;  /* 0x0000000013117211 */ /* 0x000fe200030f0eff */
[----:B-1----:R-:W-:Y:S01]  /*6b370*/  IMAD.MOV.U32 R9, RZ, RZ, R3 ;  /* 0x000000ffff097224 */ /* 0x002fe200078e0003 */
[----:B------:R-:W-:Y:S01]  /*6b380*/  IADD3 R8, P5, PT, R3, R2, RZ ;  /* 0x0000000203087210 */ /* 0x000fe20007fbe0ff */
[----:B------:R-:W5:Y:S04]  /*6b390*/  LDL.LU R4, [R1+0xa58] ;  /* 0x000a580001047983 */ /* 0x000f680000300800 */
[----:B------:R-:W5:Y:S04]  /*6b3a0*/  LDL.LU R3, [R1+0xa94] ;  /* 0x000a940001037983 */ /* 0x000f680000300800 */
[----:B------:R3:W-:Y:S01]  /*6b3b0*/  STL.64 [R1+0x2b0], R16 ;  /* 0x0002b01001007387 */ /* 0x0007e20000100a00 */
[----:B------:R-:W-:-:S02]  /*6b3c0*/  LEA.HI.X.SX32 R9, R9, R0, 0x1, P5 ;  /* 0x0000000009097211 */ /* 0x000fc400028f0eff */
[----:B------:R-:W-:Y:S01]  /*6b3d0*/  MOV R7, R21 ;  /* 0x0000001500077202 */ /* 0x000fe20000000f00 */
[----:B------:R-:W-:Y:S02]  /*6b3e0*/  IMAD.MOV.U32 R21, RZ, RZ, R20 ;  /* 0x000000ffff157224 */ /* 0x000fe400078e0014 */
[----:B------:R-:W5:Y:S04]  /*6b3f0*/  LDL.LU R20, [R1+0x810] ;  /* 0x0008100001147983 */ /* 0x000f680000300800 */
[----:B------:R-:W5:Y:S04]  /*6b400*/  LDL.LU R19, [R1+0x814] ;  /* 0x0008140001137983 */ /* 0x000f680000300800 */
[----:B------:R4:W-:Y:S04]  /*6b410*/  STL.64 [R1+0x2a8], R8 ;  /* 0x0002a80801007387 */ /* 0x0009e80000100a00 */
[----:B------:R-:W5:Y:S01]  /*6b420*/  LDL.LU R6, [R1+0xa5c] ;  /* 0x000a5c0001067983 */ /* 0x000f620000300800 */
[----:B---3--:R-:W-:-:S04]  /*6b430*/  IADD3 R16, P6, PT, R22, R2, RZ ;  /* 0x0000000216107210 */ /* 0x008fc80007fde0ff */
[----:B------:R-:W-:Y:S01]  /*6b440*/  LEA.HI.X.SX32 R17, R22, R0, 0x1, P6 ;  /* 0x0000000016117211 */ /* 0x000fe200030f0eff */
[----:B------:R-:W-:Y:S01]  /*6b450*/  IMAD.MOV.U32 R22, RZ, RZ, R26 ;  /* 0x000000ffff167224 */ /* 0x000fe200078e001a */
[----:B--2---:R-:W-:Y:S02]  /*6b460*/  MOV R26, R14 ;  /* 0x0000000e001a7202 */ /* 0x004fe40000000f00 */
[C---:B----4-:R-:W-:Y:S01]  /*6b470*/  IADD3 R8, P5, PT, R23.reuse, R2, RZ ;  /* 0x0000000217087210 */ /* 0x050fe20007fbe0ff */
[----:B------:R-:W2:Y:S04]  /*6b480*/  LDL.LU R14, [R1+0x818] ;  /* 0x00081800010e7983 */ /* 0x000ea80000300800 */
[----:B------:R0:W-:Y:S01]  /*6b490*/  STL.64 [R1+0x2a0], R16 ;  /* 0x0002a01001007387 */ /* 0x0001e20000100a00 */
[----:B------:R-:W-:-:S02]  /*6b4a0*/  LEA.HI.X.SX32 R9, R23, R0, 0x1, P5 ;  /* 0x0000000017097211 */ /* 0x000fc400028f0eff */
[----:B------:R-:W-:Y:S01]  /*6b4b0*/  LOP3.LUT R5, R24, 0xffff, RZ, 0xc0, !PT ;  /* 0x0000ffff18057812 */ /* 0x000fe200078ec0ff */
[----:B------:R-:W3:Y:S04]  /*6b4c0*/  LDL.LU R23, [R1+0x9b8] ;  /* 0x0009b80001177983 */ /* 0x000ee80000300800 */
[----:B------:R-:W4:Y:S04]  /*6b4d0*/  LDL.LU R24, [R1+0x81c] ;  /* 0x00081c0001187983 */ /* 0x000f280000300800 */
[----:B------:R-:W-:Y:S01]  /*6b4e0*/  STL.64 [R1+0x298], R8 ;  /* 0x0002980801007387 */ /* 0x000fe20000100a00 */
[----:B0-----:R-:W-:-:S04]  /*6b4f0*/  IADD3 R16, P6, PT, R10, R2, RZ ;  /* 0x000000020a107210 */ /* 0x001fc80007fde0ff */
[----:B------:R-:W-:Y:S02]  /*6b500*/  LEA.HI.X.SX32 R17, R10, R0, 0x1, P6 ;  /* 0x000000000a117211 */ /* 0x000fe400030f0eff */
[----:B------:R-:W2:Y:S04]  /*6b510*/  LDL.LU R10, [R1+0x824] ;  /* 0x00082400010a7983 */ /* 0x000ea80000300800 */
[----:B------:R0:W-:Y:S04]  /*6b520*/  STL.64 [R1+0x290], R16 ;  /* 0x0002901001007387 */ /* 0x0001e80000100a00 */
[----:B0-----:R-:W2:Y:S01]  /*6b530*/  LDL.LU R17, [R1+0x9b4] ;  /* 0x0009b40001117983 */ /* 0x001ea20000300800 */
[----:B------:R-:W-:-:S02]  /*6b540*/  IADD3 R8, P5, PT, R27, R2, RZ ;  /* 0x000000021b087210 */ /* 0x000fc40007fbe0ff */
[----:B-----5:R-:W-:Y:S02]  /*6b550*/  IADD3 R16, P6, PT, R12, R2, RZ ;  /* 0x000000020c107210 */ /* 0x020fe40007fde0ff */
[----:B------:R-:W-:Y:S02]  /*6b560*/  LEA.HI.X.SX32 R9, R27, R0, 0x1, P5 ;  /* 0x000000001b097211 */ /* 0x000fe400028f0eff */
[----:B------:R-:W5:Y:S04]  /*6b570*/  LDL.LU R27, [R1+0x820] ;  /* 0x00082000011b7983 */ /* 0x000f680000300800 */
[----:B------:R0:W-:Y:S01]  /*6b580*/  STL.64 [R1+0x288], R8 ;  /* 0x0002880801007387 */ /* 0x0001e20000100a00 */
[--C-:B------:R-:W-:Y:S02]  /*6b590*/  PRMT R4, R4, 0x4210, R5.reuse ;  /* 0x0000421004047816 */ /* 0x100fe40000000005 */
[----:B--2---:R-:W-:-:S02]  /*6b5a0*/  PRMT R5, R17, 0x5210, R5 ;  /* 0x0000521011057816 */ /* 0x004fc40000000005 */
[----:B------:R-:W-:Y:S02]  /*6b5b0*/  LEA.HI.X.SX32 R17, R12, R0, 0x1, P6 ;  /* 0x000000000c117211 */ /* 0x000fe400030f0eff */
[----:B------:R-:W2:Y:S01]  /*6b5c0*/  LDL.LU R12, [R1+0xdb4] ;  /* 0x000db400010c7983 */ /* 0x000ea20000300800 */
[----:B0-----:R-:W-:-:S03]  /*6b5d0*/  IADD3 R8, P5, PT, R15, R2, RZ ;  /* 0x000000020f087210 */ /* 0x001fc60007fbe0ff */
[----:B------:R0:W-:Y:S01]  /*6b5e0*/  STL.64 [R1+0x280], R16 ;  /* 0x0002801001007387 */ /* 0x0001e20000100a00 */
[----:B------:R-:W-:-:S03]  /*6b5f0*/  LEA.HI.X.SX32 R9, R15, R0, 0x1, P5 ;  /* 0x000000000f097211 */ /* 0x000fc600028f0eff */
[----:B------:R-:W4:Y:S04]  /*6b600*/  LDL.LU R15, [R1+0xdb0] ;  /* 0x000db000010f7983 */ /* 0x000f280000300800 */
[----:B------:R1:W-:Y:S01]  /*6b610*/  STL.64 [R1+0x278], R8 ;  /* 0x0002780801007387 */ /* 0x0003e20000100a00 */
[----:B0-----:R-:W-:-:S04]  /*6b620*/  IADD3 R16, P6, PT, R25, R2, RZ ;  /* 0x0000000219107210 */ /* 0x001fc80007fde0ff */
[----:B------:R-:W-:Y:S01]  /*6b630*/  LEA.HI.X.SX32 R17, R25, R0, 0x1, P6 ;  /* 0x0000000019117211 */ /* 0x000fe200030f0eff */
[----:B-1----:R-:W-:Y:S01]  /*6b640*/  IMAD.MOV.U32 R9, RZ, RZ, R7 ;  /* 0x000000ffff097224 */ /* 0x002fe200078e0007 */
[----:B------:R-:W-:Y:S02]  /*6b650*/  IADD3 R8, P5, PT, R7, R2, RZ ;  /* 0x0000000207087210 */ /* 0x000fe40007fbe0ff */
[----:B------:R-:W-:Y:S01]  /*6b660*/  LOP3.LUT R7, R3, 0xffff, RZ, 0xc0, !PT ;  /* 0x0000ffff03077812 */ /* 0x000fe200078ec0ff */
[----:B------:R-:W5:Y:S04]  /*6b670*/  LDL.LU R25, [R1+0x82c] ;  /* 0x00082c0001197983 */ /* 0x000f680000300800 */
[----:B------:R-:W5:Y:S01]  /*6b680*/  LDL.LU R3, [R1+0x830] ;  /* 0x0008300001037983 */ /* 0x000f620000300800 */
[----:B------:R-:W-:-:S03]  /*6b690*/  LEA.HI.X.SX32 R9, R9, R0, 0x1, P5 ;  /* 0x0000000009097211 */ /* 0x000fc600028f0eff */
[----:B------:R0:W-:Y:S04]  /*6b6a0*/  STL.64 [R1+0x270], R16 ;  /* 0x0002701001007387 */ /* 0x0001e80000100a00 */
[----:B------:R1:W-:Y:S01]  /*6b6b0*/  STL.64 [R1+0x268], R8 ;  /* 0x0002680801007387 */ /* 0x0003e20000100a00 */
[CC--:B0-----:R-:W-:Y:S02]  /*6b6c0*/  IADD3 R16, P6, PT, R20.reuse, R2.reuse, RZ ;  /* 0x0000000214107210 */ /* 0x0c1fe40007fde0ff */
[C---:B-1----:R-:W-:Y:S02]  /*6b6d0*/  IADD3 R8, P5, PT, R19.reuse, R2, RZ ;  /* 0x0000000213087210 */ /* 0x042fe40007fbe0ff */
[-C--:B------:R-:W-:Y:S01]  /*6b6e0*/  LEA.HI.X.SX32 R17, R20, R0.reuse, 0x1, P6 ;  /* 0x0000000014117211 */ /* 0x080fe200030f0eff */
[----:B------:R-:W-:Y:S01]  /*6b6f0*/  IMAD.MOV.U32 R20, RZ, RZ, R22 ;  /* 0x000000ffff147224 */ /* 0x000fe200078e0016 */
[----:B------:R-:W-:-:S02]  /*6b700*/  LEA.HI.X.SX32 R9, R19, R0, 0x1, P5 ;  /* 0x0000000013097211 */ /* 0x000fc400028f0eff */
[----:B------:R-:W-:Y:S01]  /*6b710*/  MOV R22, R26 ;  /* 0x0000001a00167202 */ /* 0x000fe20000000f00 */
[----:B------:R0:W-:Y:S01]  /*6b720*/  STL.64 [R1+0x260], R16 ;  /* 0x0002601001007387 */ /* 0x0001e20000100a00 */
[--C-:B------:R-:W-:Y:S02]  /*6b730*/  PRMT R6, R6, 0x4210, R7.reuse ;  /* 0x0000421006067816 */ /* 0x100fe40000000007 */
[----:B---3--:R-:W-:Y:S02]  /*6b740*/  PRMT R7, R23, 0x5210, R7 ;  /* 0x0000521017077816 */ /* 0x008fe40000000007 */
[----:B0-----:R-:W-:-:S04]  /*6b750*/  IADD3 R16, P6, PT, R14, R2, RZ ;  /* 0x000000020e107210 */ /* 0x001fc80007fde0ff */
[----:B------:R-:W-:Y:S01]  /*6b760*/  LEA.HI.X.SX32 R17, R14, R0, 0x1, P6 ;  /* 0x000000000e117211 */ /* 0x000fe200030f0eff */
[----:B------:R-:W-:Y:S01]  /*6b770*/  STSM.16.M88.4 [R18+0xc00], R4 ;  /* 0x000c000412007844 */ /* 0x000fe20000000200 */
[----:B--2---:R-:W-:-:S03]  /*6b780*/  IMAD.MOV.U32 R26, RZ, RZ, R12 ;  /* 0x000000ffff1a7224 */ /* 0x004fc600078e000c */
[----:B------:R-:W2:Y:S04]  /*6b790*/  LDL.LU R12, [R1+0x834] ;  /* 0x00083400010c7983 */ /* 0x000ea80000300800 */
[----:B------:R4:W-:Y:S04]  /*6b7a0*/  STL.64 [R1+0x258], R8 ;  /* 0x0002580801007387 */ /* 0x0009e80000100a00 */
[----:B------:R-:W3:Y:S04]  /*6b7b0*/  LDL.LU R23, [R1+0x838] ;  /* 0x0008380001177983 */ /* 0x000ee80000300800 */
[----:B------:R-:W2:Y:S04]  /*6b7c0*/  LDL.LU R14, [R1+0x83c] ;  /* 0x00083c00010e7983 */ /* 0x000ea80000300800 */
[----:B------:R0:W-:Y:S01]  /*6b7d0*/  STL.64 [R1+0x250], R16 ;  /* 0x0002501001007387 */ /* 0x0001e20000100a00 */
[----:B----4-:R-:W-:-:S04]  /*6b7e0*/  IADD3 R8, P5, PT, R24, R2, RZ ;  /* 0x0000000218087210 */ /* 0x010fc80007fbe0ff */
[----:B------:R-:W-:Y:S02]  /*6b7f0*/  LEA.HI.X.SX32 R9, R24, R0, 0x1, P5 ;  /* 0x0000000018097211 */ /* 0x000fe400028f0eff */
[----:B------:R-:W4:Y:S04]  /*6b800*/  LDL.LU R24, [R1+0x840] ;  /* 0x0008400001187983 */ /* 0x000f280000300800 */
[----:B------:R-:W2:Y:S04]  /*6b810*/  LDL.LU R19, [R1+0x844] ;  /* 0x0008440001137983 */ /* 0x000ea80000300800 */
[----:B------:R5:W-:Y:S04]  /*6b820*/  STL.64 [R1+0x248], R8 ;  /* 0x0002480801007387 */ /* 0x000be80000100a00 */
[----:B------:R-:W2:Y:S04]  /*6b830*/  LDL.LU R5, [R1+0xa98] ;  /* 0x000a980001057983 */ /* 0x000ea80000300800 */
[----:B------:R-:W2:Y:S01]  /*6b840*/  LDL.LU R6, [R1+0x828] ;  /* 0x0008280001067983 */ /* 0x000ea20000300800 */
[----:B0-----:R-:W-:-:S03]  /*6b850*/  IADD3 R16, P6, PT, R10, R2, RZ ;  /* 0x000000020a107210 */ /* 0x001fc60007fde0ff */
[----:B------:R-:W3:Y:S04]  /*6b860*/  LDL.LU R4, [R1+0xa60] ;  /* 0x000a600001047983 */ /* 0x000ee80000300800 */
[----:B------:R-:W3:Y:S01]  /*6b870*/  LDL.LU R7, [R1+0xa9c] ;  /* 0x000a9c0001077983 */ /* 0x000ee20000300800 */
[----:B------:R-:W-:Y:S02]  /*6b880*/  LEA.HI.X.SX32 R17, R10, R0, 0x1, P6 ;  /* 0x000000000a117211 */ /* 0x000fe400030f0eff */
[----:B-----5:R-:W-:-:S03]  /*6b890*/  IADD3 R8, P5, PT, R27, R2, RZ ;  /* 0x000000021b087210 */ /* 0x020fc60007fbe0ff */
[----:B------:R-:W-:Y:S01]  /*6b8a0*/  STL.64 [R1+0x240], R16 ;  /* 0x0002401001007387 */ /* 0x000fe20000100a00 */
[----:B------:R-:W-:-:S03]  /*6b8b0*/  IMAD.MOV.U32 R10, RZ, RZ, R21 ;  /* 0x000000ffff0a7224 */ /* 0x000fc600078e0015 */
[----:B------:R-:W5:Y:S01]  /*6b8c0*/  LDL.LU R21, [R1+0x84c] ;  /* 0x00084c0001157983 */ /* 0x000f620000300800 */
[----:B------:R-:W-:Y:S02]  /*6b8d0*/  LEA.HI.X.SX32 R9, R27, R0, 0x1, P5 ;  /* 0x000000001b097211 */ /* 0x000fe400028f0eff */
[----:B------:R-:W-:Y:S02]  /*6b8e0*/  MOV R27, R29 ;  /* 0x0000001d001b7202 */ /* 0x000fe40000000f00 */
[----:B------:R-:W3:Y:S04]  /*6b8f0*/  LDL.LU R29, [R1+0x850] ;  /* 0x00085000011d7983 */ /* 0x000ee80000300800 */
        /* <DEDUP_REMOVED lines=8> */
[----:B------:R-:W2:Y:S01]  /*6b980*/  LDL.LU R25, [R1+0x854] ;  /* 0x0008540001197983 */ /* 0x000ea20000300800 */
[----:B0-----:R-:W-:-:S02]  /*6b990*/  IADD3 R16, P6, PT, R3, R2, RZ ;  /* 0x0000000203107210 */ /* 0x001fc40007fde0ff */
[C---:B-1----:R-:W-:Y:S02]  /*6b9a0*/  IADD3 R8, P5, PT, R12.reuse, R2, RZ ;  /* 0x000000020c087210 */ /* 0x042fe40007fbe0ff */
[-C--:B------:R-:W-:Y:S02]  /*6b9b0*/  LEA.HI.X.SX32 R17, R3, R0.reuse, 0x1, P6 ;  /* 0x0000000003117211 */ /* 0x080fe400030f0eff */
[----:B------:R-:W2:Y:S04]  /*6b9c0*/  LDL.LU R3, [R1+0x858] ;  /* 0x0008580001037983 */ /* 0x000ea80000300800 */
[----:B------:R0:W-:Y:S01]  /*6b9d0*/  STL.64 [R1+0x220], R16 ;  /* 0x0002201001007387 */ /* 0x0001e20000100a00 */
[----:B------:R-:W-:-:S03]  /*6b9e0*/  LEA.HI.X.SX32 R9, R12, R0, 0x1, P5 ;  /* 0x000000000c097211 */ /* 0x000fc600028f0eff */
[----:B0-----:R-:W2:Y:S04]  /*6b9f0*/  LDL.LU R17, [R1+0x9bc] ;  /* 0x0009bc0001117983 */ /* 0x001ea80000300800 */
[----:B------:R-:W4:Y:S04]  /*6ba00*/  LDL.LU R12, [R1+0x85c] ;  /* 0x00085c00010c7983 */ /* 0x000f280000300800 */
[----:B------:R0:W-:Y:S04]  /*6ba10*/  STL.64 [R1+0x218], R8 ;  /* 0x0002180801007387 */ /* 0x0001e80000100a00 */
[----:B0-----:R-:W4:Y:S01]  /*6ba20*/  LDL.LU R9, [R1+0x848] ;  /* 0x0008480001097983 */ /* 0x001f220000300800 */
[----:B------:R-:W-:-:S02]  /*6ba30*/  LOP3.LUT R5, R5, 0xffff, RZ, 0xc0, !PT ;  /* 0x0000ffff05057812 */ /* 0x000fc400078ec0ff */
[-C--:B---3--:R-:W-:Y:S02]  /*6ba40*/  IADD3 R16, P6, PT, R23, R2.reuse, RZ ;  /* 0x0000000217107210 */ /* 0x088fe40007fde0ff */
[--C-:B------:R-:W-:Y:S02]  /*6ba50*/  PRMT R4, R4, 0x4210, R5.reuse ;  /* 0x0000421004047816 */ /* 0x100fe40000000005 */
[C---:B------:R-:W-:Y:S02]  /*6ba60*/  IADD3 R8, P5, PT, R14.reuse, R2, RZ ;  /* 0x000000020e087210 */ /* 0x040fe40007fbe0ff */
[----:B--2---:R-:W-:Y:S02]  /*6ba70*/  PRMT R5, R17, 0x5210, R5 ;  /* 0x0000521011057816 */ /* 0x004fe40000000005 */
[-C--:B------:R-:W-:Y:S02]  /*6ba80*/  LEA.HI.X.SX32 R17, R23, R0.reuse, 0x1, P6 ;  /* 0x0000000017117211 */ /* 0x080fe400030f0eff */
[----:B------:R-:W2:Y:S04]  /*6ba90*/  LDL.LU R23, [R1+0x860] ;  /* 0x0008600001177983 */ /* 0x000ea80000300800 */
[----:B------:R4:W-:Y:S02]  /*6baa0*/  STL.64 [R1+0x210], R16 ;  /* 0x0002101001007387 */ /* 0x0009e40000100a00 */
[----:B----4-:R-:W-:Y:S01]  /*6bab0*/  IMAD.MOV.U32 R17, RZ, RZ, R9 ;  /* 0x000000ffff117224 */ /* 0x010fe200078e0009 */
[----:B------:R-:W-:-:S02]  /*6bac0*/  LEA.HI.X.SX32 R9, R14, R0, 0x1, P5 ;  /* 0x000000000e097211 */ /* 0x000fc400028f0eff */
[C---:B------:R-:W-:Y:S01]  /*6bad0*/  IADD3 R16, P6, PT, R24.reuse, R2, RZ ;  /* 0x0000000218107210 */ /* 0x040fe20007fde0ff */
[----:B------:R-:W3:Y:S04]  /*6bae0*/  LDL.LU R14, [R1+0xdac] ;  /* 0x000dac00010e7983 */ /* 0x000ee80000300800 */
[----:B------:R0:W-:Y:S02]  /*6baf0*/  STL.64 [R1+0x208], R8 ;  /* 0x0002080801007387 */ /* 0x0001e40000100a00 */
[----:B0-----:R-:W-:Y:S01]  /*6bb00*/  IMAD.MOV.U32 R9, RZ, RZ, R17 ;  /* 0x000000ffff097224 */ /* 0x001fe200078e0011 */
[----:B------:R-:W-:Y:S02]  /*6bb10*/  LEA.HI.X.SX32 R17, R24, R0, 0x1, P6 ;  /* 0x0000000018117211 */ /* 0x000fe400030f0eff */
[-C--:B------:R-:W-:Y:S01]  /*6bb20*/  IADD3 R8, P5, PT, R19, R2.reuse, RZ ;  /* 0x0000000213087210 */ /* 0x080fe20007fbe0ff */
[----:B------:R-:W4:Y:S04]  /*6bb30*/  LDL.LU R24, [R1+0xaa0] ;  /* 0x000aa00001187983 */ /* 0x000f280000300800 */
[----:B------:R0:W-:Y:S02]  /*6bb40*/  STL.64 [R1+0x200], R16 ;  /* 0x0002001001007387 */ /* 0x0001e40000100a00 */
[----:B0-----:R-:W-:-:S02]  /*6bb50*/  IADD3 R16, P6, PT, R9, R2, RZ ;  /* 0x0000000209107210 */ /* 0x001fc40007fde0ff */
[----:B------:R-:W-:Y:S02]  /*6bb60*/  MOV R17, R9 ;  /* 0x0000000900117202 */ /* 0x000fe40000000f00 */
[-C--:B------:R-:W-:Y:S02]  /*6bb70*/  LEA.HI.X.SX32 R9, R19, R0.reuse, 0x1, P5 ;  /* 0x0000000013097211 */ /* 0x080fe400028f0eff */
[----:B------:R-:W2:Y:S01]  /*6bb80*/  LDL.LU R19, [R1+0x868] ;  /* 0x0008680001137983 */ /* 0x000ea20000300800 */
[----:B------:R-:W-:-:S03]  /*6bb90*/  LEA.HI.X.SX32 R17, R17, R0, 0x1, P6 ;  /* 0x0000000011117211 */ /* 0x000fc600030f0eff */
[----:B------:R-:W-:Y:S04]  /*6bba0*/  STL.64 [R1+0x1f8], R8 ;  /* 0x0001f80801007387 */ /* 0x000fe80000100a00 */
[----:B------:R0:W-:Y:S04]  /*6bbb0*/  STL.64 [R1+0x1f0], R16 ;  /* 0x0001f01001007387 */ /* 0x0001e80000100a00 */
[----:B0-----:R-:W2:Y:S01]  /*6bbc0*/  LDL.LU R17, [R1+0x9c0] ;  /* 0x0009c00001117983 */ /* 0x001ea20000300800 */
[----:B-----5:R-:W-:Y:S02]  /*6bbd0*/  IADD3 R8, P5, PT, R21, R2, RZ ;  /* 0x0000000215087210 */ /* 0x020fe40007fbe0ff */
[----:B------:R-:W-:-:S02]  /*6bbe0*/  LOP3.LUT R7, R7, 0xffff, RZ, 0xc0, !PT ;  /* 0x0000ffff07077812 */ /* 0x000fc400078ec0ff */
[----:B------:R-:W-:Y:S02]  /*6bbf0*/  IADD3 R16, P6, PT, R29, R2, RZ ;  /* 0x000000021d107210 */ /* 0x000fe40007fde0ff */
[----:B------:R-:W-:Y:S02]  /*6bc00*/  LEA.HI.X.SX32 R9, R21, R0, 0x1, P5 ;  /* 0x0000000015097211 */ /* 0x000fe400028f0eff */
[----:B------:R-:W-:-:S03]  /*6bc10*/  PRMT R6, R6, 0x4210, R7 ;  /* 0x0000421006067816 */ /* 0x000fc60000000007 */
[----:B------:R0:W-:Y:S04]  /*6bc20*/  STL.64 [R1+0x1e8], R8 ;  /* 0x0001e80801007387 */ /* 0x0001e80000100a00 */
[----:B------:R-:W5:Y:S01]  /*6bc30*/  LDL.LU R21, [R1+0x870] ;  /* 0x0008700001157983 */ /* 0x000f620000300800 */
[----:B0-----:R-:W-:-:S04]  /*6bc40*/  IADD3 R8, P5, PT, R25, R2, RZ ;  /* 0x0000000219087210 */ /* 0x001fc80007fbe0ff */
[-C--:B------:R-:W-:Y:S02]  /*6bc50*/  LEA.HI.X.SX32 R9, R25, R0.reuse, 0x1, P5 ;  /* 0x0000000019097211 */ /* 0x080fe400028f0eff */
[----:B--2---:R-:W-:Y:S02]  /*6bc60*/  PRMT R7, R17, 0x5210, R7 ;  /* 0x0000521011077816 */ /* 0x004fe40000000007 */
[----:B------:R-:W-:Y:S02]  /*6bc70*/  LEA.HI.X.SX32 R17, R29, R0, 0x1, P6 ;  /* 0x000000001d117211 */ /* 0x000fe400030f0eff */
[----:B------:R-:W2:Y:S04]  /*6bc80*/  LDL.LU R29, [R1+0x878] ;  /* 0x00087800011d7983 */ /* 0x000ea80000300800 */
[----:B------:R0:W-:Y:S04]  /*6bc90*/  STL.64 [R1+0x1e0], R16 ;  /* 0x0001e01001007387 */ /* 0x0001e80000100a00 */
[----:B------:R-:W2:Y:S04]  /*6bca0*/  LDL.LU R25, [R1+0xaa4] ;  /* 0x000aa40001197983 */ /* 0x000ea80000300800 */
[----:B------:R1:W-:Y:S04]  /*6bcb0*/  STL.64 [R1+0x1d8], R8 ;  /* 0x0001d80801007387 */ /* 0x0003e80000100a00 */
[----:B------:R3:W-:Y:S01]  /*6bcc0*/  STSM.16.M88.4 [R18+0xd00], R4 ;  /* 0x000d000412007844 */ /* 0x0007e20000000200 */
[----:B0-----:R-:W-:-:S02]  /*6bcd0*/  IADD3 R16, P6, PT, R3, R2, RZ ;  /* 0x0000000203107210 */ /* 0x001fc40007fde0ff */
[C---:B-1----:R-:W-:Y:S02]  /*6bce0*/  IADD3 R8, P5, PT, R12.reuse, R2, RZ ;  /* 0x000000020c087210 */ /* 0x042fe40007fbe0ff */
[-C--:B------:R-:W-:Y:S01]  /*6bcf0*/  LEA.HI.X.SX32 R17, R3, R0.reuse, 0x1, P6 ;  /* 0x0000000003117211 */ /* 0x080fe200030f0eff */
[----:B---3--:R-:W3:Y:S04]  /*6bd00*/  LDL.LU R4, [R1+0xa68] ;  /* 0x000a680001047983 */ /* 0x008ee80000300800 */
[----:B------:R-:W2:Y:S04]  /*6bd10*/  LDL.LU R7, [R1+0x874] ;  /* 0x0008740001077983 */ /* 0x000ea80000300800 */
[----:B------:R-:W2:Y:S04]  /*6bd20*/  LDL.LU R3, [R1+0x880] ;  /* 0x0008800001037983 */ /* 0x000ea80000300800 */
[----:B------:R0:W-:Y:S01]  /*6bd30*/  STL.64 [R1+0x1d0], R16 ;  /* 0x0001d01001007387 */ /* 0x0001e20000100a00 */
[----:B------:R-:W-:-:S03]  /*6bd40*/  LEA.HI.X.SX32 R9, R12, R0, 0x1, P5 ;  /* 0x000000000c097211 */ /* 0x000fc600028f0eff */
[----:B------:R-:W2:Y:S04]  /*6bd50*/  LDL.LU R12, [R1+0xda8] ;  /* 0x000da800010c7983 */ /* 0x000ea80000300800 */
[----:B------:R1:W-:Y:S04]  /*6bd60*/  STL.64 [R1+0x1c8], R8 ;  /* 0x0001c80801007387 */ /* 0x0003e80000100a00 */
[----:B------:R-:W2:Y:S01]  /*6bd70*/  LDL.LU R6, [R1+0xa6c] ;  /* 0x000a6c0001067983 */ /* 0x000ea20000300800 */
[----:B0-----:R-:W-:Y:S02]  /*6bd80*/  IADD3 R16, P6, PT, R23, R2, RZ ;  /* 0x0000000217107210 */ /* 0x001fe40007fde0ff */
[----:B----4-:R-:W-:-:S02]  /*6bd90*/  LOP3.LUT R5, R24, 0xffff, RZ, 0xc0, !PT ;  /* 0x0000ffff18057812 */ /* 0x010fc400078ec0ff */
[----:B------:R-:W-:Y:S02]  /*6bda0*/  LEA.HI.X.SX32 R17, R23, R0, 0x1, P6 ;  /* 0x0000000017117211 */ /* 0x000fe400030f0eff */
[----:B-1----:R-:W-:Y:S01]  /*6bdb0*/  IADD3 R8, P5, PT, R10, R2, RZ ;  /* 0x000000020a087210 */ /* 0x002fe20007fbe0ff */
[----:B------:R-:W-:Y:S02]  /*6bdc0*/  IMAD.MOV.U32 R9, RZ, RZ, R10 ;  /* 0x000000ffff097224 */ /* 0x000fe400078e000a */
[----:B------:R-:W4:Y:S04]  /*6bdd0*/  LDL.LU R10, [R1+0x884] ;  /* 0x00088400010a7983 */ /* 0x000f280000300800 */
[----:B------:R-:W2:Y:S04]  /*6bde0*/  LDL.LU R24, [R1+0x888] ;  /* 0x0008880001187983 */ /* 0x000ea80000300800 */
[----:B------:R0:W-:Y:S04]  /*6bdf0*/  STL.64 [R1+0x1c0], R16 ;  /* 0x0001c01001007387 */ /* 0x0001e80000100a00 */
[----:B------:R-:W2:Y:S04]  /*6be00*/  LDL.LU R23, [R1+0x88c] ;  /* 0x00088c0001177983 */ /* 0x000ea80000300800 */
[----:B0-----:R-:W2:Y:S01]  /*6be10*/  LDL.LU R17, [R1+0x86c] ;  /* 0x00086c0001117983 */ /* 0x001ea20000300800 */
[----:B------:R-:W-:-:S02]  /*6be20*/  LEA.HI.X.SX32 R9, R9, R0, 0x1, P5 ;  /* 0x0000000009097211 */ /* 0x000fc400028f0eff */
[----:B------:R-:W-:-:S03]  /*6be30*/  IADD3 R16, P6, PT, R19, R2, RZ ;  /* 0x0000000213107210 */ /* 0x000fc60007fde0ff */
[----:B------:R2:W-:Y:S01]  /*6be40*/  STL.64 [R1+0x1b8], R8 ;  /* 0x0001b80801007387 */ /* 0x0005e20000100a00 */
[--C-:B---3--:R-:W-:Y:S02]  /*6be50*/  PRMT R4, R4, 0x4210, R5.reuse ;  /* 0x0000421004047816 */ /* 0x108fe40000000005 */
[----:B------:R-:W-:Y:S02]  /*6be60*/  PRMT R5, R28, 0x5210, R5 ;  /* 0x000052101c057816 */ /* 0x000fe40000000005 */
[----:B--2---:R-:W-:Y:S01]  /*6be70*/  IADD3 R8, P5, PT, R17, R2, RZ ;  /* 0x0000000211087210 */ /* 0x004fe20007fbe0ff */
[----:B------:R-:W-:Y:S01]  /*6be80*/  IMAD.MOV.U32 R9, RZ, RZ, R17 ;  /* 0x000000ffff097224 */ /* 0x000fe200078e0011 */
[-C--:B------:R-:W-:Y:S02]  /*6be90*/  LEA.HI.X.SX32 R17, R19, R0.reuse, 0x1, P6 ;  /* 0x0000000013117211 */ /* 0x080fe400030f0eff */
[----:B------:R-:W2:Y:S04]  /*6bea0*/  LDL.LU R19, [R1+0x908] ;  /* 0x0009080001137983 */ /* 0x000ea80000300800 */
[----:B------:R5:W-:Y:S01]  /*6beb0*/  STL.64 [R1+0x1b0], R16 ;  /* 0x0001b01001007387 */ /* 0x000be20000100a00 */
[----:B------:R-:W-:-:S02]  /*6bec0*/  LEA.HI.X.SX32 R9, R9, R0, 0x1, P5 ;  /* 0x0000000009097211 */ /* 0x000fc400028f0eff */
[----:B-----5:R-:W-:-:S04]  /*6bed0*/  IADD3 R16, P6, PT, R21, R2, RZ ;  /* 0x0000000215107210 */ /* 0x020fc80007fde0ff */
[----:B------:R-:W-:Y:S02]  /*6bee0*/  LEA.HI.X.SX32 R17, R21, R0, 0x1, P6 ;  /* 0x0000000015117211 */ /* 0x000fe400030f0eff */
[----:B------:R-:W0:Y:S01]  /*6bef0*/  LDC R21, c[0x0][0x3e8] ;  /* 0x0000fa00ff157b82 */ /* 0x000e220000000800 */
[----:B------:R1:W-:Y:S04]  /*6bf00*/  STL.64 [R1+0x1a8], R8 ;  /* 0x0001a80801007387 */ /* 0x0003e80000100a00 */
[----:B------:R-:W3:Y:S04]  /*6bf10*/  LDL.LU R28, [R1+0xda4] ;  /* 0x000da400011c7983 */ /* 0x000ee80000300800 */
[----:B------:R5:W-:Y:S01]  /*6bf20*/  STL.64 [R1+0x1a0], R16 ;  /* 0x0001a01001007387 */ /* 0x000be20000100a00 */
[----:B-1----:R-:W-:-:S04]  /*6bf30*/  IADD3 R8, P5, PT, R7, R2, RZ ;  /* 0x0000000207087210 */ /* 0x002fc80007fbe0ff */
[----:B------:R-:W-:Y:S02]  /*6bf40*/  LEA.HI.X.SX32 R9, R7, R0, 0x1, P5 ;  /* 0x0000000007097211 */ /* 0x000fe400028f0eff */
[----:B-----5:R-:W-:-:S03]  /*6bf50*/  IADD3 R16, P6, PT, R29, R2, RZ ;  /* 0x000000021d107210 */ /* 0x020fc60007fde0ff */
[----:B------:R1:W-:Y:S01]  /*6bf60*/  STL.64 [R1+0x198], R8 ;  /* 0x0001980801007387 */ /* 0x0003e20000100a00 */
[----:B------:R-:W-:Y:S02]  /*6bf70*/  LEA.HI.X.SX32 R17, R29, R0, 0x1, P6 ;  /* 0x000000001d117211 */ /* 0x000fe400030f0eff */
[----:B------:R-:W-:Y:S02]  /*6bf80*/  LOP3.LUT R7, R25, 0xffff, RZ, 0xc0, !PT ;  /* 0x0000ffff19077812 */ /* 0x000fe400078ec0ff */
[----:B0-----:R-:W-:Y:S01]  /*6bf90*/  LEA R21, R21, R12, 0x1 ;  /* 0x0000000c15157211 */ /* 0x001fe200078e08ff */
[----:B------:R-:W5:Y:S04]  /*6bfa0*/  LDL.LU R25, [R1+0xaa8] ;  /* 0x000aa80001197983 */ /* 0x000f680000300800 */
[----:B------:R-:W3:Y:S01]  /*6bfb0*/  LDL.LU R29, [R1+0x910] ;  /* 0x00091000011d7983 */ /* 0x000ee20000300800 */
[----:B-1----:R-:W-:-:S04]  /*6bfc0*/  IADD3 R8, P5, PT, R12, R2, RZ ;  /* 0x000000020c087210 */ /* 0x002fc80007fbe0ff */
[----:B------:R-:W-:Y:S01]  /*6bfd0*/  LEA.HI.X.SX32 R9, R12, R0, 0x1, P5 ;  /* 0x000000000c097211 */ /* 0x000fe200028f0eff */
[----:B------:R0:W-:Y:S04]  /*6bfe0*/  STL.64 [R1+0x190], R16 ;  /* 0x0001901001007387 */ /* 0x0001e80000100a00 */
[----:B------:R1:W-:Y:S01]  /*6bff0*/  STL.64 [R1+0x188], R8 ;  /* 0x0001880801007387 */ /* 0x0003e20000100a00 */
[-C--:B0-----:R-:W-:Y:S02]  /*6c000*/  IADD3 R16, P6, PT, R21, R2.reuse, RZ ;  /* 0x0000000215107210 */ /* 0x081fe40007fde0ff */
[----:B-1----:R-:W-:Y:S02]  /*6c010*/  IADD3 R8, P5, PT, R3, R2, RZ ;  /* 0x0000000203087210 */ /* 0x002fe40007fbe0ff */
[----:B------:R-:W-:-:S02]  /*6c020*/  LEA.HI.X.SX32 R17, R21, R0, 0x1, P6 ;  /* 0x0000000015117211 */ /* 0x000fc400030f0eff */
[----:B------:R-:W-:Y:S01]  /*6c030*/  PRMT R6, R6, 0x4210, R7 ;  /* 0x0000421006067816 */ /* 0x000fe20000000007 */
[----:B------:R-:W3:Y:S01]  /*6c040*/  LDL.LU R21, [R1+0xa70] ;  /* 0x000a700001157983 */ /* 0x000ee20000300800 */
[----:B------:R-:W-:-:S03]  /*6c050*/  LEA.HI.X.SX32 R9, R3, R0, 0x1, P5 ;  /* 0x0000000003097211 */ /* 0x000fc600028f0eff */
[----:B------:R4:W-:Y:S01]  /*6c060*/  STL.64 [R1+0x180], R16 ;  /* 0x0001801001007387 */ /* 0x0009e20000100a00 */
[----:B------:R-:W-:-:S03]  /*6c070*/  PRMT R7, R13, 0x5210, R7 ;  /* 0x000052100d077816 */ /* 0x000fc60000000007 */
[----:B------:R0:W-:Y:S04]  /*6c080*/  STL.64 [R1+0x178], R8 ;  /* 0x0001780801007387 */ /* 0x0001e80000100a00 */
[----:B------:R-:W3:Y:S01]  /*6c090*/  LDL.LU R13, [R1+0xda0] ;  /* 0x000da000010d7983 */ /* 0x000ee20000300800 */
[----:B----4-:R-:W-:-:S04]  /*6c0a0*/  IADD3 R16, P6, PT, R10, R2, RZ ;  /* 0x000000020a107210 */ /* 0x010fc80007fde0ff */
[----:B------:R-:W-:Y:S02]  /*6c0b0*/  LEA.HI.X.SX32 R17, R10, R0, 0x1, P6 ;  /* 0x000000000a117211 */ /* 0x000fe400030f0eff */
[----:B0-----:R-:W-:-:S03]  /*6c0c0*/  IADD3 R8, P5, PT, R24, R2, RZ ;  /* 0x0000000218087210 */ /* 0x001fc60007fbe0ff */
[----:B------:R0:W-:Y:S01]  /*6c0d0*/  STL.64 [R1+0x170], R16 ;  /* 0x0001701001007387 */ /* 0x0001e20000100a00 */
[----:B------:R-:W-:-:S03]  /*6c0e0*/  LEA.HI.X.SX32 R9, R24, R0, 0x1, P5 ;  /* 0x0000000018097211 */ /* 0x000fc600028f0eff */
[----:B------:R-:W4:Y:S01]  /*6c0f0*/  LDL.LU R24, [R1+0x9a0] ;  /* 0x0009a00001187983 */ /* 0x000f220000300800 */
[----:B0-----:R-:W-:-:S04]  /*6c100*/  IADD3 R16, P6, PT, R23, R2, RZ ;  /* 0x0000000217107210 */ /* 0x001fc80007fde0ff */
[----:B------:R-:W-:Y:S02]  /*6c110*/  LEA.HI.X.SX32 R17, R23, R0, 0x1, P6 ;  /* 0x0000000017117211 */ /* 0x000fe400030f0eff */
[----:B------:R-:W3:Y:S01]  /*6c120*/  LDC R23, c[0x0][0x3e8] ;  /* 0x0000fa00ff177b82 */ /* 0x000ee20000000800 */
[----:B------:R-:W-:Y:S04]  /*6c130*/  STL.64 [R1+0x168], R8 ;  /* 0x0001680801007387 */ /* 0x000fe80000100a00 */
[----:B------:R0:W-:Y:S04]  /*6c140*/  STSM.16.M88.4 [R18+0xe00], R4 ;  /* 0x000e000412007844 */ /* 0x0001e80000000200 */
[----:B------:R-:W-:Y:S04]  /*6c150*/  STL.64 [R1+0x160], R16 ;  /* 0x0001601001007387 */ /* 0x000fe80000100a00 */
[----:B0-----:R-:W4:Y:S01]  /*6c160*/  LDL.LU R7, [R1+0xaac] ;  /* 0x000aac0001077983 */ /* 0x001f220000300800 */
[----:B--2---:R-:W-:-:S04]  /*6c170*/  IADD3 R8, P5, PT, R19, R2, RZ ;  /* 0x0000000213087210 */ /* 0x004fc80007fbe0ff */
[----:B------:R-:W-:-:S05]  /*6c180*/  LEA.HI.X.SX32 R9, R19, R0, 0x1, P5 ;  /* 0x0000000013097211 */ /* 0x000fca00028f0eff */
[----:B------:R0:W-:Y:S04]  /*6c190*/  STL.64 [R1+0x158], R8 ;  /* 0x0001580801007387 */ /* 0x0001e80000100a00 */
[----:B0-----:R-:W2:Y:S04]  /*6c1a0*/  LDL.LU R8, [R1+0x924] ;  /* 0x0009240001087983 */ /* 0x001ea80000300800 */
[----:B------:R-:W2:Y:S01]  /*6c1b0*/  LDL.LU R9, [R1+0x928] ;  /* 0x0009280001097983 */ /* 0x000ea20000300800 */
[----:B-----5:R-:W-:Y:S01]  /*6c1c0*/  LOP3.LUT R5, R25, 0xffff, RZ, 0xc0, !PT ;  /* 0x0000ffff19057812 */ /* 0x020fe200078ec0ff */
[----:B---3--:R-:W-:Y:S01]  /*6c1d0*/  IMAD R23, R23, 0x2, R13 ;  /* 0x0000000217177824 */ /* 0x008fe200078e020d */
[----:B------:R-:W-:-:S04]  /*6c1e0*/  IADD3 R16, P6, PT, R13, R2, RZ ;  /* 0x000000020d107210 */ /* 0x000fc80007fde0ff */
[----:B------:R-:W-:Y:S02]  /*6c1f0*/  IADD3 R10, P5, PT, R23, R2, RZ ;  /* 0x00000002170a7210 */ /* 0x000fe40007fbe0ff */
[----:B------:R-:W-:-:S03]  /*6c200*/  LEA.HI.X.SX32 R17, R13, R0, 0x1, P6 ;  /* 0x000000000d117211 */ /* 0x000fc600030f0eff */
[----:B------:R0:W-:Y:S04]  /*6c210*/  STL [R1+0x148], R10 ;  /* 0x0001480a01007387 */ /* 0x0001e80000100800 */
[----:B------:R-:W3:Y:S01]  /*6c220*/  LDL.LU R3, [R1+0xa74] ;  /* 0x000a740001037983 */ /* 0x000ee20000300800 */
[----:B------:R-:W-:-:S03]  /*6c230*/  IMAD.MOV.U32 R12, RZ, RZ, R10 ;  /* 0x000000ffff0c7224 */ /* 0x000fc600078e000a */
[----:B------:R1:W-:Y:S01]  /*6c240*/  STL.64 [R1+0x150], R16 ;  /* 0x0001501001007387 */ /* 0x0003e20000100a00 */
[----:B------:R-:W-:Y:S02]  /*6c250*/  MOV R13, R11 ;  /* 0x0000000b000d7202 */ /* 0x000fe40000000f00 */
[----:B------:R-:W-:Y:S01]  /*6c260*/  LEA.HI.X.SX32 R13, R23, R0, 0x1, P5 ;  /* 0x00000000170d7211 */ /* 0x000fe200028f0eff */
[----:B0-----:R-:W5:Y:S04]  /*6c270*/  LDL.LU R10, [R1+0x92c] ;  /* 0x00092c00010a7983 */ /* 0x001f680000300800 */
[----:B------:R-:W5:Y:S04]  /*6c280*/  LDL.LU R11, [R1+0x930] ;  /* 0x00093000010b7983 */ /* 0x000f680000300800 */
[----:B------:R-:W5:Y:S04]  /*6c290*/  LDL.LU R23, [R1+0x9a4] ;  /* 0x0009a40001177983 */ /* 0x000f680000300800 */
[----:B------:R0:W-:Y:S01]  /*6c2a0*/  STL [R1+0x14c], R13 ;  /* 0x00014c0d01007387 */ /* 0x0001e20000100800 */
[----:B------:R-:W-:-:S02]  /*6c2b0*/  PRMT R4, R21, 0x4210, R5 ;  /* 0x0000421015047816 */ /* 0x000fc40000000005 */
[C---:B-1----:R-:W-:Y:S01]  /*6c2c0*/  IADD3 R16, P6, PT, R29.reuse, R2, RZ ;  /* 0x000000021d107210 */ /* 0x042fe20007fde0ff */
[----:B------:R-:W5:Y:S04]  /*6c2d0*/  LDL.LU R21, [R1+0x938] ;  /* 0x0009380001157983 */ /* 0x000f680000300800 */
[----:B------:R-:W5:Y:S01]  /*6c2e0*/  LDL.LU R19, [R1+0x934] ;  /* 0x0009340001137983 */ /* 0x000f620000300800 */
[----:B------:R-:W-:Y:S02]  /*6c2f0*/  LEA.HI.X.SX32 R17, R29, R0, 0x1, P6 ;  /* 0x000000001d117211 */ /* 0x000fe400030f0eff */
[----:B------:R-:W1:Y:S01]  /*6c300*/  LDC R29, c[0x0][0x3e8] ;  /* 0x0000fa00ff1d7b82 */ /* 0x000e620000000800 */
[C---:B------:R-:W-:Y:S02]  /*6c310*/  IADD3 R12, P5, PT, R28.reuse, R2, RZ ;  /* 0x000000021c0c7210 */ /* 0x040fe40007fbe0ff */
[----:B------:R4:W-:Y:S02]  /*6c320*/  STL.64 [R1+0x140], R16 ;  /* 0x0001401001007387 */ /* 0x0009e40000100a00 */
[----:B0-----:R-:W-:Y:S01]  /*6c330*/  LEA.HI.X.SX32 R13, R28, R0, 0x1, P5 ;  /* 0x000000001c0d7211 */ /* 0x001fe200028f0eff */
[----:B------:R-:W-:-:S04]  /*6c340*/  IMAD.MOV.U32 R25, RZ, RZ, R20 ;  /* 0x000000ffff197224 */ /* 0x000fc800078e0014 */
[----:B------:R0:W-:Y:S04]  /*6c350*/  STL.64 [R1+0x138], R12 ;  /* 0x0001380c01007387 */ /* 0x0001e80000100a00 */
[----:B------:R-:W5:Y:S01]  /*6c360*/  LDL.LU R20, [R1+0x93c] ;  /* 0x00093c0001147983 */ /* 0x000f620000300800 */
[----:B----4-:R-:W-:-:S04]  /*6c370*/  IADD3 R16, P6, PT, R14, R2, RZ ;  /* 0x000000020e107210 */ /* 0x010fc80007fde0ff */
[----:B------:R-:W-:Y:S01]  /*6c380*/  LEA.HI.X.SX32 R17, R14, R0, 0x1, P6 ;  /* 0x000000000e117211 */ /* 0x000fe200030f0eff */
[----:B-1----:R-:W-:-:S04]  /*6c390*/  IMAD R29, R29, 0x2, R14 ;  /* 0x000000021d1d7824 */ /* 0x002fc800078e020e */
[----:B------:R1:W-:Y:S01]  /*6c3a0*/  STL.64 [R1+0x130], R16 ;  /* 0x0001301001007387 */ /* 0x0003e20000100a00 */
[----:B0-----:R-:W-:-:S04]  /*6c3b0*/  IADD3 R12, P5, PT, R29, R2, RZ ;  /* 0x000000021d0c7210 */ /* 0x001fc80007fbe0ff */
[----:B------:R-:W-:Y:S02]  /*6c3c0*/  LEA.HI.X.SX32 R13, R29, R0, 0x1, P5 ;  /* 0x000000001d0d7211 */ /* 0x000fe400028f0eff */
[----:B------:R-:W4:Y:S01]  /*6c3d0*/  LDL.LU R29, [R1+0x940] ;  /* 0x00094000011d7983 */ /* 0x000f220000300800 */
[----:B------:R-:W-:Y:S02]  /*6c3e0*/  PRMT R5, R24, 0x5210, R5 ;  /* 0x0000521018057816 */ /* 0x000fe40000000005 */
[----:B------:R-:W-:Y:S02]  /*6c3f0*/  MOV R24, R26 ;  /* 0x0000001a00187202 */ /* 0x000fe40000000f00 */
[----:B------:R-:W0:Y:S01]  /*6c400*/  LDC R26, c[0x0][0x3e8] ;  /* 0x0000fa00ff1a7b82 */ /* 0x000e220000000800 */
[C---:B-1----:R-:W-:Y:S01]  /*6c410*/  IADD3 R16, P6, PT, R15.reuse, R2, RZ ;  /* 0x000000020f107210 */ /* 0x042fe20007fde0ff */
[----:B------:R-:W-:Y:S03]  /*6c420*/  STL.64 [R1+0x128], R12 ;  /* 0x0001280c01007387 */ /* 0x000fe60000100a00 */
[----:B------:R-:W-:-:S05]  /*6c430*/  LEA.HI.X.SX32 R17, R15, R0, 0x1, P6 ;  /* 0x000000000f117211 */ /* 0x000fca00030f0eff */
[----:B------:R1:W-:Y:S04]  /*6c440*/  STL.64 [R1+0x120], R16 ;  /* 0x0001201001007387 */ /* 0x0003e80000100a00 */
[----:B-1----:R-:W4:Y:S01]  /*6c450*/  LDL.LU.64 R16, [R1+0xd98] ;  /* 0x000d980001107983 */ /* 0x002f220000300a00 */
[----:B0-----:R-:W-:-:S05]  /*6c460*/  IMAD R26, R26, 0x2, R15 ;  /* 0x000000021a1a7824 */ /* 0x001fca00078e020f */
[----:B------:R-:W-:-:S04]  /*6c470*/  IADD3 R12, P5, PT, R26, R2, RZ ;  /* 0x000000021a0c7210 */ /* 0x000fc80007fbe0ff */
[----:B------:R-:W-:Y:S02]  /*6c480*/  LEA.HI.X.SX32 R13, R26, R0, 0x1, P5 ;  /* 0x000000001a0d7211 */ /* 0x000fe400028f0eff */
[----:B------:R-:W4:Y:S04]  /*6c490*/  LDL.LU R26, [R1+0x944] ;  /* 0x00094400011a7983 */ /* 0x000f280000300800 */
[----:B------:R0:W-:Y:S01]  /*6c4a0*/  STL.64 [R1+0x118], R12 ;  /* 0x0001180c01007387 */ /* 0x0001e20000100a00 */
[----:B------:R-:W-:Y:S02]  /*6c4b0*/  LOP3.LUT R7, R7, 0xffff, RZ, 0xc0, !PT ;  /* 0x0000ffff07077812 */ /* 0x000fe400078ec0ff */
[-C--:B--2---:R-:W-:Y:S02]  /*6c4c0*/  IADD3 R14, P6, PT, R8, R2.reuse, RZ ;  /* 0x00000002080e7210 */ /* 0x084fe40007fde0ff */
[----:B0-----:R-:W-:-:S02]  /*6c4d0*/  IADD3 R12, P5, PT, R9, R2, RZ ;  /* 0x00000002090c7210 */ /* 0x001fc40007fbe0ff */
[-C--:B------:R-:W-:Y:S02]  /*6c4e0*/  LEA.HI.X.SX32 R15, R8, R0.reuse, 0x1, P6 ;  /* 0x00000000080f7211 */ /* 0x080fe400030f0eff */
[----:B------:R-:W2:Y:S04]  /*6c4f0*/  LDL.LU R8, [R1+0x948] ;  /* 0x0009480001087983 */ /* 0x000ea80000300800 */
[----:B------:R5:W-:Y:S01]  /*6c500*/  STL.64 [R1+0x110], R14 ;  /* 0x0001100e01007387 */ /* 0x000be20000100a00 */
[----:B------:R-:W-:-:S05]  /*6c510*/  LEA.HI.X.SX32 R13, R9, R0, 0x1, P5 ;  /* 0x00000000090d7211 */ /* 0x000fca00028f0eff */
[----:B------:R0:W-:Y:S01]  /*6c520*/  STL.64 [R1+0x108], R12 ;  /* 0x0001080c01007387 */ /* 0x0001e20000100a00 */
[----:B------:R-:W-:Y:S01]  /*6c530*/  IMAD.MOV.U32 R9, RZ, RZ, R25 ;  /* 0x000000ffff097224 */ /* 0x000fe200078e0019 */
[--C-:B---3--:R-:W-:Y:S02]  /*6c540*/  PRMT R6, R3, 0x4210, R7.reuse ;  /* 0x0000421003067816 */ /* 0x108fe40000000007 */
[C---:B-----5:R-:W-:Y:S02]  /*6c550*/  IADD3 R14, P6, PT, R10.reuse, R2, RZ ;  /* 0x000000020a0e7210 */ /* 0x060fe40007fde0ff */
[----:B------:R-:W-:Y:S02]  /*6c560*/  PRMT R7, R23, 0x5210, R7 ;  /* 0x0000521017077816 */ /* 0x000fe40000000007 */
[----:B------:R-:W-:Y:S01]  /*6c570*/  LEA.HI.X.SX32 R15, R10, R0, 0x1, P6 ;  /* 0x000000000a0f7211 */ /* 0x000fe200030f0eff */
[----:B------:R-:W3:Y:S04]  /*6c580*/  LDL.LU R23, [R1+0x94c] ;  /* 0x00094c0001177983 */ /* 0x000ee80000300800 */
[----:B------:R-:W5:Y:S01]  /*6c590*/  LDL.LU R10, [R1+0x950] ;  /* 0x00095000010a7983 */ /* 0x000f620000300800 */
[----:B0-----:R-:W-:-:S03]  /*6c5a0*/  IADD3 R12, P5, PT, R11, R2, RZ ;  /* 0x000000020b0c7210 */ /* 0x001fc60007fbe0ff */
[----:B------:R0:W-:Y:S01]  /*6c5b0*/  STL.64 [R1+0x100], R14 ;  /* 0x0001000e01007387 */ /* 0x0001e20000100a00 */
[----:B------:R-:W-:Y:S02]  /*6c5c0*/  LEA.HI.X.SX32 R13, R11, R0, 0x1, P5 ;  /* 0x000000000b0d7211 */ /* 0x000fe400028f0eff */
[----:B0-----:R-:W-:-:S04]  /*6c5d0*/  IADD3 R14, P6, PT, R19, R2, RZ ;  /* 0x00000002130e7210 */ /* 0x001fc80007fde0ff */
[----:B------:R-:W-:Y:S01]  /*6c5e0*/  LEA.HI.X.SX32 R15, R19, R0, 0x1, P6 ;  /* 0x00000000130f7211 */ /* 0x000fe200030f0eff */
[----:B------:R-:W-:Y:S04]  /*6c5f0*/  STL.64 [R1+0xf8], R12 ;  /* 0x0000f80c01007387 */ /* 0x000fe80000100a00 */
[----:B------:R0:W-:Y:S02]  /*6c600*/  STL.64 [R1+0xf0], R14 ;  /* 0x0000f00e01007387 */ /* 0x0001e40000100a00 */
[----:B0-----:R-:W0:Y:S01]  /*6c610*/  S2R R15, SR_TID.X ;  /* 0x00000000000f7919 */ /* 0x001e220000002100 */
[----:B------:R-:W-:Y:S01]  /*6c620*/  IADD3 R12, P5, PT, R21, R2, RZ ;  /* 0x00000002150c7210 */ /* 0x000fe20007fbe0ff */
[----:B------:R1:W-:Y:S01]  /*6c630*/  STSM.16.M88.4 [R18+0xf00], R4 ;  /* 0x000f000412007844 */ /* 0x0003e20000000200 */
[----:B------:R-:W-:-:S03]  /*6c640*/  MOV R11, R24 ;  /* 0x00000018000b7202 */ /* 0x000fc60000000f00 */
[----:B------:R-:W5:Y:S01]  /*6c650*/  LDL.LU R24, [R1+0x95c] ;  /* 0x00095c0001187983 */ /* 0x000f620000300800 */
[----:B------:R-:W-:-:S05]  /*6c660*/  LEA.HI.X.SX32 R13, R21, R0, 0x1, P5 ;  /* 0x00000000150d7211 */ /* 0x000fca00028f0eff */
[----:B------:R0:W-:Y:S01]  /*6c670*/  STL.64 [R1+0xe8], R12 ;  /* 0x0000e80c01007387 */ /* 0x0001e20000100a00 */
[----:B------:R-:W-:Y:S01]  /*6c680*/  IMAD.MOV.U32 R14, RZ, RZ, R22 ;  /* 0x000000ffff0e7224 */ /* 0x000fe200078e0016 */
[----:B------:R-:W-:Y:S01]  /*6c690*/  BAR.SYNC.DEFER_BLOCKING 0x0 ;  /* 0x0000000000007b1d */ /* 0x000fe20000010000 */
[CC--:B-1----:R-:W-:Y:S02]  /*6c6a0*/  IADD3 R6, P6, PT, R20.reuse, R2.reuse, RZ ;  /* 0x0000000214067210 */ /* 0x0c2fe40007fde0ff */
[C---:B----4-:R-:W-:Y:S02]  /*6c6b0*/  IADD3 R4, P5, PT, R29.reuse, R2, RZ ;  /* 0x000000021d047210 */ /* 0x050fe40007fbe0ff */
[-C--:B------:R-:W-:Y:S01]  /*6c6c0*/  LEA.HI.X.SX32 R7, R20, R0.reuse, 0x1, P6 ;  /* 0x0000000014077211 */ /* 0x080fe200030f0eff */
[----:B0-----:R-:W4:Y:S04]  /*6c6d0*/  LDL.LU R12, [R1+0x960] ;  /* 0x00096000010c7983 */ /* 0x001f280000300800 */
[----:B------:R-:W4:Y:S01]  /*6c6e0*/  LDL.LU R25, [R1+0x964] ;  /* 0x0009640001197983 */ /* 0x000f220000300800 */
[----:B------:R-:W-:-:S03]  /*6c6f0*/  LEA.HI.X.SX32 R5, R29, R0, 0x1, P5 ;  /* 0x000000001d057211 */ /* 0x000fc600028f0eff */
[----:B------:R-:W4:Y:S04]  /*6c700*/  LDL.LU R20, [R1+0x968] ;  /* 0x0009680001147983 */ /* 0x000f280000300800 */
[----:B------:R-:W-:Y:S04]  /*6c710*/  STL.64 [R1+0xe0], R6 ;  /* 0x0000e00601007387 */ /* 0x000fe80000100a00 */
[----:B------:R-:W4:Y:S04]  /*6c720*/  LDL.LU R21, [R1+0x96c] ;  /* 0x00096c0001157983 */ /* 0x000f280000300800 */
[----:B------:R-:W4:Y:S01]  /*6c730*/  LDL.LU R29, [R1+0x970] ;  /* 0x00097000011d7983 */ /* 0x000f220000300800 */
[----:B------:R-:W-:-:S03]  /*6c740*/  LOP3.LUT R3, R15, 0x1ff, RZ, 0xc0, !PT ;  /* 0x000001ff0f037812 */ /* 0x000fc600078ec0ff */
[----:B------:R0:W-:Y:S02]  /*6c750*/  STL.64 [R1+0xd8], R4 ;  /* 0x0000d80401007387 */ /* 0x0001e40000100a00 */
[----:B0-----:R-:W-:Y:S02]  /*6c760*/  LEA R4, R3, UR6, 0x4 ;  /* 0x0000000603047c11 */ /* 0x001fe4000f8e20ff */
[----:B------:R-:W4:Y:S04]  /*6c770*/  LDL.LU R3, [R1+0x958] ;  /* 0x0009580001037983 */ /* 0x000f280000300800 */
[----:B------:R-:W4:Y:S01]  /*6c780*/  LDL.LU R5, [R1+0x974] ;  /* 0x0009740001057983 */ /* 0x000f220000300800 */
[----:B------:R-:W-:-:S04]  /*6c790*/  IADD3 R18, P6, PT, R26, R2, RZ ;  /* 0x000000021a127210 */ /* 0x000fc80007fde0ff */
[----:B------:R-:W-:Y:S02]  /*6c7a0*/  LEA.HI.X.SX32 R19, R26, R0, 0x1, P6 ;  /* 0x000000001a137211 */ /* 0x000fe400030f0eff */
[----:B------:R-:W4:Y:S04]  /*6c7b0*/  LDL.LU R26, [R1+0x978] ;  /* 0x00097800011a7983 */ /* 0x000f280000300800 */
[----:B------:R3:W-:Y:S04]  /*6c7c0*/  STL.64 [R1+0xd0], R18 ;  /* 0x0000d01201007387 */ /* 0x0007e80000100a00 */
[----:B------:R-:W4:Y:S01]  /*6c7d0*/  LDL.LU R13, [R1+0x984] ;  /* 0x00098400010d7983 */ /* 0x000f220000300800 */
[----:B--2---:R-:W-:-:S04]  /*6c7e0*/  IADD3 R6, P5, PT, R8, R2, RZ ;  /* 0x0000000208067210 */ /* 0x004fc80007fbe0ff */
[----:B------:R-:W-:-:S05]  /*6c7f0*/  LEA.HI.X.SX32 R7, R8, R0, 0x1, P5 ;  /* 0x0000000008077211 */ /* 0x000fca00028f0eff */
[----:B------:R5:W-:Y:S01]  /*6c800*/  STL.64 [R1+0xc8], R6 ;  /* 0x0000c80601007387 */ /* 0x000be20000100a00 */
[CC--:B---3--:R-:W-:Y:S02]  /*6c810*/  IADD3 R18, P6, PT, R23.reuse, R2.reuse, RZ ;  /* 0x0000000217127210 */ /* 0x0c8fe40007fde0ff */
[C---:B-----5:R-:W-:Y:S02]  /*6c820*/  IADD3 R6, P5, PT, R10.reuse, R2, RZ ;  /* 0x000000020a067210 */ /* 0x060fe40007fbe0ff */
[----:B------:R-:W-:Y:S01]  /*6c830*/  LEA.HI.X.SX32 R19, R23, R0, 0x1, P6 ;  /* 0x0000000017137211 */ /* 0x000fe200030f0eff */
[----:B------:R-:W-:Y:S01]  /*6c840*/  IMAD.MOV.U32 R23, RZ, RZ, R9 ;  /* 0x000000ffff177224 */ /* 0x000fe200078e0009 */
[----:B------:R-:W-:Y:S02]  /*6c850*/  IADD3 R22, P6, PT, R9, R2, RZ ;  /* 0x0000000209167210 */ /* 0x000fe40007fde0ff */
[-C--:B------:R-:W-:Y:S01]  /*6c860*/  LEA.HI.X.SX32 R7, R10, R0.reuse, 0x1, P5 ;  /* 0x000000000a077211 */ /* 0x080fe200028f0eff */
[----:B------:R0:W-:Y:S01]  /*6c870*/  STL.64 [R1+0xc0], R18 ;  /* 0x0000c01201007387 */ /* 0x0001e20000100a00 */
[----:B------:R-:W-:-:S03]  /*6c880*/  LEA.HI.X.SX32 R23, R23, R0, 0x1, P6 ;  /* 0x0000000017177211 */ /* 0x000fc600030f0eff */
[----:B0-----:R-:W2:Y:S04]  /*6c890*/  LDL.LU.64 R18, [R1+0xd90] ;  /* 0x000d900001127983 */ /* 0x001ea80000300a00 */
[----:B------:R-:W-:Y:S04]  /*6c8a0*/  STL.64 [R1+0xb8], R6 ;  /* 0x0000b80601007387 */ /* 0x000fe80000100a00 */
[----:B------:R0:W-:Y:S02]  /*6c8b0*/  STL.64 [R1+0xb0], R22 ;  /* 0x0000b01601007387 */ /* 0x0001e40000100a00 */
[----:B0-----:R-:W-:-:S04]  /*6c8c0*/  IADD3 R22, P6, PT, R24, R2, RZ ;  /* 0x0000000218167210 */ /* 0x001fc80007fde0ff */
[----:B------:R-:W-:Y:S02]  /*6c8d0*/  LEA.HI.X.SX32 R23, R24, R0, 0x1, P6 ;  /* 0x0000000018177211 */ /* 0x000fe400030f0eff */
[----:B----4-:R-:W-:-:S04]  /*6c8e0*/  IADD3 R6, P5, PT, R3, R2, RZ ;  /* 0x0000000203067210 */ /* 0x010fc80007fbe0ff */
[----:B------:R-:W-:-:S05]  /*6c8f0*/  LEA.HI.X.SX32 R7, R3, R0, 0x1, P5 ;  /* 0x0000000003077211 */ /* 0x000fca00028f0eff */
[----:B------:R0:W-:Y:S04]  /*6c900*/  STL.64 [R1+0xa8], R6 ;  /* 0x0000a80601007387 */ /* 0x0001e80000100a00 */
[----:B------:R-:W3:Y:S04]  /*6c910*/  LDL.LU R24, [R1+0xd8c] ;  /* 0x000d8c0001187983 */ /* 0x000ee80000300800 */
[----:B------:R1:W-:Y:S01]  /*6c920*/  STL.64 [R1+0xa0], R22 ;  /* 0x0000a01601007387 */ /* 0x0003e20000100a00 */
[-C--:B0-----:R-:W-:Y:S02]  /*6c930*/  IADD3 R6, P5, PT, R12, R2.reuse, RZ ;  /* 0x000000020c067210 */ /* 0x081fe40007fbe0ff */
[----:B-1----:R-:W-:-:S02]  /*6c940*/  IADD3 R22, P6, PT, R25, R2, RZ ;  /* 0x0000000219167210 */ /* 0x002fc40007fde0ff */
[-C--:B------:R-:W-:Y:S02]  /*6c950*/  LEA.HI.X.SX32 R7, R12, R0.reuse, 0x1, P5 ;  /* 0x000000000c077211 */ /* 0x080fe400028f0eff */
[----:B------:R-:W-:-:S03]  /*6c960*/  LEA.HI.X.SX32 R23, R25, R0, 0x1, P6 ;  /* 0x0000000019177211 */ /* 0x000fc600030f0eff */
[----:B------:R0:W-:Y:S04]  /*6c970*/  STL.64 [R1+0x98], R6 ;  /* 0x0000980601007387 */ /* 0x0001e80000100a00 */
[----:B------:R-:W3:Y:S04]  /*6c980*/  LDL.LU R25, [R1+0xd88] ;  /* 0x000d880001197983 */ /* 0x000ee80000300800 */
[----:B------:R1:W-:Y:S01]  /*6c990*/  STL.64 [R1+0x90], R22 ;  /* 0x0000901601007387 */ /* 0x0003e20000100a00 */
[-C--:B0-----:R-:W-:Y:S02]  /*6c9a0*/  IADD3 R6, P5, PT, R20, R2.reuse, RZ ;  /* 0x0000000214067210 */ /* 0x081fe40007fbe0ff */
[----:B-1----:R-:W-:-:S02]  /*6c9b0*/  IADD3 R22, P6, PT, R21, R2, RZ ;  /* 0x0000000215167210 */ /* 0x002fc40007fde0ff */
[-C--:B------:R-:W-:Y:S02]  /*6c9c0*/  LEA.HI.X.SX32 R7, R20, R0.reuse, 0x1, P5 ;  /* 0x0000000014077211 */ /* 0x080fe400028f0eff */
[----:B------:R-:W-:Y:S01]  /*6c9d0*/  LEA.HI.X.SX32 R23, R21, R0, 0x1, P6 ;  /* 0x0000000015177211 */ /* 0x000fe200030f0eff */
[----:B------:R-:W4:Y:S04]  /*6c9e0*/  LDL.LU R20, [R1+0xd84] ;  /* 0x000d840001147983 */ /* 0x000f280000300800 */
[----:B------:R0:W-:Y:S04]  /*6c9f0*/  STL.64 [R1+0x88], R6 ;  /* 0x0000880601007387 */ /* 0x0001e80000100a00 */
[----:B------:R-:W4:Y:S04]  /*6ca00*/  LDL.LU R21, [R1+0xd80] ;  /* 0x000d800001157983 */ /* 0x000f280000300800 */
[----:B------:R1:W-:Y:S01]  /*6ca10*/  STL.64 [R1+0x80], R22 ;  /* 0x0000801601007387 */ /* 0x0003e20000100a00 */
[----:B0-----:R-:W-:-:S02]  /*6ca20*/  IADD3 R6, P5, PT, R29, R2, RZ ;  /* 0x000000021d067210 */ /* 0x001fc40007fbe0ff */
[----:B-1----:R-:W-:Y:S02]  /*6ca30*/  IADD3 R22, P6, PT, R5, R2, RZ ;  /* 0x0000000205167210 */ /* 0x002fe40007fde0ff */
[-C--:B------:R-:W-:Y:S02]  /*6ca40*/  LEA.HI.X.SX32 R7, R29, R0.reuse, 0x1, P5 ;  /* 0x000000001d077211 */ /* 0x080fe400028f0eff */
[----:B------:R-:W5:Y:S01]  /*6ca50*/  LDL.LU R29, [R1+0xd7c] ;  /* 0x000d7c00011d7983 */ /* 0x000f620000300800 */
[----:B------:R-:W-:-:S03]  /*6ca60*/  LEA.HI.X.SX32 R23, R5, R0, 0x1, P6 ;  /* 0x0000000005177211 */ /* 0x000fc600030f0eff */
[----:B------:R0:W-:Y:S04]  /*6ca70*/  STL.64 [R1+0x78], R6 ;  /* 0x0000780601007387 */ /* 0x0001e80000100a00 */
[----:B------:R1:W-:Y:S01]  /*6ca80*/  STL.64 [R1+0x70], R22 ;  /* 0x0000701601007387 */ /* 0x0003e20000100a00 */
[CC--:B0-----:R-:W-:Y:S01]  /*6ca90*/  IADD3 R6, P5, PT, R26.reuse, R2.reuse, RZ ;  /* 0x000000021a067210 */ /* 0x0c1fe20007fbe0ff */
[----:B-1----:R-:W-:Y:S01]  /*6caa0*/  IMAD.MOV.U32 R23, RZ, RZ, R27 ;  /* 0x000000ffff177224 */ /* 0x002fe200078e001b */
[----:B------:R-:W-:Y:S02]  /*6cab0*/  IADD3 R22, P6, PT, R27, R2, RZ ;  /* 0x000000021b167210 */ /* 0x000fe40007fde0ff */
[-C--:B------:R-:W-:Y:S02]  /*6cac0*/  LEA.HI.X.SX32 R7, R26, R0.reuse, 0x1, P5 ;  /* 0x000000001a077211 */ /* 0x080fe400028f0eff */
[----:B------:R-:W-:-:S03]  /*6cad0*/  LEA.HI.X.SX32 R23, R23, R0, 0x1, P6 ;  /* 0x0000000017177211 */ /* 0x000fc600030f0eff */
[----:B------:R-:W-:Y:S04]  /*6cae0*/  STL.64 [R1+0x68], R6 ;  /* 0x0000680601007387 */ /* 0x000fe80000100a00 */
[----:B------:R0:W-:Y:S04]  /*6caf0*/  STL.64 [R1+0x60], R22 ;  /* 0x0000601601007387 */ /* 0x0001e80000100a00 */
[----:B0-----:R0:W2:Y:S01]  /*6cb00*/  LDL.LU R23, [R1+0xd78] ;  /* 0x000d780001177983 */ /* 0x0010a20000300800 */
[-C--:B------:R-:W-:Y:S02]  /*6cb10*/  IADD3 R26, P5, PT, R13, R2.reuse, RZ ;  /* 0x000000020d1a7210 */ /* 0x080fe40007fbe0ff */
[----:B------:R-:W-:-:S02]  /*6cb20*/  IADD3 R22, P6, PT, R14, R2, RZ ;  /* 0x000000020e167210 */ /* 0x000fc40007fde0ff */
[----:B------:R-:W-:-:S03]  /*6cb30*/  LEA.HI.X.SX32 R27, R13, R0, 0x1, P5 ;  /* 0x000000000d1b7211 */ /* 0x000fc600028f0eff */
[----:B------:R2:W-:Y:S01]  /*6cb40*/  STL [R1+0x50], R22 ;  /* 0x0000501601007387 */ /* 0x0005e20000100800 */
[----:B------:R-:W-:-:S03]  /*6cb50*/  MOV R28, R11 ;  /* 0x0000000b001c7202 */ /* 0x000fc60000000f00 */
[----:B------:R-:W-:Y:S04]  /*6cb60*/  LDS.128 R8, [R4] ;  /* 0x0000000004087984 */ /* 0x000fe80000000c00 */
[----:B------:R-:W1:Y:S04]  /*6cb70*/  LDS.128 R4, [R4+0x2000] ;  /* 0x0020000004047984 */ /* 0x000e680000000c00 */
[----:B--2---:R-:W2:Y:S04]  /*6cb80*/  LDL.LU.64 R22, [R1+0xd70] ;  /* 0x000d700001167983 */ /* 0x004ea80000300a00 */
[----:B------:R0:W-:Y:S04]  /*6cb90*/  STL.64 [R1+0x58], R26 ;  /* 0x0000581a01007387 */ /* 0x0001e80000100a00 */
[----:B0-----:R0:W2:Y:S01]  /*6cba0*/  LDL.LU R27, [R1+0xd68] ;  /* 0x000d6800011b7983 */ /* 0x0010a20000300800 */
[----:B------:R-:W-:-:S05]  /*6cbb0*/  IADD3 R26, P5, PT, R28, R2, RZ ;  /* 0x000000021c1a7210 */ /* 0x000fca0007fbe0ff */
[----:B------:R2:W-:Y:S01]  /*6cbc0*/  STL [R1+0x48], R26 ;  /* 0x0000481a01007387 */ /* 0x0005e20000100800 */
[----:B------:R-:W-:Y:S01]  /*6cbd0*/  IMAD.SHL.U32 R3, R15, 0x4, RZ ;  /* 0x000000040f037824 */ /* 0x000fe200078e00ff */
[----:B------:R-:W-:Y:S02]  /*6cbe0*/  SHF.R.U32.HI R12, RZ, 0x1, R15 ;  /* 0x00000001ff0c7819 */ /* 0x000fe4000001160f */
[----:B--2---:R-:W2:Y:S02]  /*6cbf0*/  LDL.LU.64 R26, [R1+0xd60] ;  /* 0x000d6000011a7983 */ /* 0x004ea40000300a00 */
[----:B------:R-:W-:Y:S02]  /*6cc00*/  LOP3.LUT R12, R12, 0xc, RZ, 0xc0, !PT ;  /* 0x0000000c0c0c7812 */ /* 0x000fe400078ec0ff */
[----:B------:R-:W-:Y:S01]  /*6cc10*/  LOP3.LUT R3, R3, 0x380, RZ, 0xc0, !PT ;  /* 0x0000038003037812 */ /* 0x000fe200078ec0ff */
[----:B------:R-:W3:Y:S03]  /*6cc20*/  LDL.LU R13, [R1+0x98c] ;  /* 0x00098c00010d7983 */ /* 0x000ee60000300800 */
[----:B------:R-:W-:Y:S01]  /*6cc30*/  IADD3 R3, PT, PT, R12, UR6, R3 ;  /* 0x000000060c037c10 */ /* 0x000fe2000fffe003 */
[----:B------:R-:W0:Y:S01]  /*6cc40*/  LDCU UR4, c[0x0][0x3ec] ;  /* 0x00007d80ff0477ac */ /* 0x000e220008000800 */
[----:B-1----:R1:W-:Y:S04]  /*6cc50*/  STL.64 [R1+0x1600], R4 ;  /* 0x0016000401007387 */ /* 0x0023e80000100a00 */
[----:B-1----:R-:W3:Y:S04]  /*6cc60*/  LDL.64 R4, [R1+0x50] ;  /* 0x0000500001047983 */ /* 0x002ee80000100a00 */
[----:B--2---:R1:W-:Y:S04]  /*6cc70*/  STL.64 [R1+0x15e8], R26 ;  /* 0x0015e81a01007387 */ /* 0x0043e80000100a00 */
[----:B-1----:R-:W2:Y:S04]  /*6cc80*/  LDL.LU R27, [R1+0x994] ;  /* 0x00099400011b7983 */ /* 0x002ea80000300800 */
[----:B------:R1:W-:Y:S04]  /*6cc90*/  STL.64 [R1+0x15e0], R22 ;  /* 0x0015e01601007387 */ /* 0x0003e80000100a00 */
[----:B-1----:R1:W2:Y:S04]  /*6cca0*/  LDL.64 R22, [R1+0x48] ;  /* 0x0000480001167983 */ /* 0x0022a80000100a00 */
[----:B----4-:R4:W-:Y:S04]  /*6ccb0*/  STL.64 [R1+0x15d8], R20 ;  /* 0x0015d81401007387 */ /* 0x0109e80000100a00 */
[----:B---3--:R-:W-:Y:S04]  /*6ccc0*/  STL.64 [R1+0x15d0], R24 ;  /* 0x0015d01801007387 */ /* 0x008fe80000100a00 */
[----:B------:R-:W-:Y:S04]  /*6ccd0*/  STL [R1+0x15cc], R18 ;  /* 0x0015cc1201007387 */ /* 0x000fe80000100800 */
[----:B------:R-:W-:Y:S04]  /*6cce0*/  STL [R1+0x15c8], R19 ;  /* 0x0015c81301007387 */ /* 0x000fe80000100800 */
[----:B------:R5:W-:Y:S01]  /*6ccf0*/  STL.64 [R1+0x15c0], R16 ;  /* 0x0015c01001007387 */ /* 0x000be20000100a00 */
[----:B----4-:R-:W-:Y:S01]  /*6cd00*/  IMAD.MOV.U32 R21, RZ, RZ, R5 ;  /* 0x000000ffff157224 */ /* 0x010fe200078e0005 */
[----:B------:R-:W-:Y:S01]  /*6cd10*/  LEA.HI.X.SX32 R21, R14, R0, 0x1, P6 ;  /* 0x000000000e157211 */ /* 0x000fe200030f0eff */
[----:B------:R-:W3:Y:S01]  /*6cd20*/  LDC R5, c[0x0][0x3e8] ;  /* 0x0000fa00ff057b82 */ /* 0x000ee20000000800 */
[----:B-----5:R-:W-:Y:S01]  /*6cd30*/  IADD3 R16, P6, PT, R29, R2, RZ ;  /* 0x000000021d107210 */ /* 0x020fe20007fde0ff */
[----:B------:R-:W4:Y:S01]  /*6cd40*/  S2R R14, SR_TID.X ;  /* 0x00000000000e7919 */ /* 0x000f220000002100 */
[----:B------:R-:W-:-:S02]  /*6cd50*/  MOV R20, R4 ;  /* 0x0000000400147202 */ /* 0x000fc40000000f00 */
[-C--:B------:R-:W-:Y:S01]  /*6cd60*/  LEA.HI.X.SX32 R17, R29, R0.reuse, 0x1, P6 ;  /* 0x000000001d117211 */ /* 0x080fe200030f0eff */
[----:B------:R-:W-:Y:S01]  /*6cd70*/  STL [R1+0x54], R21 ;  /* 0x0000541501007387 */ /* 0x000fe20000100800 */
[----:B---3--:R-:W-:Y:S01]  /*6cd80*/  IMAD R5, R5, 0x2, R29 ;  /* 0x0000000205057824 */ /* 0x008fe200078e021d */
[----:B--2---:R-:W-:-:S04]  /*6cd90*/  LEA.HI.X.SX32 R23, R28, R0, 0x1, P5 ;  /* 0x000000001c177211 */ /* 0x004fc800028f0eff */
[C---:B------:R-:W-:Y:S02]  /*6cda0*/  IADD3 R28, P5, PT, R5.reuse, R2, RZ ;  /* 0x00000002051c7210 */ /* 0x040fe40007fbe0ff */
[----:B----4-:R-:W-:Y:S01]  /*6cdb0*/  SHF.L.U32 R14, R14, 0x4, RZ ;  /* 0x000000040e0e7819 */ /* 0x010fe200000006ff */
[----:B------:R2:W-:Y:S01]  /*6cdc0*/  STL [R1+0x4c], R23 ;  /* 0x00004c1701007387 */ /* 0x0005e20000100800 */
[----:B------:R-:W-:Y:S02]  /*6cdd0*/  LEA.HI.X.SX32 R29, R5, R0, 0x1, P5 ;  /* 0x00000000051d7211 */ /* 0x000fe400028f0eff */
[----:B------:R-:W-:Y:S01]  /*6cde0*/  IADD3 R2, P6, PT, R13, R2, RZ ;  /* 0x000000020d027210 */ /* 0x000fe20007fde0ff */
[----:B------:R3:W-:Y:S04]  /*6cdf0*/  STL.64 [R1+0x40], R16 ;  /* 0x0000401001007387 */ /* 0x0007e80000100a00 */
[----:B------:R-:W4:Y:S01]  /*6ce00*/  LDL.LU.64 R4, [R1+0x7e8] ;  /* 0x0007e80001047983 */ /* 0x000f220000300a00 */
[----:B------:R-:W-:-:S03]  /*6ce10*/  LOP3.LUT R14, R14, 0x70, RZ, 0xc0, !PT ;  /* 0x000000700e0e7812 */ /* 0x000fc600078ec0ff */
[----:B------:R-:W5:Y:S02]  /*6ce20*/  LDL.LU.64 R24, [R1+0x7a8] ;  /* 0x0007a80001187983 */ /* 0x000f640000300a00 */
[----:B------:R-:W-:Y:S01]  /*6ce30*/  IMAD.IADD R12, R14, 0x1, R3 ;  /* 0x000000010e0c7824 */ /* 0x000fe200078e0203 */
[----:B------:R-:W-:Y:S01]  /*6ce40*/  LEA.HI.X.SX32 R3, R13, R0, 0x1, P6 ;  /* 0x000000000d037211 */ /* 0x000fe200030f0eff */
[----:B--2---:R-:W2:Y:S01]  /*6ce50*/  LDL.LU.64 R22, [R1+0x7a0] ;  /* 0x0007a00001167983 */ /* 0x004ea20000300a00 */
[----:B------:R-:W-:Y:S02]  /*6ce60*/  PRMT R18, R8, 0x7772, RZ ;  /* 0x0000777208127816 */ /* 0x000fe400000000ff */
[----:B------:R-:W-:Y:S01]  /*6ce70*/  FSETP.NEU.AND P5, PT, R27, RZ, PT ;  /* 0x000000ff1b00720b */ /* 0x000fe20003fad000 */
[----:B------:R-:W-:Y:S01]  /*6ce80*/  STL.64 [R1+0xda8], R28 ;  /* 0x000da81c01007387 */ /* 0x000fe20000100a00 */
[----:B------:R-:W-:-:S03]  /*6ce90*/  LOP3.LUT R19, R15, 0x1ff, RZ, 0xc0, !PT ;  /* 0x000001ff0f137812 */ /* 0x000fc600078ec0ff */
[----:B------:R0:W-:Y:S01]  /*6cea0*/  STL.64 [R1+0xdb8], R2 ;  /* 0x000db80201007387 */ /* 0x0001e20000100a00 */
[C---:B---3--:R-:W-:Y:S02]  /*6ceb0*/  PRMT R17, R11.reuse, 0x7773, RZ ;  /* 0x000077730b117816 */ /* 0x048fe400000000ff */
[C---:B------:R-:W-:Y:S01]  /*6cec0*/  PRMT R16, R11.reuse, 0x7772, RZ ;  /* 0x000077720b107816 */ /* 0x040fe200000000ff */
[----:B------:R-:W-:Y:S01]  /*6ced0*/  STL [R1+0x9e0], R12 ;  /* 0x0009e00c01007387 */ /* 0x000fe20000100800 */
[----:B------:R-:W-:Y:S02]  /*6cee0*/  PRMT R0, R11, 0x7771, RZ ;  /* 0x000077710b007816 */ /* 0x000fe400000000ff */
[----:B------:R-:W-:Y:S01]  /*6cef0*/  LEA R19, R19, UR6, 0x4 ;  /* 0x0000000613137c11 */ /* 0x000fe2000f8e20ff */
[----:B0-----:R-:W3:Y:S01]  /*6cf00*/  LDL.LU.64 R2, [R1+0x7c0] ;  /* 0x0007c00001027983 */ /* 0x001ee20000300a00 */
[----:B------:R-:W-:-:S03]  /*6cf10*/  PRMT R11, R11, 0x7770, RZ ;  /* 0x000077700b0b7816 */ /* 0x000fc600000000ff */
[----:B------:R0:W-:Y:S04]  /*6cf20*/  STL [R1+0x9c8], R17 ;  /* 0x0009c81101007387 */ /* 0x0001e80000100800 */
[----:B------:R1:W-:Y:S04]  /*6cf30*/  STL [R1+0x9c4], R16 ;  /* 0x0009c41001007387 */ /* 0x0003e80000100800 */
[----:B------:R1:W-:Y:S01]  /*6cf40*/  STL [R1+0x9c0], R0 ;  /* 0x0009c00001007387 */ /* 0x0003e20000100800 */
[----:B0-----:R-:W-:-:S03]  /*6cf50*/  PRMT R17, R10, 0x7773, RZ ;  /* 0x000077730a117816 */ /* 0x001fc600000000ff */
[----:B------:R-:W-:Y:S01]  /*6cf60*/  LDS.128 R12, [R19+0x4000] ;  /* 0x00400000130c7984 */ /* 0x000fe20000000c00 */
[----:B-1----:R-:W-:-:S03]  /*6cf70*/  PRMT R16, R10, 0x7772, RZ ;  /* 0x000077720a107816 */ /* 0x002fc600000000ff */
[----:B------:R0:W-:Y:S01]  /*6cf80*/  STL [R1+0x9bc], R17 ;  /* 0x0009bc1101007387 */ /* 0x0001e20000100800 */
[----:B------:R-:W-:-:S03]  /*6cf90*/  PRMT R0, R10, 0x7771, RZ ;  /* 0x000077710a007816 */ /* 0x000fc600000000ff */
[----:B------:R1:W-:Y:S01]  /*6cfa0*/  STL [R1+0x9b8], R16 ;  /* 0x0009b81001007387 */ /* 0x0003e20000100800 */
[----:B------:R-:W-:-:S03]  /*6cfb0*/  PRMT R10, R10, 0x7770, RZ ;  /* 0x000077700a0a7816 */ /* 0x000fc600000000ff */
[----:B------:R1:W-:Y:S01]  /*6cfc0*/  STL [R1+0x9b4], R0 ;  /* 0x0009b40001007387 */ /* 0x0003e20000100800 */
[C---:B0-----:R-:W-:Y:S02]  /*6cfd0*/  PRMT R17, R9.reuse, 0x7773, RZ ;  /* 0x0000777309117816 */ /* 0x041fe400000000ff */
[----:B-1----:R-:W-:-:S03]  /*6cfe0*/  PRMT R16, R9, 0x7771, RZ ;  /* 0x0000777109107816 */ /* 0x002fc600000000ff */
[----:B------:R-:W-:Y:S01]  /*6cff0*/  STL [R1+0x9b0], R17 ;  /* 0x0009b01101007387 */ /* 0x000fe20000100800 */
[C---:B------:R-:W-:Y:S02]  /*6d000*/  PRMT R0, R9.reuse, 0x7772, RZ ;  /* 0x0000777209007816 */ /* 0x040fe400000000ff */
[----:B------:R-:W-:-:S03]  /*6d010*/  PRMT R9, R9, 0x7770, RZ ;  /* 0x0000777009097816 */ /* 0x000fc600000000ff */
[----:B------:R0:W-:Y:S04]  /*6d020*/  STL [R1+0x9ac], R0 ;  /* 0x0009ac0001007387 */ /* 0x0001e80000100800 */
[----:B------:R1:W-:Y:S04]  /*6d030*/  STL [R1+0x9a8], R16 ;  /* 0x0009a81001007387 */ /* 0x0003e80000100800 */
[----:B------:R-:W2:Y:S01]  /*6d040*/  LDL.LU.64 R28, [R1+0x7e0] ;  /* 0x0007e000011c7983 */ /* 0x000ea20000300a00 */
[C---:B0-----:R-:W-:Y:S02]  /*6d050*/  PRMT R0, R8.reuse, 0x7770, RZ ;  /* 0x0000777008007816 */ /* 0x041fe400000000ff */
[----:B-1----:R-:W-:-:S05]  /*6d060*/  PRMT R16, R8, 0x7773, RZ ;  /* 0x0000777308107816 */ /* 0x002fca00000000ff */
[----:B------:R0:W-:Y:S04]  /*6d070*/  STL [R1+0x9a4], R16 ;  /* 0x0009a41001007387 */ /* 0x0001e80000100800 */
[----:B0-----:R-:W2:Y:S04]  /*6d080*/  LDL.LU.64 R16, [R1+0x7d8] ;  /* 0x0007d80001107983 */ /* 0x001ea80000300a00 */
[----:B------:R-:W-:Y:S04]  /*6d090*/  STL [R1+0x9a0], R18 ;  /* 0x0009a01201007387 */ /* 0x000fe80000100800 */
[----:B------:R-:W2:Y:S04]  /*6d0a0*/  LDL.LU.64 R20, [R1+0x7d0] ;  /* 0x0007d00001147983 */ /* 0x000ea80000300a00 */
[----:B------:R-:W2:Y:S04]  /*6d0b0*/  LDL.LU.64 R26, [R1+0x7b8] ;  /* 0x0007b800011a7983 */ /* 0x000ea80000300a00 */
[----:B----4-:R0:W-:Y:S04]  /*6d0c0*/  STG.E.U8 desc[UR10][R4.64], R0 ;  /* 0x0000000004007986 */ /* 0x0101e8000c10110a */
[----:B0-----:R-:W4:Y:S01]  /*6d0d0*/  LDL.LU.64 R4, [R1+0x1600] ;  /* 0x0016000001047983 */ /* 0x001f220000300a00 */
[----:B------:R-:W-:-:S05]  /*6d0e0*/  PRMT R8, R8, 0x7771, RZ ;  /* 0x0000777108087816 */ /* 0x000fca00000000ff */
[----:B------:R-:W-:Y:S04]  /*6d0f0*/  STL [R1+0x99c], R8 ;  /* 0x00099c0801007387 */ /* 0x000fe80000100800 */
[----:B---3--:R0:W-:Y:S04]  /*6d100*/  STG.E.U8 desc[UR10][R2.64], R9 ;  /* 0x0000000902007986 */ /* 0x0081e8000c10110a */
[----:B-----5:R-:W-:Y:S04]  /*6d110*/  STG.E.U8 desc[UR10][R24.64], R10 ;  /* 0x0000000a18007986 */ /* 0x020fe8000c10110a */
[----:B--2---:R-:W-:Y:S04]  /*6d120*/  STG.E.U8 desc[UR10][R22.64], R11 ;  /* 0x0000000b16007986 */ /* 0x004fe8000c10110a */
[----:B------:R-:W1:Y:S01]  /*6d130*/  LDS.128 R8, [R19+0x6000] ;  /* 0x0060000013087984 */ /* 0x000e620000000c00 */
[----:B0-----:R-:W-:-:S02]  /*6d140*/  PRMT R3, R7, 0x7773, RZ ;  /* 0x0000777307037816 */ /* 0x001fc400000000ff */
[C---:B------:R-:W-:Y:S02]  /*6d150*/  PRMT R2, R7.reuse, 0x7772, RZ ;  /* 0x0000777207027816 */ /* 0x040fe400000000ff */
[----:B------:R-:W-:Y:S01]  /*6d160*/  PRMT R0, R7, 0x7771, RZ ;  /* 0x0000777107007816 */ /* 0x000fe200000000ff */
[----:B-1----:R-:W-:Y:S04]  /*6d170*/  STL.64 [R1+0x15f8], R10 ;  /* 0x0015f80a01007387 */ /* 0x002fe80000100a00 */
[----:B------:R0:W-:Y:S04]  /*6d180*/  STL [R1+0x998], R3 ;  /* 0x0009980301007387 */ /* 0x0001e80000100800 */
[----:B------:R1:W-:Y:S04]  /*6d190*/  STL [R1+0x994], R2 ;  /* 0x0009940201007387 */ /* 0x0003e80000100800 */
[----:B------:R2:W-:Y:S01]  /*6d1a0*/  STL [R1+0x990], R0 ;  /* 0x0009900001007387 */ /* 0x0005e20000100800 */
[----:B0-----:R-:W-:-:S02]  /*6d1b0*/  PRMT R3, R6, 0x7773, RZ ;  /* 0x0000777306037816 */ /* 0x001fc400000000ff */
[----:B-1----:R-:W-:-:S03]  /*6d1c0*/  PRMT R2, R6, 0x7772, RZ ;  /* 0x0000777206027816 */ /* 0x002fc600000000ff */
[----:B------:R4:W-:Y:S01]  /*6d1d0*/  STL [R1+0x98c], R3 ;  /* 0x00098c0301007387 */ /* 0x0009e20000100800 */
[----:B--2---:R-:W-:-:S03]  /*6d1e0*/  PRMT R0, R6, 0x7771, RZ ;  /* 0x0000777106007816 */ /* 0x004fc600000000ff */
[----:B------:R-:W-:Y:S04]  /*6d1f0*/  STL [R1+0x988], R2 ;  /* 0x0009880201007387 */ /* 0x000fe80000100800 */
[----:B------:R0:W-:Y:S01]  /*6d200*/  STL [R1+0x984], R0 ;  /* 0x0009840001007387 */ /* 0x0001e20000100800 */
[C---:B----4-:R-:W-:Y:S02]  /*6d210*/  PRMT R3, R5.reuse, 0x7773, RZ ;  /* 0x0000777305037816 */ /* 0x050fe400000000ff */
[C---:B0-----:R-:W-:Y:S02]  /*6d220*/  PRMT R0, R5.reuse, 0x7772, RZ ;  /* 0x0000777205007816 */ /* 0x041fe400000000ff */
[----:B------:R-:W-:Y:S01]  /*6d230*/  PRMT R2, R5, 0x7771, RZ ;  /* 0x0000777105027816 */ /* 0x000fe200000000ff */
[----:B------:R-:W-:Y:S04]  /*6d240*/  STL [R1+0x980], R3 ;  /* 0x0009800301007387 */ /* 0x000fe80000100800 */
[----:B------:R0:W-:Y:S04]  /*6d250*/  STL [R1+0x97c], R0 ;  /* 0x00097c0001007387 */ /* 0x0001e80000100800 */
[----:B------:R1:W-:Y:S04]  /*6d260*/  STL [R1+0x978], R2 ;  /* 0x0009780201007387 */ /* 0x0003e80000100800 */
[----:B------:R-:W2:Y:S01]  /*6d270*/  LDL.LU.64 R10, [R1+0x7c8] ;  /* 0x0007c800010a7983 */ /* 0x000ea20000300a00 */
[----:B------:R-:W-:-:S02]  /*6d280*/  PRMT R18, R4, 0x7773, RZ ;  /* 0x0000777304127816 */ /* 0x000fc400000000ff */
[----:B0-----:R-:W-:Y:S01]  /*6d290*/  PRMT R0, R4, 0x7770, RZ ;  /* 0x0000777004007816 */ /* 0x001fe200000000ff */
[----:B-1----:R-:W3:Y:S01]  /*6d2a0*/  LDL.LU.64 R2, [R1+0x7b0] ;  /* 0x0007b00001027983 */ /* 0x002ee20000300a00 */
[----:B------:R-:W-:-:S03]  /*6d2b0*/  PRMT R5, R5, 0x7770, RZ ;  /* 0x0000777005057816 */ /* 0x000fc600000000ff */
[----:B------:R0:W-:Y:S04]  /*6d2c0*/  STL [R1+0x974], R18 ;  /* 0x0009741201007387 */ /* 0x0001e80000100800 */
[----:B------:R-:W4:Y:S04]  /*6d2d0*/  LDL.LU.64 R24, [R1+0x798] ;  /* 0x0007980001187983 */ /* 0x000f280000300a00 */
[----:B------:R-:W5:Y:S01]  /*6d2e0*/  LDL.LU.64 R22, [R1+0x790] ;  /* 0x0007900001167983 */ /* 0x000f620000300a00 */
[----:B0-----:R-:W-:-:S03]  /*6d2f0*/  PRMT R18, R4, 0x7772, RZ ;  /* 0x0000777204127816 */ /* 0x001fc600000000ff */
[----:B------:R0:W-:Y:S01]  /*6d300*/  STG.E.U8 desc[UR10][R28.64], R0 ;  /* 0x000000001c007986 */ /* 0x0001e2000c10110a */
[----:B------:R-:W-:-:S03]  /*6d310*/  PRMT R4, R4, 0x7771, RZ ;  /* 0x0000777104047816 */ /* 0x000fc600000000ff */
[----:B------:R1:W-:Y:S04]  /*6d320*/  STG.E.U8 desc[UR10][R16.64], R5 ;  /* 0x0000000510007986 */ /* 0x0003e8000c10110a */
[----:B------:R-:W-:Y:S01]  /*6d330*/  STL [R1+0x970], R18 ;  /* 0x0009701201007387 */ /* 0x000fe20000100800 */
[C---:B0-----:R-:W-:Y:S02]  /*6d340*/  PRMT R0, R15.reuse, 0x7771, RZ ;  /* 0x000077710f007816 */ /* 0x041fe400000000ff */
[C---:B-1----:R-:W-:Y:S02]  /*6d350*/  PRMT R17, R15.reuse, 0x7773, RZ ;  /* 0x000077730f117816 */ /* 0x042fe400000000ff */
[----:B------:R-:W-:Y:S01]  /*6d360*/  PRMT R16, R15, 0x7772, RZ ;  /* 0x000077720f107816 */ /* 0x000fe200000000ff */
[----:B------:R-:W-:Y:S04]  /*6d370*/  STL [R1+0x96c], R4 ;  /* 0x00096c0401007387 */ /* 0x000fe80000100800 */
[----:B------:R0:W-:Y:S04]  /*6d380*/  STL [R1+0x968], R17 ;  /* 0x0009681101007387 */ /* 0x0001e80000100800 */
[----:B------:R1:W-:Y:S04]  /*6d390*/  STL [R1+0x964], R16 ;  /* 0x0009641001007387 */ /* 0x0003e80000100800 */
[----:B------:R1:W-:Y:S01]  /*6d3a0*/  STL [R1+0x960], R0 ;  /* 0x0009600001007387 */ /* 0x0003e20000100800 */
[----:B0-----:R-:W-:-:S02]  /*6d3b0*/  PRMT R17, R14, 0x7773, RZ ;  /* 0x000077730e117816 */ /* 0x001fc400000000ff */
[----:B-1----:R-:W-:-:S03]  /*6d3c0*/  PRMT R16, R14, 0x7772, RZ ;  /* 0x000077720e107816 */ /* 0x002fc600000000ff */
[----:B------:R0:W-:Y:S01]  /*6d3d0*/  STL [R1+0x95c], R17 ;  /* 0x00095c1101007387 */ /* 0x0001e20000100800 */
[----:B------:R-:W-:-:S03]  /*6d3e0*/  PRMT R0, R14, 0x7771, RZ ;  /* 0x000077710e007816 */ /* 0x000fc600000000ff */
[----:B------:R1:W-:Y:S04]  /*6d3f0*/  STL [R1+0x958], R16 ;  /* 0x0009581001007387 */ /* 0x0003e80000100800 */
[----:B------:R1:W-:Y:S01]  /*6d400*/  STL [R1+0x954], R0 ;  /* 0x0009540001007387 */ /* 0x0003e20000100800 */
[C---:B0-----:R-:W-:Y:S02]  /*6d410*/  PRMT R17, R13.reuse, 0x7773, RZ ;  /* 0x000077730d117816 */ /* 0x041fe400000000ff */
[C---:B-1----:R-:W-:Y:S02]  /*6d420*/  PRMT R16, R13.reuse, 0x7771, RZ ;  /* 0x000077710d107816 */ /* 0x042fe400000000ff */
[----:B------:R-:W-:Y:S01]  /*6d430*/  PRMT R0, R13, 0x7772, RZ ;  /* 0x000077720d007816 */ /* 0x000fe200000000ff */
[----:B------:R-:W-:Y:S04]  /*6d440*/  STL [R1+0x950], R17 ;  /* 0x0009501101007387 */ /* 0x000fe80000100800 */
[----:B------:R0:W-:Y:S01]  /*6d450*/  STL [R1+0x94c], R0 ;  /* 0x00094c0001007387 */ /* 0x0001e20000100800 */
[----:B------:R-:W-:-:S03]  /*6d460*/  PRMT R6, R6, 0x7770, RZ ;  /* 0x0000777006067816 */ /* 0x000fc600000000ff */
[----:B------:R1:W-:Y:S01]  /*6d470*/  STL [R1+0x948], R16 ;  /* 0x0009481001007387 */ /* 0x0003e20000100800 */
[C---:B------:R-:W-:Y:S02]  /*6d480*/  PRMT R18, R12.reuse, 0x7772, RZ ;  /* 0x000077720c127816 */ /* 0x040fe400000000ff */
[----:B------:R-:W-:Y:S01]  /*6d490*/  PRMT R7, R7, 0x7770, RZ ;  /* 0x0000777007077816 */ /* 0x000fe200000000ff */
[----:B------:R-:W5:Y:S01]  /*6d4a0*/  LDL.LU.64 R28, [R1+0x788] ;  /* 0x00078800011c7983 */ /* 0x000f620000300a00 */
[C---:B0-----:R-:W-:Y:S02]  /*6d4b0*/  PRMT R0, R12.reuse, 0x7770, RZ ;  /* 0x000077700c007816 */ /* 0x041fe400000000ff */
[----:B-1----:R-:W-:Y:S01]  /*6d4c0*/  PRMT R16, R12, 0x7773, RZ ;  /* 0x000077730c107816 */ /* 0x002fe200000000ff */
[----:B------:R-:W-:Y:S04]  /*6d4d0*/  STG.E.U8 desc[UR10][R20.64], R6 ;  /* 0x0000000614007986 */ /* 0x000fe8000c10110a */
[----:B------:R0:W-:Y:S04]  /*6d4e0*/  STL [R1+0x944], R16 ;  /* 0x0009441001007387 */ /* 0x0001e80000100800 */
[----:B------:R1:W-:Y:S01]  /*6d4f0*/  STG.E.U8 desc[UR10][R26.64], R7 ;  /* 0x000000071a007986 */ /* 0x0003e2000c10110a */
[----:B------:R-:W-:-:S02]  /*6d500*/  PRMT R13, R13, 0x7770, RZ ;  /* 0x000077700d0d7816 */ /* 0x000fc400000000ff */
[----:B------:R-:W-:Y:S01]  /*6d510*/  PRMT R14, R14, 0x7770, RZ ;  /* 0x000077700e0e7816 */ /* 0x000fe200000000ff */
[----:B------:R-:W-:Y:S04]  /*6d520*/  LDS.128 R4, [R19+0x8000] ;  /* 0x0080000013047984 */ /* 0x000fe80000000c00 */
[----:B0-----:R-:W5:Y:S04]  /*6d530*/  LDL.LU.64 R16, [R1+0x780] ;  /* 0x0007800001107983 */ /* 0x001f680000300a00 */
[----:B------:R-:W-:Y:S04]  /*6d540*/  STL [R1+0x940], R18 ;  /* 0x0009401201007387 */ /* 0x000fe80000100800 */
[----:B------:R-:W5:Y:S04]  /*6d550*/  LDL.LU.64 R20, [R1+0x778] ;  /* 0x0007780001147983 */ /* 0x000f680000300a00 */
[----:B-1----:R-:W5:Y:S04]  /*6d560*/  LDL.LU.64 R26, [R1+0x768] ;  /* 0x00076800011a7983 */ /* 0x002f680000300a00 */
[----:B--2---:R0:W-:Y:S04]  /*6d570*/  STG.E.U8 desc[UR10][R10.64], R0 ;  /* 0x000000000a007986 */ /* 0x0041e8000c10110a */
[----:B0-----:R-:W2:Y:S01]  /*6d580*/  LDL.LU.64 R10, [R1+0x15f8] ;  /* 0x0015f800010a7983 */ /* 0x001ea20000300a00 */
[----:B------:R-:W-:-:S02]  /*6d590*/  PRMT R15, R15, 0x7770, RZ ;  /* 0x000077700f0f7816 */ /* 0x000fc400000000ff */
[----:B------:R-:W-:Y:S01]  /*6d5a0*/  PRMT R12, R12, 0x7771, RZ ;  /* 0x000077710c0c7816 */ /* 0x000fe200000000ff */
[----:B---3--:R-:W-:Y:S04]  /*6d5b0*/  STG.E.U8 desc[UR10][R2.64], R13 ;  /* 0x0000000d02007986 */ /* 0x008fe8000c10110a */
[----:B----4-:R-:W-:Y:S04]  /*6d5c0*/  STG.E.U8 desc[UR10][R24.64], R14 ;  /* 0x0000000e18007986 */ /* 0x010fe8000c10110a */
[----:B------:R-:W-:Y:S04]  /*6d5d0*/  STL [R1+0x93c], R12 ;  /* 0x00093c0c01007387 */ /* 0x000fe80000100800 */
[----:B-----5:R-:W-:Y:S04]  /*6d5e0*/  STG.E.U8 desc[UR10][R22.64], R15 ;  /* 0x0000000f16007986 */ /* 0x020fe8000c10110a */
[----:B------:R-:W0:Y:S04]  /*6d5f0*/  LDS.128 R12, [R19+0xa000] ;  /* 0x00a00000130c7984 */ /* 0x000e280000000c00 */
[----:B0-----:R-:W-:Y:S01]  /*6d600*/  STL.64 [R1+0x15f0], R14 ;  /* 0x0015f00e01007387 */ /* 0x001fe20000100a00 */
[----:B--2---:R-:W-:-:S02]  /*6d610*/  PRMT R3, R11, 0x7773, RZ ;  /* 0x000077730b037816 */ /* 0x004fc400000000ff */
[C---:B------:R-:W-:Y:S02]  /*6d620*/  PRMT R2, R11.reuse, 0x7772, RZ ;  /* 0x000077720b027816 */ /* 0x040fe400000000ff */
[----:B------:R-:W-:Y:S01]  /*6d630*/  PRMT R0, R11, 0x7771, RZ ;  /* 0x000077710b007816 */ /* 0x000fe200000000ff */
[----:B------:R0:W-:Y:S04]  /*6d640*/  STL [R1+0x938], R3 ;  /* 0x0009380301007387 */ /* 0x0001e80000100800 */
[----:B------:R1:W-:Y:S04]  /*6d650*/  STL [R1+0x934], R2 ;  /* 0x0009340201007387 */ /* 0x0003e80000100800 */
[----:B------:R2:W-:Y:S01]  /*6d660*/  STL [R1+0x930], R0 ;  /* 0x0009300001007387 */ /* 0x0005e20000100800 */
[----:B0-----:R-:W-:-:S02]  /*6d670*/  PRMT R3, R10, 0x7773, RZ ;  /* 0x000077730a037816 */ /* 0x001fc400000000ff */
[----:B-1----:R-:W-:-:S03]  /*6d680*/  PRMT R2, R10, 0x7772, RZ ;  /* 0x000077720a027816 */ /* 0x002fc600000000ff */
[----:B------:R0:W-:Y:S01]  /*6d690*/  STL [R1+0x92c], R3 ;  /* 0x00092c0301007387 */ /* 0x0001e20000100800 */
[----:B--2---:R-:W-:-:S03]  /*6d6a0*/  PRMT R0, R10, 0x7771, RZ ;  /* 0x000077710a007816 */ /* 0x004fc600000000ff */
[----:B------:R1:W-:Y:S04]  /*6d6b0*/  STL [R1+0x928], R2 ;  /* 0x0009280201007387 */ /* 0x0003e80000100800 */
[----:B------:R2:W-:Y:S01]  /*6d6c0*/  STL [R1+0x924], R0 ;  /* 0x0009240001007387 */ /* 0x0005e20000100800 */
[C---:B0-----:R-:W-:Y:S02]  /*6d6d0*/  PRMT R3, R9.reuse, 0x7773, RZ ;  /* 0x0000777309037816 */ /* 0x041fe400000000ff */
[C---:B-1----:R-:W-:Y:S02]  /*6d6e0*/  PRMT R2, R9.reuse, 0x7771, RZ ;  /* 0x0000777109027816 */ /* 0x042fe400000000ff */
[----:B--2---:R-:W-:Y:S01]  /*6d6f0*/  PRMT R0, R9, 0x7772, RZ ;  /* 0x0000777209007816 */ /* 0x004fe200000000ff */
[----:B------:R-:W-:Y:S04]  /*6d700*/  STL [R1+0x920], R3 ;  /* 0x0009200301007387 */ /* 0x000fe80000100800 */
[----:B------:R0:W-:Y:S04]  /*6d710*/  STL [R1+0x914], R0 ;  /* 0x0009140001007387 */ /* 0x0001e80000100800 */
[----:B------:R1:W-:Y:S04]  /*6d720*/  STL [R1+0x910], R2 ;  /* 0x0009100201007387 */ /* 0x0003e80000100800 */
[----:B------:R-:W2:Y:S01]  /*6d730*/  LDL.LU.64 R14, [R1+0x770] ;  /* 0x00077000010e7983 */ /* 0x000ea20000300a00 */
[----:B------:R-:W-:-:S02]  /*6d740*/  PRMT R18, R8, 0x7773, RZ ;  /* 0x0000777308127816 */ /* 0x000fc400000000ff */
[C---:B0-----:R-:W-:Y:S02]  /*6d750*/  PRMT R0, R8.reuse, 0x7770, RZ ;  /* 0x0000777008007816 */ /* 0x041fe400000000ff */
[----:B------:R-:W-:Y:S01]  /*6d760*/  PRMT R9, R9, 0x7770, RZ ;  /* 0x0000777009097816 */ /* 0x000fe200000000ff */
[----:B-1----:R-:W3:Y:S04]  /*6d770*/  LDL.LU.64 R2, [R1+0x760] ;  /* 0x0007600001027983 */ /* 0x002ee80000300a00 */
[----:B------:R0:W-:Y:S04]  /*6d780*/  STL [R1+0x90c], R18 ;  /* 0x00090c1201007387 */ /* 0x0001e80000100800 */
[----:B------:R1:W-:Y:S04]  /*6d790*/  STG.E.U8 desc[UR10][R28.64], R0 ;  /* 0x000000001c007986 */ /* 0x0003e8000c10110a */
[----:B------:R4:W-:Y:S01]  /*6d7a0*/  STG.E.U8 desc[UR10][R16.64], R9 ;  /* 0x0000000910007986 */ /* 0x0009e2000c10110a */
[----:B0-----:R-:W-:-:S02]  /*6d7b0*/  PRMT R18, R8, 0x7772, RZ ;  /* 0x0000777208127816 */ /* 0x001fc400000000ff */
[----:B------:R-:W-:Y:S01]  /*6d7c0*/  PRMT R8, R8, 0x7771, RZ ;  /* 0x0000777108087816 */ /* 0x000fe200000000ff */
[----:B------:R-:W5:Y:S01]  /*6d7d0*/  LDL.LU.64 R24, [R1+0x758] ;  /* 0x0007580001187983 */ /* 0x000f620000300a00 */
[----:B-1----:R-:W-:-:S03]  /*6d7e0*/  PRMT R0, R7, 0x7771, RZ ;  /* 0x0000777107007816 */ /* 0x002fc600000000ff */
[----:B------:R-:W5:Y:S01]  /*6d7f0*/  LDL.LU.64 R22, [R1+0x748] ;  /* 0x0007480001167983 */ /* 0x000f620000300a00 */
[C---:B----4-:R-:W-:Y:S02]  /*6d800*/  PRMT R17, R7.reuse, 0x7773, RZ ;  /* 0x0000777307117816 */ /* 0x050fe400000000ff */
[----:B------:R-:W-:Y:S01]  /*6d810*/  PRMT R16, R7, 0x7772, RZ ;  /* 0x0000777207107816 */ /* 0x000fe200000000ff */
[----:B------:R-:W-:Y:S04]  /*6d820*/  STL [R1+0x908], R18 ;  /* 0x0009081201007387 */ /* 0x000fe80000100800 */
[----:B------:R-:W-:Y:S04]  /*6d830*/  STL [R1+0x88c], R8 ;  /* 0x00088c0801007387 */ /* 0x000fe80000100800 */
[----:B------:R0:W-:Y:S04]  /*6d840*/  STL [R1+0x888], R17 ;  /* 0x0008881101007387 */ /* 0x0001e80000100800 */
[----:B------:R-:W-:Y:S04]  /*6d850*/  STL [R1+0x884], R16 ;  /* 0x0008841001007387 */ /* 0x000fe80000100800 */
[----:B------:R1:W-:Y:S01]  /*6d860*/  STL [R1+0x880], R0 ;  /* 0x0008800001007387 */ /* 0x0003e20000100800 */
[----:B0-----:R-:W-:-:S02]  /*6d870*/  PRMT R17, R6, 0x7773, RZ ;  /* 0x0000777306117816 */ /* 0x001fc400000000ff */
[----:B------:R-:W-:Y:S02]  /*6d880*/  PRMT R10, R10, 0x7770, RZ ;  /* 0x000077700a0a7816 */ /* 0x000fe400000000ff */
[----:B------:R-:W-:Y:S02]  /*6d890*/  PRMT R11, R11, 0x7770, RZ ;  /* 0x000077700b0b7816 */ /* 0x000fe400000000ff */
[C---:B-1----:R-:W-:Y:S01]  /*6d8a0*/  PRMT R0, R6.reuse, 0x7772, RZ ;  /* 0x0000777206007816 */ /* 0x042fe200000000ff */
[----:B------:R-:W-:Y:S01]  /*6d8b0*/  STL [R1+0x87c], R17 ;  /* 0x00087c1101007387 */ /* 0x000fe20000100800 */
[----:B------:R-:W-:-:S03]  /*6d8c0*/  PRMT R16, R6, 0x7771, RZ ;  /* 0x0000777106107816 */ /* 0x000fc600000000ff */
[----:B------:R0:W-:Y:S04]  /*6d8d0*/  STL [R1+0x878], R0 ;  /* 0x0008780001007387 */ /* 0x0001e80000100800 */
[----:B------:R-:W-:Y:S01]  /*6d8e0*/  STG.E.U8 desc[UR10][R20.64], R10 ;  /* 0x0000000a14007986 */ /* 0x000fe2000c10110a */
[----:B0-----:R-:W-:-:S03]  /*6d8f0*/  PRMT R0, R5, 0x7773, RZ ;  /* 0x0000777305007816 */ /* 0x001fc600000000ff */
[----:B------:R0:W-:Y:S04]  /*6d900*/  STG.E.U8 desc[UR10][R26.64], R11 ;  /* 0x0000000b1a007986 */ /* 0x0001e8000c10110a */
[----:B------:R1:W-:Y:S01]  /*6d910*/  STL [R1+0x874], R16 ;  /* 0x0008741001007387 */ /* 0x0003e20000100800 */
[----:B------:R-:W-:Y:S02]  /*6d920*/  PRMT R18, R4, 0x7773, RZ ;  /* 0x0000777304127816 */ /* 0x000fe400000000ff */
[----:B------:R-:W-:Y:S01]  /*6d930*/  PRMT R6, R6, 0x7770, RZ ;  /* 0x0000777006067816 */ /* 0x000fe200000000ff */
[----:B------:R-:W4:Y:S04]  /*6d940*/  LDS.128 R8, [R19+0xc000] ;  /* 0x00c0000013087984 */ /* 0x000f280000000c00 */
[----:B0-----:R-:W4:Y:S01]  /*6d950*/  LDL.LU.64 R26, [R1+0x750] ;  /* 0x00075000011a7983 */ /* 0x001f220000300a00 */
[----:B-1----:R-:W-:-:S03]  /*6d960*/  PRMT R16, R5, 0x7772, RZ ;  /* 0x0000777205107816 */ /* 0x002fc600000000ff */
[----:B------:R0:W-:Y:S04]  /*6d970*/  STL [R1+0x870], R0 ;  /* 0x0008700001007387 */ /* 0x0001e80000100800 */
[----:B------:R1:W-:Y:S04]  /*6d980*/  STL [R1+0x86c], R16 ;  /* 0x00086c1001007387 */ /* 0x0003e80000100800 */
[----:B------:R-:W4:Y:S01]  /*6d990*/  LDL.LU.64 R20, [R1+0x740] ;  /* 0x0007400001147983 */ /* 0x000f220000300a00 */
[----:B0-----:R-:W-:-:S05]  /*6d9a0*/  PRMT R0, R5, 0x7771, RZ ;  /* 0x0000777105007816 */ /* 0x001fca00000000ff */
[----:B------:R0:W-:Y:S04]  /*6d9b0*/  STL [R1+0x868], R0 ;  /* 0x0008680001007387 */ /* 0x0001e80000100800 */
[----:B------:R-:W4:Y:S04]  /*6d9c0*/  LDL.LU.64 R28, [R1+0x730] ;  /* 0x00073000011c7983 */ /* 0x000f280000300a00 */
[----:B-1----:R-:W4:Y:S01]  /*6d9d0*/  LDL.LU.64 R16, [R1+0x710] ;  /* 0x0007100001107983 */ /* 0x002f220000300a00 */
[----:B0-----:R-:W-:-:S03]  /*6d9e0*/  PRMT R0, R4, 0x7770, RZ ;  /* 0x0000777004007816 */ /* 0x001fc600000000ff */
[----:B------:R0:W-:Y:S02]  /*6d9f0*/  STL [R1+0x864], R18 ;  /* 0x0008641201007387 */ /* 0x0001e40000100800 */
[----:B0-----:R-:W-:-:S05]  /*6da00*/  PRMT R18, R4, 0x7772, RZ ;  /* 0x0000777204127816 */ /* 0x001fca00000000ff */
[----:B------:R-:W-:Y:S04]  /*6da10*/  STL [R1+0x860], R18 ;  /* 0x0008601201007387 */ /* 0x000fe80000100800 */
[----:B--2---:R0:W-:Y:S04]  /*6da20*/  STG.E.U8 desc[UR10][R14.64], R0 ;  /* 0x000000000e007986 */ /* 0x0041e8000c10110a */
[----:B0-----:R-:W2:Y:S01]  /*6da30*/  LDL.LU.64 R14, [R1+0x15f0] ;  /* 0x0015f000010e7983 */ /* 0x001ea20000300a00 */
[----:B------:R-:W-:Y:S02]  /*6da40*/  PRMT R5, R5, 0x7770, RZ ;  /* 0x0000777005057816 */ /* 0x000fe400000000ff */
[----:B------:R-:W-:-:S03]  /*6da50*/  PRMT R4, R4, 0x7771, RZ ;  /* 0x0000777104047816 */ /* 0x000fc600000000ff */
[----:B---3--:R2:W-:Y:S04]  /*6da60*/  STG.E.U8 desc[UR10][R2.64], R5 ;  /* 0x0000000502007986 */ /* 0x0085e8000c10110a */
[----:B------:R-:W-:Y:S01]  /*6da70*/  STL [R1+0x85c], R4 ;  /* 0x00085c0401007387 */ /* 0x000fe20000100800 */
[----:B------:R-:W-:Y:S02]  /*6da80*/  PRMT R7, R7, 0x7770, RZ ;  /* 0x0000777007077816 */ /* 0x000fe400000000ff */
[----:B------:R-:W-:Y:S01]  /*6da90*/  PRMT R18, R12, 0x7773, RZ ;  /* 0x000077730c127816 */ /* 0x000fe200000000ff */
[----:B-----5:R-:W-:Y:S04]  /*6daa0*/  STG.E.U8 desc[UR10][R24.64], R6 ;  /* 0x0000000618007986 */ /* 0x020fe8000c10110a */
[----:B------:R-:W-:Y:S04]  /*6dab0*/  STG.E.U8 desc[UR10][R22.64], R7 ;  /* 0x0000000716007986 */ /* 0x000fe8000c10110a */
[----:B------:R-:W0:Y:S01]  /*6dac0*/  LDS.128 R4, [R19+0xe000] ;  /* 0x00e0000013047984 */ /* 0x000e220000000c00 */
[----:B--2---:R-:W-:-:S02]  /*6dad0*/  PRMT R3, R15, 0x7773, RZ ;  /* 0x000077730f037816 */ /* 0x004fc400000000ff */
[C---:B------:R-:W-:Y:S02]  /*6dae0*/  PRMT R2, R15.reuse, 0x7772, RZ ;  /* 0x000077720f027816 */ /* 0x040fe400000000ff */
[----:B------:R-:W-:Y:S01]  /*6daf0*/  PRMT R0, R15, 0x7771, RZ ;  /* 0x000077710f007816 */ /* 0x000fe200000000ff */
[----:B------:R1:W-:Y:S04]  /*6db00*/  STL [R1+0x858], R3 ;  /* 0x0008580301007387 */ /* 0x0003e80000100800 */
[----:B------:R2:W-:Y:S04]  /*6db10*/  STL [R1+0x854], R2 ;  /* 0x0008540201007387 */ /* 0x0005e80000100800 */
[----:B------:R3:W-:Y:S01]  /*6db20*/  STL [R1+0x850], R0 ;  /* 0x0008500001007387 */ /* 0x0007e20000100800 */
[----:B-1----:R-:W-:-:S02]  /*6db30*/  PRMT R3, R14, 0x7773, RZ ;  /* 0x000077730e037816 */ /* 0x002fc400000000ff */
[----:B--2---:R-:W-:-:S03]  /*6db40*/  PRMT R2, R14, 0x7772, RZ ;  /* 0x000077720e027816 */ /* 0x004fc600000000ff */
[----:B------:R1:W-:Y:S01]  /*6db50*/  STL [R1+0x84c], R3 ;  /* 0x00084c0301007387 */ /* 0x0003e20000100800 */
[----:B---3--:R-:W-:-:S03]  /*6db60*/  PRMT R0, R14, 0x7771, RZ ;  /* 0x000077710e007816 */ /* 0x008fc600000000ff */
[----:B------:R2:W-:Y:S04]  /*6db70*/  STL [R1+0x848], R2 ;  /* 0x0008480201007387 */ /* 0x0005e80000100800 */
[----:B------:R3:W-:Y:S01]  /*6db80*/  STL [R1+0x844], R0 ;  /* 0x0008440001007387 */ /* 0x0007e20000100800 */
[C---:B-1----:R-:W-:Y:S02]  /*6db90*/  PRMT R3, R13.reuse, 0x7773, RZ ;  /* 0x000077730d037816 */ /* 0x042fe400000000ff */
[C---:B--2---:R-:W-:Y:S02]  /*6dba0*/  PRMT R2, R13.reuse, 0x7771, RZ ;  /* 0x000077710d027816 */ /* 0x044fe400000000ff */
[C---:B---3--:R-:W-:Y:S01]  /*6dbb0*/  PRMT R0, R13.reuse, 0x7772, RZ ;  /* 0x000077720d007816 */ /* 0x048fe200000000ff */
[----:B------:R1:W-:Y:S04]  /*6dbc0*/  STL [R1+0x840], R3 ;  /* 0x0008400301007387 */ /* 0x0003e80000100800 */
[----:B------:R2:W-:Y:S01]  /*6dbd0*/  STL [R1+0x83c], R0 ;  /* 0x00083c0001007387 */ /* 0x0005e20000100800 */
[----:B------:R-:W-:-:S03]  /*6dbe0*/  PRMT R13, R13, 0x7770, RZ ;  /* 0x000077700d0d7816 */ /* 0x000fc600000000ff */
[----:B------:R3:W-:Y:S01]  /*6dbf0*/  STL [R1+0x838], R2 ;  /* 0x0008380201007387 */ /* 0x0007e20000100800 */
[C---:B-1----:R-:W-:Y:S02]  /*6dc00*/  PRMT R3, R12.reuse, 0x7772, RZ ;  /* 0x000077720c037816 */ /* 0x042fe400000000ff */
[C---:B--2---:R-:W-:Y:S01]  /*6dc10*/  PRMT R0, R12.reuse, 0x7770, RZ ;  /* 0x000077700c007816 */ /* 0x044fe200000000ff */
[----:B------:R-:W-:Y:S01]  /*6dc20*/  STL [R1+0x834], R18 ;  /* 0x0008341201007387 */ /* 0x000fe20000100800 */
[----:B---3--:R-:W-:-:S03]  /*6dc30*/  PRMT R2, R12, 0x7771, RZ ;  /* 0x000077710c027816 */ /* 0x008fc600000000ff */
[----:B----4-:R1:W-:Y:S04]  /*6dc40*/  STG.E.U8 desc[UR10][R26.64], R0 ;  /* 0x000000001a007986 */ /* 0x0103e8000c10110a */
[----:B------:R-:W-:Y:S04]  /*6dc50*/  STL [R1+0x830], R3 ;  /* 0x0008300301007387 */ /* 0x000fe80000100800 */
[----:B------:R2:W-:Y:S04]  /*6dc60*/  STG.E.U8 desc[UR10][R20.64], R13 ;  /* 0x0000000d14007986 */ /* 0x0005e8000c10110a */
[----:B-1----:R-:W3:Y:S04]  /*6dc70*/  LDL.LU.64 R26, [R1+0x728] ;  /* 0x00072800011a7983 */ /* 0x002ee80000300a00 */
[----:B------:R1:W-:Y:S04]  /*6dc80*/  STL [R1+0x82c], R2 ;  /* 0x00082c0201007387 */ /* 0x0003e80000100800 */
[----:B------:R-:W4:Y:S04]  /*6dc90*/  LDL.LU.64 R22, [R1+0x708] ;  /* 0x0007080001167983 */ /* 0x000f280000300a00 */
[----:B--2---:R-:W2:Y:S04]  /*6dca0*/  LDL.LU.64 R20, [R1+0x6f8] ;  /* 0x0006f80001147983 */ /* 0x004ea80000300a00 */
[----:B------:R-:W5:Y:S01]  /*6dcb0*/  LDL.LU.64 R24, [R1+0x10] ;  /* 0x0000100001187983 */ /* 0x000f620000300a00 */
[----:B------:R-:W-:-:S02]  /*6dcc0*/  PRMT R3, R11, 0x7773, RZ ;  /* 0x000077730b037816 */ /* 0x000fc400000000ff */
[C---:B-1----:R-:W-:Y:S02]  /*6dcd0*/  PRMT R2, R11.reuse, 0x7772, RZ ;  /* 0x000077720b027816 */ /* 0x042fe400000000ff */
[----:B------:R-:W-:Y:S01]  /*6dce0*/  PRMT R0, R11, 0x7771, RZ ;  /* 0x000077710b007816 */ /* 0x000fe200000000ff */
[----:B------:R1:W-:Y:S04]  /*6dcf0*/  STL [R1+0x828], R3 ;  /* 0x0008280301007387 */ /* 0x0003e80000100800 */
[----:B------:R0:W-:Y:S01]  /*6dd00*/  STL [R1+0x824], R2 ;  /* 0x0008240201007387 */ /* 0x0001e20000100800 */
[----:B-1----:R-:W-:-:S03]  /*6dd10*/  PRMT R3, R10, 0x7773, RZ ;  /* 0x000077730a037816 */ /* 0x002fc600000000ff */
[----:B------:R1:W-:Y:S01]  /*6dd20*/  STL [R1+0x820], R0 ;  /* 0x0008200001007387 */ /* 0x0003e20000100800 */
[----:B0-----:R-:W-:-:S03]  /*6dd30*/  PRMT R2, R10, 0x7772, RZ ;  /* 0x000077720a027816 */ /* 0x001fc600000000ff */
[----:B------:R0:W-:Y:S04]  /*6dd40*/  STL [R1+0x81c], R3 ;  /* 0x00081c0301007387 */ /* 0x0001e80000100800 */
[----:B------:R0:W-:Y:S01]  /*6dd50*/  STL [R1+0x818], R2 ;  /* 0x0008180201007387 */ /* 0x0001e20000100800 */
[----:B-1----:R-:W-:Y:S02]  /*6dd60*/  PRMT R0, R10, 0x7771, RZ ;  /* 0x000077710a007816 */ /* 0x002fe400000000ff */
[----:B------:R-:W-:Y:S02]  /*6dd70*/  PRMT R14, R14, 0x7770, RZ ;  /* 0x000077700e0e7816 */ /* 0x000fe400000000ff */
[C---:B0-----:R-:W-:Y:S01]  /*6dd80*/  PRMT R3, R9.reuse, 0x7772, RZ ;  /* 0x0000777209037816 */ /* 0x041fe200000000ff */
[----:B------:R0:W-:Y:S01]  /*6dd90*/  STL [R1+0x814], R0 ;  /* 0x0008140001007387 */ /* 0x0001e20000100800 */
[----:B------:R-:W-:-:S02]  /*6dda0*/  PRMT R2, R9, 0x7773, RZ ;  /* 0x0000777309027816 */ /* 0x000fc400000000ff */
[----:B------:R-:W-:-:S03]  /*6ddb0*/  PRMT R15, R15, 0x7770, RZ ;  /* 0x000077700f0f7816 */ /* 0x000fc600000000ff */
[----:B------:R1:W-:Y:S01]  /*6ddc0*/  STL [R1+0x810], R2 ;  /* 0x0008100201007387 */ /* 0x0003e20000100800 */
[----:B0-----:R-:W-:-:S03]  /*6ddd0*/  PRMT R0, R9, 0x7771, RZ ;  /* 0x0000777109007816 */ /* 0x001fc600000000ff */
[----:B------:R-:W-:Y:S01]  /*6dde0*/  STG.E.U8 desc[UR10][R28.64], R14 ;  /* 0x0000000e1c007986 */ /* 0x000fe2000c10110a */
[----:B------:R-:W-:-:S03]  /*6ddf0*/  PRMT R18, R8, 0x7773, RZ ;  /* 0x0000777308127816 */ /* 0x000fc600000000ff */
[----:B-1----:R-:W5:Y:S04]  /*6de00*/  LDL.LU R2, [R1+0x900] ;  /* 0x0009000001027983 */ /* 0x002f680000300800 */
[----:B------:R0:W-:Y:S04]  /*6de10*/  STL [R1+0x80c], R3 ;  /* 0x00080c0301007387 */ /* 0x0001e80000100800 */
[----:B------:R1:W-:Y:S01]  /*6de20*/  STG.E.U8 desc[UR10][R16.64], R15 ;  /* 0x0000000f10007986 */ /* 0x0003e2000c10110a */
[----:B------:R-:W-:Y:S02]  /*6de30*/  PRMT R9, R9, 0x7770, RZ ;  /* 0x0000777009097816 */ /* 0x000fe400000000ff */
[----:B------:R-:W-:Y:S01]  /*6de40*/  PRMT R10, R10, 0x7770, RZ ;  /* 0x000077700a0a7816 */ /* 0x000fe200000000ff */
[----:B------:R-:W2:Y:S04]  /*6de50*/  LDS.128 R12, [R19+0x10000] ;  /* 0x01000000130c7984 */ /* 0x000ea80000000c00 */
[----:B0-----:R-:W5:Y:S04]  /*6de60*/  LDL.LU R3, [R1+0xa14] ;  /* 0x000a140001037983 */ /* 0x001f680000300800 */
[----:B------:R0:W-:Y:S04]  /*6de70*/  STL [R1+0x808], R0 ;  /* 0x0008080001007387 */ /* 0x0001e80000100800 */
[----:B------:R-:W5:Y:S04]  /*6de80*/  LDL.LU R28, [R1+0x8fc] ;  /* 0x0008fc00011c7983 */ /* 0x000f680000300800 */
[----:B------:R-:W5:Y:S04]  /*6de90*/  LDL.LU R29, [R1+0x9fc] ;  /* 0x0009fc00011d7983 */ /* 0x000f680000300800 */
[----:B-1----:R-:W5:Y:S04]  /*6dea0*/  LDL.LU R16, [R1+0x8f8] ;  /* 0x0008f80001107983 */ /* 0x002f680000300800 */
[----:B------:R-:W5:Y:S04]  /*6deb0*/  LDL.LU R17, [R1+0x9f0] ;  /* 0x0009f00001117983 */ /* 0x000f680000300800 */
[----:B------:R1:W-:Y:S01]  /*6dec0*/  STL [R1+0x804], R18 ;  /* 0x0008041201007387 */ /* 0x0003e20000100800 */
[----:B0-----:R-:W-:-:S02]  /*6ded0*/  PRMT R0, R8, 0x7770, RZ ;  /* 0x0000777008007816 */ /* 0x001fc400000000ff */
[----:B-1----:R-:W-:-:S05]  /*6dee0*/  PRMT R18, R8, 0x7772, RZ ;  /* 0x0000777208127816 */ /* 0x002fca00000000ff */
[----:B------:R0:W-:Y:S01]  /*6def0*/  STL [R1+0x800], R18 ;  /* 0x0008001201007387 */ /* 0x0001e20000100800 */
[----:B------:R-:W-:Y:S02]  /*6df00*/  PRMT R11, R11, 0x7770, RZ ;  /* 0x000077700b0b7816 */ /* 0x000fe400000000ff */
[----:B0-----:R-:W-:Y:S02]  /*6df10*/  PRMT R18, R8, 0x7771, RZ ;  /* 0x0000777108127816 */ /* 0x001fe400000000ff */
[----:B------:R-:W5:Y:S04]  /*6df20*/  LDL.LU R8, [R1+0xa28] ;  /* 0x000a280001087983 */ /* 0x000f680000300800 */
[----:B------:R-:W-:Y:S04]  /*6df30*/  STL [R1+0x7fc], R18 ;  /* 0x0007fc1201007387 */ /* 0x000fe80000100800 */
[----:B---3--:R0:W-:Y:S04]  /*6df40*/  STG.E.U8 desc[UR10][R26.64], R0 ;  /* 0x000000001a007986 */ /* 0x0081e8000c10110a */
[----:B----4-:R1:W-:Y:S04]  /*6df50*/  STG.E.U8 desc[UR10][R22.64], R9 ;  /* 0x0000000916007986 */ /* 0x0103e8000c10110a */
[----:B0-----:R-:W3:Y:S04]  /*6df60*/  LDL.LU.64 R26, [R1+0x15e8] ;  /* 0x0015e800011a7983 */ /* 0x001ee80000300a00 */
[----:B--2---:R0:W-:Y:S04]  /*6df70*/  STG.E.U8 desc[UR10][R20.64], R10 ;  /* 0x0000000a14007986 */ /* 0x0041e8000c10110a */
[----:B-1----:R-:W2:Y:S04]  /*6df80*/  LDL.LU.64 R22, [R1+0x15e0] ;  /* 0x0015e00001167983 */ /* 0x002ea80000300a00 */
[----:B------:R-:W4:Y:S04]  /*6df90*/  LDL.LU R9, [R1+0x904] ;  /* 0x0009040001097983 */ /* 0x000f280000300800 */
[----:B0-----:R-:W2:Y:S04]  /*6dfa0*/  LDL.LU.64 R20, [R1+0x15d8] ;  /* 0x0015d80001147983 */ /* 0x001ea80000300a00 */
[----:B-----5:R0:W-:Y:S04]  /*6dfb0*/  STG.E.U8 desc[UR10][R24.64], R11 ;  /* 0x0000000b18007986 */ /* 0x0201e8000c10110a */
[----:B0-----:R-:W5:Y:S04]  /*6dfc0*/  LDL.LU.64 R24, [R1+0x15d0] ;  /* 0x0015d00001187983 */ /* 0x001f680000300a00 */
[----:B------:R-:W2:Y:S01]  /*6dfd0*/  LDL.LU.64 R10, [R1+0x8] ;  /* 0x00000800010a7983 */ /* 0x000ea20000300a00 */
[----:B------:R-:W-:-:S02]  /*6dfe0*/  PRMT R18, R7, 0x7773, RZ ;  /* 0x0000777307127816 */ /* 0x000fc400000000ff */
[----:B------:R-:W-:-:S03]  /*6dff0*/  PRMT R0, R7, 0x7772, RZ ;  /* 0x0000777207007816 */ /* 0x000fc600000000ff */
[----:B------:R0:W-:Y:S04]  /*6e000*/  STL [R1+0x7f8], R18 ;  /* 0x0007f81201007387 */ /* 0x0001e80000100800 */
[----:B------:R1:W-:Y:S01]  /*6e010*/  STL [R1+0x7f4], R0 ;  /* 0x0007f40001007387 */ /* 0x0003e20000100800 */
[----:B0-----:R-:W-:Y:S02]  /*6e020*/  PRMT R18, R7, 0x7771, RZ ;  /* 0x0000777107127816 */ /* 0x001fe400000000ff */
[----:B-1----:R-:W-:-:S03]  /*6e030*/  PRMT R0, R6, 0x7773, RZ ;  /* 0x0000777306007816 */ /* 0x002fc600000000ff */
[----:B------:R0:W-:Y:S04]  /*6e040*/  STL [R1+0x7f0], R18 ;  /* 0x0007f01201007387 */ /* 0x0001e80000100800 */
[----:B------:R1:W-:Y:S01]  /*6e050*/  STL [R1+0x7ec], R0 ;  /* 0x0007ec0001007387 */ /* 0x0003e20000100800 */
[C---:B0-----:R-:W-:Y:S02]  /*6e060*/  PRMT R18, R6.reuse, 0x7772, RZ ;  /* 0x0000777206127816 */ /* 0x041fe400000000ff */
[----:B-1----:R-:W-:-:S03]  /*6e070*/  PRMT R0, R6, 0x7771, RZ ;  /* 0x0000777106007816 */ /* 0x002fc600000000ff */
[----:B------:R0:W-:Y:S04]  /*6e080*/  STL [R1+0x7e8], R18 ;  /* 0x0007e81201007387 */ /* 0x0001e80000100800 */
[----:B------:R1:W-:Y:S01]  /*6e090*/  STL [R1+0x7e4], R0 ;  /* 0x0007e40001007387 */ /* 0x0003e20000100800 */
[C---:B0-----:R-:W-:Y:S02]  /*6e0a0*/  PRMT R18, R5.reuse, 0x7773, RZ ;  /* 0x0000777305127816 */ /* 0x041fe400000000ff */
[----:B-1----:R-:W-:-:S03]  /*6e0b0*/  PRMT R0, R5, 0x7772, RZ ;  /* 0x0000777205007816 */ /* 0x002fc600000000ff */
[----:B------:R0:W-:Y:S04]  /*6e0c0*/  STL [R1+0x7e0], R18 ;  /* 0x0007e01201007387 */ /* 0x0001e80000100800 */
[----:B------:R1:W-:Y:S01]  /*6e0d0*/  STL [R1+0x7dc], R0 ;  /* 0x0007dc0001007387 */ /* 0x0003e20000100800 */
[----:B0-----:R-:W-:-:S05]  /*6e0e0*/  PRMT R18, R5, 0x7771, RZ ;  /* 0x0000777105127816 */ /* 0x001fca00000000ff */
[----:B------:R0:W-:Y:S01]  /*6e0f0*/  STL [R1+0x7d8], R18 ;  /* 0x0007d81201007387 */ /* 0x0001e20000100800 */
[C---:B-1----:R-:W-:Y:S02]  /*6e100*/  PRMT R0, R4.reuse, 0x7770, RZ ;  /* 0x0000777004007816 */ /* 0x042fe400000000ff */
[----:B------:R-:W-:Y:S02]  /*6e110*/  PRMT R5, R5, 0x7770, RZ ;  /* 0x0000777005057816 */ /* 0x000fe400000000ff */
[----:B0-----:R-:W-:Y:S02]  /*6e120*/  PRMT R18, R4, 0x7773, RZ ;  /* 0x0000777304127816 */ /* 0x001fe400000000ff */
[----:B------:R-:W-:-:S03]  /*6e130*/  PRMT R6, R6, 0x7770, RZ ;  /* 0x0000777006067816 */ /* 0x000fc600000000ff */
[----:B------:R0:W-:Y:S01]  /*6e140*/  STL [R1+0x7d4], R18 ;  /* 0x0007d41201007387 */ /* 0x0001e20000100800 */
[----:B------:R-:W-:Y:S02]  /*6e150*/  PRMT R7, R7, 0x7770, RZ ;  /* 0x0000777007077816 */ /* 0x000fe400000000ff */
[C---:B0-----:R-:W-:Y:S02]  /*6e160*/  PRMT R18, R4.reuse, 0x7772, RZ ;  /* 0x0000777204127816 */ /* 0x041fe400000000ff */
[----:B------:R-:W-:-:S03]  /*6e170*/  PRMT R4, R4, 0x7771, RZ ;  /* 0x0000777104047816 */ /* 0x000fc600000000ff */
[----:B------:R0:W-:Y:S04]  /*6e180*/  STL [R1+0x7d0], R18 ;  /* 0x0007d01201007387 */ /* 0x0001e80000100800 */
[----:B0-----:R-:W5:Y:S04]  /*6e190*/  LDL.LU R18, [R1+0x15cc] ;  /* 0x0015cc0001127983 */ /* 0x001f680000300800 */
[----:B------:R-:W-:Y:S01]  /*6e1a0*/  STL [R1+0x7cc], R4 ;  /* 0x0007cc0401007387 */ /* 0x000fe20000100800 */
[----:B------:R-:W-:Y:S01]  /*6e1b0*/  FFMA R3, R3, 0.69314718246459960938, R2 ;  /* 0x3f31721803037823 */ /* 0x000fe20000000002 */
[----:B------:R-:W-:-:S02]  /*6e1c0*/  FFMA R2, R29, 0.69314718246459960938, R28 ;  /* 0x3f3172181d027823 */ /* 0x000fc4000000001c */
[----:B--2---:R4:W-:Y:S04]  /*6e1d0*/  STG.E.U8 desc[UR10][R10.64], R0 ;  /* 0x000000000a007986 */ /* 0x0049e8000c10110a */
[----:B---3--:R-:W-:Y:S04]  /*6e1e0*/  STG.E.U8 desc[UR10][R26.64], R5 ;  /* 0x000000051a007986 */ /* 0x008fe8000c10110a */
[----:B------:R-:W-:Y:S04]  /*6e1f0*/  STG.E.U8 desc[UR10][R22.64], R6 ;  /* 0x0000000616007986 */ /* 0x000fe8000c10110a */
[----:B------:R-:W-:Y:S04]  /*6e200*/  STG.E.U8 desc[UR10][R20.64], R7 ;  /* 0x0000000714007986 */ /* 0x000fe8000c10110a */
[----:B------:R-:W0:Y:S01]  /*6e210*/  LDS.128 R4, [R19+0x12000] ;  /* 0x0120000013047984 */ /* 0x000e220000000c00 */
[----:B----4-:R-:W-:-:S05]  /*6e220*/  FFMA R0, R8, 0.69314718246459960938, R9 ;  /* 0x3f31721808007823 */ /* 0x010fca0000000009 */
[----:B------:R1:W-:Y:S04]  /*6e230*/  STL [R1+0x30], R0 ;  /* 0x0000300001007387 */ /* 0x0003e80000100800 */
[----:B------:R2:W-:Y:S01]  /*6e240*/  STL [R1+0x34], R3 ;  /* 0x0000340301007387 */ /* 0x0005e20000100800 */
[----:B-1----:R-:W-:-:S03]  /*6e250*/  FFMA R0, R17, 0.69314718246459960938, R16 ;  /* 0x3f31721811007823 */ /* 0x002fc60000000010 */
[----:B------:R1:W-:Y:S01]  /*6e260*/  STL [R1+0x38], R2 ;  /* 0x0000380201007387 */ /* 0x0003e20000100800 */
[C---:B--2---:R-:W-:Y:S02]  /*6e270*/  PRMT R3, R15.reuse, 0x7773, RZ ;  /* 0x000077730f037816 */ /* 0x044fe400000000ff */
[C---:B-1----:R-:W-:Y:S01]  /*6e280*/  PRMT R2, R15.reuse, 0x7772, RZ ;  /* 0x000077720f027816 */ /* 0x042fe200000000ff */
[----:B0-----:R-:W-:Y:S04]  /*6e290*/  STL [R1+0x15ac], R4 ;  /* 0x0015ac0401007387 */ /* 0x001fe80000100800 */
[----:B------:R0:W-:Y:S04]  /*6e2a0*/  STL [R1+0x3c], R0 ;  /* 0x00003c0001007387 */ /* 0x0001e80000100800 */
[----:B------:R-:W-:Y:S04]  /*6e2b0*/  STL [R1+0x15a8], R5 ;  /* 0x0015a80501007387 */ /* 0x000fe80000100800 */
[----:B------:R-:W-:Y:S01]  /*6e2c0*/  STL [R1+0x15a4], R6 ;  /* 0x0015a40601007387 */ /* 0x000fe20000100800 */
[----:B0-----:R-:W-:-:S03]  /*6e2d0*/  PRMT R0, R15, 0x7771, RZ ;  /* 0x000077710f007816 */ /* 0x001fc600000000ff */
[----:B------:R-:W-:Y:S04]  /*6e2e0*/  STL [R1+0x15a0], R7 ;  /* 0x0015a00701007387 */ /* 0x000fe80000100800 */
[----:B------:R0:W-:Y:S04]  /*6e2f0*/  STL [R1+0x7c8], R3 ;  /* 0x0007c80301007387 */ /* 0x0001e80000100800 */
[----:B------:R1:W-:Y:S01]  /*6e300*/  STL [R1+0x7c4], R2 ;  /* 0x0007c40201007387 */ /* 0x0003e20000100800 */
[----:B0-----:R-:W-:-:S03]  /*6e310*/  PRMT R3, R14, 0x7773, RZ ;  /* 0x000077730e037816 */ /* 0x001fc600000000ff */
[----:B------:R0:W-:Y:S01]  /*6e320*/  STL [R1+0x7c0], R0 ;  /* 0x0007c00001007387 */ /* 0x0001e20000100800 */
[----:B-1----:R-:W-:-:S03]  /*6e330*/  PRMT R2, R14, 0x7772, RZ ;  /* 0x000077720e027816 */ /* 0x002fc600000000ff */
[----:B------:R1:W-:Y:S04]  /*6e340*/  STL [R1+0x7bc], R3 ;  /* 0x0007bc0301007387 */ /* 0x0003e80000100800 */
[----:B------:R2:W-:Y:S01]  /*6e350*/  STL [R1+0x7b8], R2 ;  /* 0x0007b80201007387 */ /* 0x0005e20000100800 */
[----:B0-----:R-:W-:Y:S02]  /*6e360*/  PRMT R0, R14, 0x7771, RZ ;  /* 0x000077710e007816 */ /* 0x001fe400000000ff */
[----:B-1----:R-:W-:-:S03]  /*6e370*/  PRMT R3, R13, 0x7773, RZ ;  /* 0x000077730d037816 */ /* 0x002fc600000000ff */
[----:B------:R0:W-:Y:S01]  /*6e380*/  STL [R1+0x7b4], R0 ;  /* 0x0007b40001007387 */ /* 0x0001e20000100800 */
[----:B--2---:R-:W-:-:S03]  /*6e390*/  PRMT R2, R13, 0x7772, RZ ;  /* 0x000077720d027816 */ /* 0x004fc600000000ff */
[----:B------:R-:W-:Y:S04]  /*6e3a0*/  STL [R1+0x7b0], R3 ;  /* 0x0007b00301007387 */ /* 0x000fe80000100800 */
[----:B------:R-:W2:Y:S04]  /*6e3b0*/  LDL.LU.64 R16, [R1] ;  /* 0x0000000001107983 */ /* 0x000ea80000300a00 */
[----:B------:R-:W-:Y:S04]  /*6e3c0*/  STL [R1+0x7ac], R2 ;  /* 0x0007ac0201007387 */ /* 0x000fe80000100800 */
[----:B------:R-:W3:Y:S01]  /*6e3d0*/  LDL.LU R4, [R1+0xa44] ;  /* 0x000a440001047983 */ /* 0x000ee20000300800 */
[----:B0-----:R-:W-:-:S05]  /*6e3e0*/  PRMT R0, R13, 0x7771, RZ ;  /* 0x000077710d007816 */ /* 0x001fca00000000ff */
[----:B------:R-:W-:Y:S04]  /*6e3f0*/  STL [R1+0x7a8], R0 ;  /* 0x0007a80001007387 */ /* 0x000fe80000100800 */
[----:B---3--:R0:W-:Y:S04]  /*6e400*/  STL [R1+0x15b4], R4 ;  /* 0x0015b40401007387 */ /* 0x0081e80000100800 */
[----:B0-----:R-:W3:Y:S04]  /*6e410*/  LDL.LU R4, [R1+0xa48] ;  /* 0x000a480001047983 */ /* 0x001ee80000300800 */
[----:B------:R-:W4:Y:S04]  /*6e420*/  LDL.LU R5, [R1+0x8ec] ;  /* 0x0008ec0001057983 */ /* 0x000f280000300800 */
[----:B----4-:R0:W-:Y:S04]  /*6e430*/  STL [R1+0x15b0], R5 ;  /* 0x0015b00501007387 */ /* 0x0101e80000100800 */
[----:B0-----:R-:W4:Y:S01]  /*6e440*/  LDL.LU R5, [R1+0x8f0] ;  /* 0x0008f00001057983 */ /* 0x001f220000300800 */
[----:B------:R-:W-:-:S02]  /*6e450*/  PRMT R19, R12, 0x7773, RZ ;  /* 0x000077730c137816 */ /* 0x000fc400000000ff */
[----:B------:R-:W-:-:S05]  /*6e460*/  PRMT R0, R12, 0x7770, RZ ;  /* 0x000077700c007816 */ /* 0x000fca00000000ff */
[----:B--2---:R-:W-:Y:S04]  /*6e470*/  STG.E.U8 desc[UR10][R16.64], R0 ;  /* 0x0000000010007986 */ /* 0x004fe8000c10110a */
[----:B----4-:R0:W-:Y:S04]  /*6e480*/  STL [R1+0x15b8], R5 ;  /* 0x0015b80501007387 */ /* 0x0101e80000100800 */
[----:B0-----:R-:W3:Y:S04]  /*6e490*/  LDL.LU R5, [R1+0x8f4] ;  /* 0x0008f40001057983 */ /* 0x001ee80000300800 */
[----:B------:R-:W2:Y:S04]  /*6e4a0*/  LDL.LU R6, [R1+0xa40] ;  /* 0x000a400001067983 */ /* 0x000ea80000300800 */
[----:B------:R-:W4:Y:S04]  /*6e4b0*/  LDL.LU R7, [R1+0x8e8] ;  /* 0x0008e80001077983 */ /* 0x000f280000300800 */
        /* <DEDUP_REMOVED lines=14> */
[----:B------:R0:W-:Y:S02]  /*6e5a0*/  STL [R1+0x7a4], R19 ;  /* 0x0007a41301007387 */ /* 0x0001e40000100800 */
[----:B0-----:R-:W-:-:S02]  /*6e5b0*/  PRMT R19, R12, 0x7772, RZ ;  /* 0x000077720c137816 */ /* 0x001fc400000000ff */
[----:B------:R-:W-:-:S03]  /*6e5c0*/  PRMT R12, R12, 0x7771, RZ ;  /* 0x000077710c0c7816 */ /* 0x000fc600000000ff */
[----:B------:R0:W-:Y:S04]  /*6e5d0*/  STL [R1+0x7a0], R19 ;  /* 0x0007a01301007387 */ /* 0x0001e80000100800 */
[----:B0-----:R-:W2:Y:S04]  /*6e5e0*/  LDL.LU R19, [R1+0x15c8] ;  /* 0x0015c80001137983 */ /* 0x001ea80000300800 */
[----:B------:R0:W-:Y:S04]  /*6e5f0*/  STL [R1+0x79c], R12 ;  /* 0x00079c0c01007387 */ /* 0x0001e80000100800 */
[----:B0-----:R-:W4:Y:S04]  /*6e600*/  LDL.LU R12, [R1+0xa00] ;  /* 0x000a0000010c7983 */ /* 0x001f280000300800 */
[----:B------:R-:W4:Y:S01]  /*6e610*/  LDL.LU.64 R16, [R1+0x15c0] ;  /* 0x0015c00001107983 */ /* 0x000f220000300a00 */
[----:B------:R-:W-:-:S02]  /*6e620*/  PRMT R13, R13, 0x7770, RZ ;  /* 0x000077700d0d7816 */ /* 0x000fc400000000ff */
[----:B------:R-:W-:Y:S01]  /*6e630*/  PRMT R14, R14, 0x7770, RZ ;  /* 0x000077700e0e7816 */ /* 0x000fe200000000ff */
[----:B------:R-:W4:Y:S01]  /*6e640*/  LDL.LU R0, [R1+0x8cc] ;  /* 0x0008cc0001007983 */ /* 0x000f220000300800 */
[----:B------:R-:W-:-:S03]  /*6e650*/  PRMT R15, R15, 0x7770, RZ ;  /* 0x000077700f0f7816 */ /* 0x000fc600000000ff */
[----:B-----5:R0:W-:Y:S04]  /*6e660*/  STG.E.U8 desc[UR10][R24.64], R13 ;  /* 0x0000000d18007986 */ /* 0x0201e8000c10110a */
[----:B0-----:R-:W5:Y:S04]  /*6e670*/  LDL.LU R13, [R1+0xa08] ;  /* 0x000a0800010d7983 */ /* 0x001f680000300800 */
[----:B------:R-:W5:Y:S04]  /*6e680*/  LDL.LU R24, [R1+0x8d0] ;  /* 0x0008d00001187983 */ /* 0x000f680000300800 */
[----:B------:R-:W5:Y:S01]  /*6e690*/  LDL.LU R25, [R1+0xa1c] ;  /* 0x000a1c0001197983 */ /* 0x000f620000300800 */
[----:B---3--:R-:W-:-:S03]  /*6e6a0*/  FFMA R4, R4, 0.69314718246459960938, R5 ;  /* 0x3f31721804047823 */ /* 0x008fc60000000005 */
[----:B--2---:R0:W-:Y:S04]  /*6e6b0*/  STG.E.U8 desc[UR10][R18.64], R14 ;  /* 0x0000000e12007986 */ /* 0x0041e8000c10110a */
[----:B0-----:R-:W2:Y:S04]  /*6e6c0*/  LDL.LU R14, [R1+0x8e0] ;  /* 0x0008e000010e7983 */ /* 0x001ea80000300800 */
[----:B------:R-:W3:Y:S04]  /*6e6d0*/  LDL.LU R18, [R1+0x8d8] ;  /* 0x0008d80001127983 */ /* 0x000ee80000300800 */
[----:B------:R-:W5:Y:S04]  /*6e6e0*/  LDL.LU R19, [R1+0x8d4] ;  /* 0x0008d40001137983 */ /* 0x000f680000300800 */
[----:B----4-:R0:W-:Y:S04]  /*6e6f0*/  STG.E.U8 desc[UR10][R16.64], R15 ;  /* 0x0000000f10007986 */ /* 0x0101e8000c10110a */
[----:B0-----:R-:W4:Y:S04]  /*6e700*/  LDL.LU R15, [R1+0xa34] ;  /* 0x000a3400010f7983 */ /* 0x001f280000300800 */
[----:B------:R-:W2:Y:S04]  /*6e710*/  LDL.LU R16, [R1+0x8e4] ;  /* 0x0008e40001107983 */ /* 0x000ea80000300800 */
[----:B------:R-:W2:Y:S04]  /*6e720*/  LDL.LU R17, [R1+0x8dc] ;  /* 0x0008dc0001117983 */ /* 0x000ea80000300800 */
[----:B------:R-:W2:Y:S04]  /*6e730*/  LDL.LU R5, [R1+0x15b8] ;  /* 0x0015b80001057983 */ /* 0x000ea80000300800 */
[----:B------:R0:W-:Y:S04]  /*6e740*/  STL [R1+0x20], R4 ;  /* 0x0000200401007387 */ /* 0x0001e80000100800 */
[----:B0-----:R-:W2:Y:S02]  /*6e750*/  LDL.LU R4, [R1+0x15b4] ;  /* 0x0015b40001047983 */ /* 0x001ea40000300800 */
[----:B--2---:R-:W-:-:S02]  /*6e760*/  FFMA R4, R4, 0.69314718246459960938, R5 ;  /* 0x3f31721804047823 */ /* 0x004fc40000000005 */
[----:B------:R-:W2:Y:S01]  /*6e770*/  LDL.LU R5, [R1+0x15b0] ;  /* 0x0015b00001057983 */ /* 0x000ea20000300800 */
[----:B------:R-:W-:Y:S02]  /*6e780*/  FFMA R28, R28, 0.69314718246459960938, R14 ;  /* 0x3f3172181c1c7823 */ /* 0x000fe4000000000e */
[----:B------:R-:W0:Y:S01]  /*6e790*/  S2R R14, SR_TID.X ;  /* 0x00000000000e7919 */ /* 0x000e220000002100 */
[----:B----4-:R-:W-:Y:S01]  /*6e7a0*/  FFMA R15, R15, 0.69314718246459960938, R7 ;  /* 0x3f3172180f0f7823 */ /* 0x010fe20000000007 */
[----:B------:R-:W-:Y:S01]  /*6e7b0*/  FFMA R29, R29, 0.69314718246459960938, R16 ;  /* 0x3f3172181d1d7823 */ /* 0x000fe20000000010 */
[----:B------:R1:W-:Y:S01]  /*6e7c0*/  STL [R1+0x24], R4 ;  /* 0x0000240401007387 */ /* 0x0003e20000100800 */
[----:B------:R-:W-:-:S03]  /*6e7d0*/  FFMA R3, R3, 0.69314718246459960938, R17 ;  /* 0x3f31721803037823 */ /* 0x000fc60000000011 */
[----:B-1----:R-:W4:Y:S01]  /*6e7e0*/  LDL.LU R4, [R1+0x15ac] ;  /* 0x0015ac0001047983 */ /* 0x002f220000300800 */
[----:B---3--:R-:W-:Y:S01]  /*6e7f0*/  FFMA R2, R2, 0.69314718246459960938, R18 ;  /* 0x3f31721802027823 */ /* 0x008fe20000000012 */
[----:B--2---:R-:W-:Y:S02]  /*6e800*/  FFMA R6, R6, 0.69314718246459960938, R5 ;  /* 0x3f31721806067823 */ /* 0x004fe40000000005 */
[----:B------:R-:W2:Y:S04]  /*6e810*/  LDL.LU R5, [R1+0x15a8] ;  /* 0x0015a80001057983 */ /* 0x000ea80000300800 */
[----:B------:R1:W-:Y:S04]  /*6e820*/  STL [R1+0x28], R6 ;  /* 0x0000280601007387 */ /* 0x0003e80000100800 */
[----:B-1----:R-:W3:Y:S04]  /*6e830*/  LDL.LU R6, [R1+0x15a4] ;  /* 0x0015a40001067983 */ /* 0x002ee80000300800 */
[----:B------:R-:W2:Y:S04]  /*6e840*/  LDL.LU R7, [R1+0x15a0] ;  /* 0x0015a00001077983 */ /* 0x000ea80000300800 */
[----:B------:R-:W-:Y:S04]  /*6e850*/  STL [R1+0x2c], R15 ;  /* 0x00002c0f01007387 */ /* 0x000fe80000100800 */
[----:B------:R0:W-:Y:S04]  /*6e860*/  STL.64 [R1+0xdf8], R28 ;  /* 0x000df81c01007387 */ /* 0x0001e80000100a00 */
[----:B------:R-:W-:Y:S01]  /*6e870*/  STL [R1+0xe00], R3 ;  /* 0x000e000301007387 */ /* 0x000fe20000100800 */
[----:B0-----:R-:W-:-:S03]  /*6e880*/  LOP3.LUT R29, R14, 0x1ff, RZ, 0xc0, !PT ;  /* 0x000001ff0e1d7812 */ /* 0x001fc600078ec0ff */
[----:B------:R5:W-:Y:S01]  /*6e890*/  STL [R1+0xdf0], R2 ;  /* 0x000df00201007387 */ /* 0x000be20000100800 */
[----:B------:R-:W-:Y:S01]  /*6e8a0*/  LEA R29, R29, UR6, 0x4 ;  /* 0x000000061d1d7c11 */ /* 0x000fe2000f8e20ff */
[----:B-----5:R-:W-:-:S04]  /*6e8b0*/  FFMA R2, R13, 0.69314718246459960938, R19 ;  /* 0x3f3172180d027823 */ /* 0x020fc80000000013 */
[----:B------:R-:W0:Y:S01]  /*6e8c0*/  LDS.128 R16, [R29+0x14000] ;  /* 0x014000001d107984 */ /* 0x000e220000000c00 */
[----:B------:R-:W-:-:S03]  /*6e8d0*/  FFMA R3, R25, 0.69314718246459960938, R24 ;  /* 0x3f31721819037823 */ /* 0x000fc60000000018 */
[----:B0-----:R-:W-:Y:S04]  /*6e8e0*/  STL.64 [R1+0x1598], R16 ;  /* 0x0015981001007387 */ /* 0x001fe80000100a00 */
[----:B------:R0:W-:Y:S04]  /*6e8f0*/  STL [R1], R2 ;  /* 0x0000000201007387 */ /* 0x0001e80000100800 */
[----:B------:R1:W-:Y:S01]  /*6e900*/  STL.64 [R1+0x1590], R18 ;  /* 0x0015901201007387 */ /* 0x0003e20000100a00 */
[----:B0-----:R-:W-:Y:S01]  /*6e910*/  FFMA R2, R12, 0.69314718246459960938, R0 ;  /* 0x3f3172180c027823 */ /* 0x001fe20000000000 */
[----:B------:R-:W-:-:S02]  /*6e920*/  FFMA R0, R21, 0.69314718246459960938, R20 ;  /* 0x3f31721815007823 */ /* 0x000fc40000000014 */
[----:B------:R-:W-:Y:S04]  /*6e930*/  STL [R1+0x4], R3 ;  /* 0x0000040301007387 */ /* 0x000fe80000100800 */
[----:B------:R0:W-:Y:S04]  /*6e940*/  STL [R1+0x8], R2 ;  /* 0x0000080201007387 */ /* 0x0001e80000100800 */
[----:B------:R-:W-:Y:S04]  /*6e950*/  STL [R1+0xc], R0 ;  /* 0x00000c0001007387 */ /* 0x000fe80000100800 */
[----:B------:R-:W5:Y:S04]  /*6e960*/  LDL.LU.64 R16, [R1+0x720] ;  /* 0x0007200001107983 */ /* 0x000f680000300a00 */
[----:B-1----:R-:W5:Y:S01]  /*6e970*/  LDL.LU.64 R18, [R1+0x700] ;  /* 0x0007000001127983 */ /* 0x002f620000300a00 */
[----:B------:R-:W-:Y:S01]  /*6e980*/  FFMA R15, R8, 0.69314718246459960938, R9 ;  /* 0x3f317218080f7823 */ /* 0x000fe20000000009 */
[----:B------:R-:W-:-:S02]  /*6e990*/  FFMA R14, R10, 0.69314718246459960938, R11 ;  /* 0x3f3172180a0e7823 */ /* 0x000fc4000000000b */
[----:B------:R-:W5:Y:S01]  /*6e9a0*/  LDL.LU R8, [R1+0xa3c] ;  /* 0x000a3c0001087983 */ /* 0x000f620000300800 */
[----:B------:R-:W-:-:S03]  /*6e9b0*/  FFMA R12, R23, 0.69314718246459960938, R22 ;  /* 0x3f317218170c7823 */ /* 0x000fc60000000016 */
[----:B0-----:R-:W5:Y:S01]  /*6e9c0*/  LDL.LU R2, [R1+0x8b0] ;  /* 0x0008b00001027983 */ /* 0x001f620000300800 */
[----:B------:R-:W-:-:S03]  /*6e9d0*/  FFMA R13, R27, 0.69314718246459960938, R26 ;  /* 0x3f3172181b0d7823 */ /* 0x000fc6000000001a */
[----:B------:R-:W5:Y:S04]  /*6e9e0*/  LDL.LU R9, [R1+0xa30] ;  /* 0x000a300001097983 */ /* 0x000f680000300800 */
[----:B------:R-:W5:Y:S04]  /*6e9f0*/  LDL.LU R3, [R1+0x8ac] ;  /* 0x0008ac0001037983 */ /* 0x000f680000300800 */
[----:B------:R-:W5:Y:S04]  /*6ea00*/  LDL.LU R10, [R1+0xa20] ;  /* 0x000a2000010a7983 */ /* 0x000f680000300800 */
[----:B------:R-:W5:Y:S04]  /*6ea10*/  LDL.LU R28, [R1+0x8a8] ;  /* 0x0008a800011c7983 */ /* 0x000f680000300800 */
[----:B------:R-:W5:Y:S04]  /*6ea20*/  LDL.LU R11, [R1+0xa24] ;  /* 0x000a2400010b7983 */ /* 0x000f680000300800 */
[----:B------:R0:W-:Y:S04]  /*6ea30*/  STL.64 [R1+0xd68], R14 ;  /* 0x000d680e01007387 */ /* 0x0001e80000100a00 */
[----:B0-----:R-:W5:Y:S04]  /*6ea40*/  LDL.LU R15, [R1+0x8b4] ;  /* 0x0008b400010f7983 */ /* 0x001f680000300800 */
[----:B------:R0:W-:Y:S04]  /*6ea50*/  STL.64 [R1+0xd60], R12 ;  /* 0x000d600c01007387 */ /* 0x0001e80000100a00 */
[----:B0-----:R-:W5:Y:S01]  /*6ea60*/  LDL.LU.64 R12, [R1+0x6d8] ;  /* 0x0006d800010c7983 */ /* 0x001f620000300a00 */
[----:B--2---:R-:W-:-:S02]  /*6ea70*/  PRMT R20, R7, 0x7773, RZ ;  /* 0x0000777307147816 */ /* 0x004fc400000000ff */
[C---:B------:R-:W-:Y:S02]  /*6ea80*/  PRMT R14, R7.reuse, 0x7772, RZ ;  /* 0x00007772070e7816 */ /* 0x040fe400000000ff */
[----:B------:R-:W-:Y:S01]  /*6ea90*/  PRMT R0, R7, 0x7771, RZ ;  /* 0x0000777107007816 */ /* 0x000fe200000000ff */
[----:B------:R0:W-:Y:S01]  /*6eaa0*/  STL [R1+0x798], R20 ;  /* 0x0007981401007387 */ /* 0x0001e20000100800 */
[----:B---3--:R-:W-:-:S03]  /*6eab0*/  PRMT R24, R6, 0x7773, RZ ;  /* 0x0000777306187816 */ /* 0x008fc600000000ff */
[----:B0-----:R-:W2:Y:S04]  /*6eac0*/  LDL.LU R20, [R1+0x8a0] ;  /* 0x0008a00001147983 */ /* 0x001ea80000300800 */
[----:B------:R0:W-:Y:S04]  /*6ead0*/  STL [R1+0x794], R14 ;  /* 0x0007940e01007387 */ /* 0x0001e80000100800 */
[----:B------:R-:W2:Y:S04]  /*6eae0*/  LDL.LU R21, [R1+0xa0c] ;  /* 0x000a0c0001157983 */ /* 0x000ea80000300800 */
[----:B------:R1:W-:Y:S01]  /*6eaf0*/  STL [R1+0x790], R0 ;  /* 0x0007900001007387 */ /* 0x0003e20000100800 */
[----:B0-----:R-:W-:-:S03]  /*6eb00*/  PRMT R14, R6, 0x7772, RZ ;  /* 0x00007772060e7816 */ /* 0x001fc600000000ff */
[----:B------:R-:W3:Y:S04]  /*6eb10*/  LDL.LU R22, [R1+0x89c] ;  /* 0x00089c0001167983 */ /* 0x000ee80000300800 */
[----:B------:R-:W3:Y:S01]  /*6eb20*/  LDL.LU R23, [R1+0xa10] ;  /* 0x000a100001177983 */ /* 0x000ee20000300800 */
[----:B-1----:R-:W-:-:S03]  /*6eb30*/  PRMT R0, R6, 0x7771, RZ ;  /* 0x0000777106007816 */ /* 0x002fc600000000ff */
[----:B------:R0:W-:Y:S04]  /*6eb40*/  STL [R1+0x78c], R24 ;  /* 0x00078c1801007387 */ /* 0x0001e80000100800 */
[----:B------:R1:W-:Y:S04]  /*6eb50*/  STL [R1+0x788], R14 ;  /* 0x0007880e01007387 */ /* 0x0003e80000100800 */
[----:B------:R4:W-:Y:S01]  /*6eb60*/  STL [R1+0x784], R0 ;  /* 0x0007840001007387 */ /* 0x0009e20000100800 */
[C---:B0-----:R-:W-:Y:S02]  /*6eb70*/  PRMT R24, R5.reuse, 0x7773, RZ ;  /* 0x0000777305187816 */ /* 0x041fe400000000ff */
[----:B-1----:R-:W-:-:S03]  /*6eb80*/  PRMT R14, R5, 0x7772, RZ ;  /* 0x00007772050e7816 */ /* 0x002fc600000000ff */
[----:B------:R0:W-:Y:S01]  /*6eb90*/  STL [R1+0x780], R24 ;  /* 0x0007801801007387 */ /* 0x0001e20000100800 */
[----:B----4-:R-:W-:-:S03]  /*6eba0*/  PRMT R0, R5, 0x7771, RZ ;  /* 0x0000777105007816 */ /* 0x010fc600000000ff */
[----:B------:R1:W-:Y:S01]  /*6ebb0*/  STL [R1+0x77c], R14 ;  /* 0x00077c0e01007387 */ /* 0x0003e20000100800 */
[----:B------:R-:W-:-:S03]  /*6ebc0*/  PRMT R5, R5, 0x7770, RZ ;  /* 0x0000777005057816 */ /* 0x000fc600000000ff */
[----:B------:R4:W-:Y:S01]  /*6ebd0*/  STL [R1+0x778], R0 ;  /* 0x0007780001007387 */ /* 0x0009e20000100800 */
[C---:B0-----:R-:W-:Y:S02]  /*6ebe0*/  PRMT R24, R4.reuse, 0x7773, RZ ;  /* 0x0000777304187816 */ /* 0x041fe400000000ff */
[C---:B-1----:R-:W-:Y:S02]  /*6ebf0*/  PRMT R14, R4.reuse, 0x7772, RZ ;  /* 0x00007772040e7816 */ /* 0x042fe400000000ff */
[C---:B----4-:R-:W-:Y:S02]  /*6ec00*/  PRMT R0, R4.reuse, 0x7770, RZ ;  /* 0x0000777004007816 */ /* 0x050fe400000000ff */
[----:B------:R-:W-:Y:S01]  /*6ec10*/  PRMT R4, R4, 0x7771, RZ ;  /* 0x0000777104047816 */ /* 0x000fe200000000ff */
[----:B------:R-:W-:Y:S04]  /*6ec20*/  STL [R1+0x774], R24 ;  /* 0x0007741801007387 */ /* 0x000fe80000100800 */
[----:B------:R-:W-:Y:S04]  /*6ec30*/  STL [R1+0x770], R14 ;  /* 0x0007700e01007387 */ /* 0x000fe80000100800 */
[----:B------:R-:W-:Y:S01]  /*6ec40*/  STL [R1+0x76c], R4 ;  /* 0x00076c0401007387 */ /* 0x000fe20000100800 */
[----:B------:R-:W-:-:S02]  /*6ec50*/  PRMT R6, R6, 0x7770, RZ ;  /* 0x0000777006067816 */ /* 0x000fc400000000ff */
[----:B------:R-:W-:Y:S01]  /*6ec60*/  PRMT R7, R7, 0x7770, RZ ;  /* 0x0000777007077816 */ /* 0x000fe200000000ff */
[----:B------:R-:W-:Y:S04]  /*6ec70*/  LDS.128 R24, [R29+0x16000] ;  /* 0x016000001d187984 */ /* 0x000fe80000000c00 */
[----:B-----5:R0:W-:Y:S04]  /*6ec80*/  STG.E.U8 desc[UR10][R16.64], R0 ;  /* 0x0000000010007986 */ /* 0x0201e8000c10110a */
[----:B------:R1:W-:Y:S04]  /*6ec90*/  STG.E.U8 desc[UR10][R18.64], R5 ;  /* 0x0000000512007986 */ /* 0x0003e8000c10110a */
[----:B0-----:R-:W4:Y:S04]  /*6eca0*/  LDL.LU.64 R16, [R1+0x1598] ;  /* 0x0015980001107983 */ /* 0x001f280000300a00 */
[----:B-1----:R-:W5:Y:S04]  /*6ecb0*/  LDL.LU.64 R18, [R1+0x1590] ;  /* 0x0015900001127983 */ /* 0x002f680000300a00 */
[----:B------:R-:W2:Y:S01]  /*6ecc0*/  LDL.LU.64 R4, [R1+0x6f0] ;  /* 0x0006f00001047983 */ /* 0x000ea20000300a00 */
[----:B------:R-:W-:Y:S01]  /*6ecd0*/  FFMA R9, R9, 0.69314718246459960938, R2 ;  /* 0x3f31721809097823 */ /* 0x000fe20000000002 */
[----:B------:R-:W-:Y:S01]  /*6ece0*/  FFMA R10, R10, 0.69314718246459960938, R3 ;  /* 0x3f3172180a0a7823 */ /* 0x000fe20000000003 */
[----:B------:R-:W-:Y:S01]  /*6ecf0*/  FFMA R11, R11, 0.69314718246459960938, R28 ;  /* 0x3f3172180b0b7823 */ /* 0x000fe2000000001c */
[----:B------:R-:W-:Y:S01]  /*6ed00*/  FFMA R8, R8, 0.69314718246459960938, R15 ;  /* 0x3f31721808087823 */ /* 0x000fe2000000000f */
[----:B--2---:R0:W-:Y:S02]  /*6ed10*/  STG.E.U8 desc[UR10][R4.64], R6 ;  /* 0x0000000604007986 */ /* 0x0041e4000c10110a */
[----:B0-----:R-:W-:Y:S01]  /*6ed20*/  FFMA R4, R21, 0.69314718246459960938, R20 ;  /* 0x3f31721815047823 */ /* 0x001fe20000000014 */
[----:B---3--:R-:W-:-:S02]  /*6ed30*/  FFMA R5, R23, 0.69314718246459960938, R22 ;  /* 0x3f31721817057823 */ /* 0x008fc40000000016 */
[----:B------:R-:W0:Y:S04]  /*6ed40*/  LDS.128 R20, [R29+0x18000] ;  /* 0x018000001d147984 */ /* 0x000e280000000c00 */
[----:B------:R1:W-:Y:S04]  /*6ed50*/  STG.E.U8 desc[UR10][R12.64], R7 ;  /* 0x000000070c007986 */ /* 0x0003e8000c10110a */
[----:B-1----:R-:W2:Y:S04]  /*6ed60*/  LDL.LU.64 R6, [R1+0x738] ;  /* 0x0007380001067983 */ /* 0x002ea80000300a00 */
[----:B------:R-:W3:Y:S04]  /*6ed70*/  LDL.LU.64 R12, [R1+0x718] ;  /* 0x00071800010c7983 */ /* 0x000ee80000300a00 */
[----:B------:R-:W3:Y:S04]  /*6ed80*/  LDL.LU.64 R14, [R1+0x6e8] ;  /* 0x0006e800010e7983 */ /* 0x000ee80000300a00 */
[----:B------:R-:W3:Y:S04]  /*6ed90*/  LDL.LU.64 R2, [R1+0x6d0] ;  /* 0x0006d00001027983 */ /* 0x000ee80000300a00 */
[----:B------:R-:W-:Y:S04]  /*6eda0*/  STL.64 [R1+0xd78], R10 ;  /* 0x000d780a01007387 */ /* 0x000fe80000100a00 */
[----:B------:R-:W-:Y:S04]  /*6edb0*/  STL.64 [R1+0xd70], R8 ;  /* 0x000d700801007387 */ /* 0x000fe80000100a00 */
[----:B------:R1:W-:Y:S04]  /*6edc0*/  STL [R1+0xda0], R4 ;  /* 0x000da00401007387 */ /* 0x0003e80000100800 */
[----:B------:R5:W-:Y:S01]  /*6edd0*/  STL [R1+0xdb0], R5 ;  /* 0x000db00501007387 */ /* 0x000be20000100800 */
[----:B----4-:R-:W-:-:S03]  /*6ede0*/  PRMT R0, R16, 0x7771, RZ ;  /* 0x0000777110007816 */ /* 0x010fc600000000ff */
[----:B0-----:R-:W-:Y:S01]  /*6edf0*/  STL.64 [R1+0x1588], R22 ;  /* 0x0015881601007387 */ /* 0x001fe20000100a00 */
[C---:B-1----:R-:W-:Y:S02]  /*6ee00*/  PRMT R4, R16.reuse, 0x7772, RZ ;  /* 0x0000777210047816 */ /* 0x042fe400000000ff */
[----:B-----5:R-:W-:-:S05]  /*6ee10*/  PRMT R5, R16, 0x7773, RZ ;  /* 0x0000777310057816 */ /* 0x020fca00000000ff */
[----:B------:R0:W-:Y:S04]  /*6ee20*/  STL [R1+0x768], R5 ;  /* 0x0007680501007387 */ /* 0x0001e80000100800 */
[----:B------:R1:W-:Y:S01]  /*6ee30*/  STL [R1+0x764], R4 ;  /* 0x0007640401007387 */ /* 0x0003e20000100800 */
[----:B0-----:R-:W-:-:S03]  /*6ee40*/  PRMT R5, R17, 0x7773, RZ ;  /* 0x0000777311057816 */ /* 0x001fc600000000ff */
[----:B------:R0:W-:Y:S01]  /*6ee50*/  STL [R1+0x760], R0 ;  /* 0x0007600001007387 */ /* 0x0001e20000100800 */
[----:B-1----:R-:W-:-:S03]  /*6ee60*/  PRMT R4, R17, 0x7772, RZ ;  /* 0x0000777211047816 */ /* 0x002fc600000000ff */
[----:B------:R1:W-:Y:S01]  /*6ee70*/  STL [R1+0x75c], R5 ;  /* 0x00075c0501007387 */ /* 0x0003e20000100800 */
[----:B0-----:R-:W-:-:S03]  /*6ee80*/  PRMT R0, R17, 0x7771, RZ ;  /* 0x0000777111007816 */ /* 0x001fc600000000ff */
[----:B------:R0:W-:Y:S01]  /*6ee90*/  STL [R1+0x758], R4 ;  /* 0x0007580401007387 */ /* 0x0001e20000100800 */
[----:B-1----:R-:W-:-:S03]  /*6eea0*/  PRMT R5, R18, 0x7773, RZ ;  /* 0x0000777312057816 */ /* 0x002fc600000000ff */
[----:B------:R1:W-:Y:S04]  /*6eeb0*/  STL [R1+0x754], R0 ;  /* 0x0007540001007387 */ /* 0x0003e80000100800 */
[----:B------:R4:W-:Y:S01]  /*6eec0*/  STL [R1+0x750], R5 ;  /* 0x0007500501007387 */ /* 0x0009e20000100800 */
[C---:B0-----:R-:W-:Y:S02]  /*6eed0*/  PRMT R4, R18.reuse, 0x7772, RZ ;  /* 0x0000777212047816 */ /* 0x041fe400000000ff */
[----:B-1----:R-:W-:-:S03]  /*6eee0*/  PRMT R0, R18, 0x7771, RZ ;  /* 0x0000777112007816 */ /* 0x002fc600000000ff */
[----:B------:R0:W-:Y:S01]  /*6eef0*/  STL [R1+0x74c], R4 ;  /* 0x00074c0401007387 */ /* 0x0001e20000100800 */
[----:B----4-:R-:W-:-:S03]  /*6ef00*/  PRMT R5, R19, 0x7773, RZ ;  /* 0x0000777313057816 */ /* 0x010fc600000000ff */
[----:B------:R1:W-:Y:S04]  /*6ef10*/  STL [R1+0x748], R0 ;  /* 0x0007480001007387 */ /* 0x0003e80000100800 */
[----:B------:R-:W-:Y:S04]  /*6ef20*/  STL [R1+0x744], R5 ;  /* 0x0007440501007387 */ /* 0x000fe80000100800 */
[----:B------:R-:W4:Y:S01]  /*6ef30*/  LDL.LU.64 R22, [R1+0x6e0] ;  /* 0x0006e00001167983 */ /* 0x000f220000300a00 */
[----:B------:R-:W-:Y:S02]  /*6ef40*/  PRMT R16, R16, 0x7770, RZ ;  /* 0x0000777010107816 */ /* 0x000fe400000000ff */
[----:B------:R-:W-:-:S02]  /*6ef50*/  PRMT R17, R17, 0x7770, RZ ;  /* 0x0000777011117816 */ /* 0x000fc400000000ff */
[----:B------:R-:W-:Y:S02]  /*6ef60*/  PRMT R18, R18, 0x7770, RZ ;  /* 0x0000777012127816 */ /* 0x000fe400000000ff */
[C---:B0-----:R-:W-:Y:S02]  /*6ef70*/  PRMT R4, R19.reuse, 0x7772, RZ ;  /* 0x0000777213047816 */ /* 0x041fe400000000ff */
[C---:B-1----:R-:W-:Y:S02]  /*6ef80*/  PRMT R0, R19.reuse, 0x7771, RZ ;  /* 0x0000777113007816 */ /* 0x042fe400000000ff */
[----:B------:R-:W-:Y:S01]  /*6ef90*/  PRMT R19, R19, 0x7770, RZ ;  /* 0x0000777013137816 */ /* 0x000fe200000000ff */
[----:B------:R0:W-:Y:S04]  /*6efa0*/  STL [R1+0x740], R4 ;  /* 0x0007400401007387 */ /* 0x0001e80000100800 */
[----:B0-----:R-:W5:Y:S04]  /*6efb0*/  LDL.LU.64 R4, [R1+0x6c0] ;  /* 0x0006c00001047983 */ /* 0x001f680000300a00 */
[----:B------:R0:W-:Y:S04]  /*6efc0*/  STL [R1+0x734], R0 ;  /* 0x0007340001007387 */ /* 0x0001e80000100800 */
[----:B------:R-:W5:Y:S01]  /*6efd0*/  LDL.LU.64 R10, [R1+0x6b8] ;  /* 0x0006b800010a7983 */ /* 0x000f620000300a00 */
[----:B0-----:R-:W-:-:S02]  /*6efe0*/  PRMT R0, R24, 0x7771, RZ ;  /* 0x0000777118007816 */ /* 0x001fc400000000ff */
[----:B------:R-:W-:Y:S01]  /*6eff0*/  PRMT R28, R27, 0x7772, RZ ;  /* 0x000077721b1c7816 */ /* 0x000fe200000000ff */
[----:B--2---:R0:W-:Y:S04]  /*6f000*/  STG.E.U8 desc[UR10][R6.64], R16 ;  /* 0x0000001006007986 */ /* 0x0041e8000c10110a */
[----:B---3--:R-:W-:Y:S04]  /*6f010*/  STG.E.U8 desc[UR10][R12.64], R17 ;  /* 0x000000110c007986 */ /* 0x008fe8000c10110a */
[----:B------:R-:W-:Y:S04]  /*6f020*/  STG.E.U8 desc[UR10][R14.64], R18 ;  /* 0x000000120e007986 */ /* 0x000fe8000c10110a */
[----:B------:R1:W-:Y:S01]  /*6f030*/  STG.E.U8 desc[UR10][R2.64], R19 ;  /* 0x0000001302007986 */ /* 0x0003e2000c10110a */
[----:B0-----:R-:W-:-:S03]  /*6f040*/  PRMT R6, R26, 0x7772, RZ ;  /* 0x000077721a067816 */ /* 0x001fc600000000ff */
[----:B------:R-:W0:Y:S01]  /*6f050*/  LDS.128 R16, [R29+0x1a000] ;  /* 0x01a000001d107984 */ /* 0x000e220000000c00 */
[C---:B-1----:R-:W-:Y:S02]  /*6f060*/  PRMT R3, R24.reuse, 0x7773, RZ ;  /* 0x0000777318037816 */ /* 0x042fe400000000ff */
[----:B------:R-:W-:-:S03]  /*6f070*/  PRMT R2, R24, 0x7772, RZ ;  /* 0x0000777218027816 */ /* 0x000fc600000000ff */
[----:B------:R-:W-:Y:S04]  /*6f080*/  STL [R1+0x730], R3 ;  /* 0x0007300301007387 */ /* 0x000fe80000100800 */
[----:B------:R1:W-:Y:S04]  /*6f090*/  STL [R1+0x72c], R2 ;  /* 0x00072c0201007387 */ /* 0x0003e80000100800 */
[----:B------:R2:W-:Y:S01]  /*6f0a0*/  STL [R1+0x728], R0 ;  /* 0x0007280001007387 */ /* 0x0005e20000100800 */
[C---:B-1----:R-:W-:Y:S02]  /*6f0b0*/  PRMT R2, R25.reuse, 0x7772, RZ ;  /* 0x0000777219027816 */ /* 0x042fe400000000ff */
[----:B------:R-:W-:-:S02]  /*6f0c0*/  PRMT R3, R25, 0x7773, RZ ;  /* 0x0000777319037816 */ /* 0x000fc400000000ff */
[----:B--2---:R-:W-:Y:S01]  /*6f0d0*/  PRMT R0, R25, 0x7771, RZ ;  /* 0x0000777119007816 */ /* 0x004fe200000000ff */
[----:B------:R1:W-:Y:S04]  /*6f0e0*/  STL [R1+0x720], R2 ;  /* 0x0007200201007387 */ /* 0x0003e80000100800 */
[----:B------:R2:W-:Y:S01]  /*6f0f0*/  STL [R1+0x71c], R0 ;  /* 0x00071c0001007387 */ /* 0x0005e20000100800 */
[C---:B-1----:R-:W-:Y:S02]  /*6f100*/  PRMT R2, R26.reuse, 0x7773, RZ ;  /* 0x000077731a027816 */ /* 0x042fe400000000ff */
[----:B--2---:R-:W-:-:S03]  /*6f110*/  PRMT R0, R26, 0x7771, RZ ;  /* 0x000077711a007816 */ /* 0x004fc600000000ff */
[----:B------:R1:W-:Y:S01]  /*6f120*/  STL.64 [R1+0xe10], R2 ;  /* 0x000e100201007387 */ /* 0x0003e20000100a00 */
[----:B------:R-:W-:-:S03]  /*6f130*/  PRMT R24, R24, 0x7770, RZ ;  /* 0x0000777018187816 */ /* 0x000fc600000000ff */
[----:B-1----:R-:W2:Y:S04]  /*6f140*/  LDL.LU.64 R2, [R1+0x6c8] ;  /* 0x0006c80001027983 */ /* 0x002ea80000300a00 */
[----:B------:R-:W3:Y:S04]  /*6f150*/  LDL.LU.64 R8, [R1+0x6b0] ;  /* 0x0006b00001087983 */ /* 0x000ee80000300a00 */
[----:B------:R1:W-:Y:S04]  /*6f160*/  STL [R1+0x714], R6 ;  /* 0x0007140601007387 */ /* 0x0003e80000100800 */
[----:B-1----:R-:W3:Y:S04]  /*6f170*/  LDL.LU.64 R6, [R1+0x6a8] ;  /* 0x0006a80001067983 */ /* 0x002ee80000300a00 */
[----:B------:R1:W-:Y:S04]  /*6f180*/  STL [R1+0x710], R0 ;  /* 0x0007100001007387 */ /* 0x0003e80000100800 */
[----:B------:R-:W3:Y:S04]  /*6f190*/  LDL.LU.64 R12, [R1+0x6a0] ;  /* 0x0006a000010c7983 */ /* 0x000ee80000300a00 */
[----:B------:R-:W3:Y:S01]  /*6f1a0*/  LDL.LU.64 R14, [R1+0x690] ;  /* 0x00069000010e7983 */ /* 0x000ee20000300a00 */
[----:B-1----:R-:W-:-:S05]  /*6f1b0*/  PRMT R0, R27, 0x7773, RZ ;  /* 0x000077731b007816 */ /* 0x002fca00000000ff */
[----:B------:R1:W-:Y:S04]  /*6f1c0*/  STL [R1+0x70c], R0 ;  /* 0x00070c0001007387 */ /* 0x0003e80000100800 */
[----:B------:R-:W-:Y:S01]  /*6f1d0*/  STL [R1+0x708], R28 ;  /* 0x0007081c01007387 */ /* 0x000fe20000100800 */
[----:B-1----:R-:W-:-:S03]  /*6f1e0*/  PRMT R0, R27, 0x7771, RZ ;  /* 0x000077711b007816 */ /* 0x002fc600000000ff */
[----:B----4-:R1:W-:Y:S04]  /*6f1f0*/  STG.E.U8 desc[UR10][R22.64], R24 ;  /* 0x0000001816007986 */ /* 0x0103e8000c10110a */
[----:B------:R4:W-:Y:S04]  /*6f200*/  STL [R1+0x704], R0 ;  /* 0x0007040001007387 */ /* 0x0009e80000100800 */
[----:B-1----:R-:W3:Y:S01]  /*6f210*/  LDL.LU.64 R22, [R1+0x1588] ;  /* 0x0015880001167983 */ /* 0x002ee20000300a00 */
[----:B------:R-:W-:Y:S02]  /*6f220*/  PRMT R25, R25, 0x7770, RZ ;  /* 0x0000777019197816 */ /* 0x000fe400000000ff */
[----:B----4-:R-:W-:-:S02]  /*6f230*/  PRMT R0, R20, 0x7771, RZ ;  /* 0x0000777114007816 */ /* 0x010fc400000000ff */
[----:B------:R-:W-:Y:S02]  /*6f240*/  PRMT R26, R26, 0x7770, RZ ;  /* 0x000077701a1a7816 */ /* 0x000fe400000000ff */
[----:B------:R-:W-:Y:S01]  /*6f250*/  PRMT R27, R27, 0x7770, RZ ;  /* 0x000077701b1b7816 */ /* 0x000fe200000000ff */
[----:B--2---:R1:W-:Y:S02]  /*6f260*/  STG.E.U8 desc[UR10][R2.64], R25 ;  /* 0x0000001902007986 */ /* 0x0043e4000c10110a */
[C---:B-1----:R-:W-:Y:S02]  /*6f270*/  PRMT R3, R20.reuse, 0x7773, RZ ;  /* 0x0000777314037816 */ /* 0x042fe400000000ff */
[----:B------:R-:W-:-:S03]  /*6f280*/  PRMT R2, R20, 0x7772, RZ ;  /* 0x0000777214027816 */ /* 0x000fc600000000ff */
[----:B------:R1:W-:Y:S04]  /*6f290*/  STL [R1+0x700], R3 ;  /* 0x0007000301007387 */ /* 0x0003e80000100800 */
[----:B------:R2:W-:Y:S04]  /*6f2a0*/  STL [R1+0x6fc], R2 ;  /* 0x0006fc0201007387 */ /* 0x0005e80000100800 */
[----:B------:R4:W-:Y:S01]  /*6f2b0*/  STL [R1+0x6f8], R0 ;  /* 0x0006f80001007387 */ /* 0x0009e20000100800 */
[C---:B-1----:R-:W-:Y:S02]  /*6f2c0*/  PRMT R3, R21.reuse, 0x7773, RZ ;  /* 0x0000777315037816 */ /* 0x042fe400000000ff */
[----:B--2---:R-:W-:-:S03]  /*6f2d0*/  PRMT R2, R21, 0x7772, RZ ;  /* 0x0000777215027816 */ /* 0x004fc600000000ff */
[----:B------:R-:W-:Y:S01]  /*6f2e0*/  STL [R1+0x6f4], R3 ;  /* 0x0006f40301007387 */ /* 0x000fe20000100800 */
[----:B----4-:R-:W-:-:S03]  /*6f2f0*/  PRMT R0, R21, 0x7771, RZ ;  /* 0x0000777115007816 */ /* 0x010fc600000000ff */
[----:B------:R3:W-:Y:S04]  /*6f300*/  STL [R1+0x6f0], R2 ;  /* 0x0006f00201007387 */ /* 0x0007e80000100800 */
[----:B------:R1:W-:Y:S04]  /*6f310*/  STL [R1+0x6ec], R0 ;  /* 0x0006ec0001007387 */ /* 0x0003e80000100800 */
[----:B-----5:R-:W-:Y:S04]  /*6f320*/  STG.E.U8 desc[UR10][R4.64], R26 ;  /* 0x0000001a04007986 */ /* 0x020fe8000c10110a */
[----:B------:R2:W-:Y:S01]  /*6f330*/  STG.E.U8 desc[UR10][R10.64], R27 ;  /* 0x0000001b0a007986 */ /* 0x0005e2000c10110a */
[----:B------:R-:W-:-:S02]  /*6f340*/  PRMT R20, R20, 0x7770, RZ ;  /* 0x0000777014147816 */ /* 0x000fc400000000ff */
[----:B------:R-:W-:Y:S01]  /*6f350*/  PRMT R21, R21, 0x7770, RZ ;  /* 0x0000777015157816 */ /* 0x000fe200000000ff */
[----:B------:R-:W4:Y:S01]  /*6f360*/  LDS.128 R24, [R29+0x1c000] ;  /* 0x01c000001d187984 */ /* 0x000f220000000c00 */
[C---:B---3--:R-:W-:Y:S02]  /*6f370*/  PRMT R2, R22.reuse, 0x7772, RZ ;  /* 0x0000777216027816 */ /* 0x048fe400000000ff */
[C---:B-1----:R-:W-:Y:S02]  /*6f380*/  PRMT R0, R22.reuse, 0x7771, RZ ;  /* 0x0000777116007816 */ /* 0x042fe400000000ff */
[----:B--2---:R-:W-:Y:S01]  /*6f390*/  PRMT R11, R22, 0x7773, RZ ;  /* 0x00007773160b7816 */ /* 0x004fe200000000ff */
[----:B------:R1:W-:Y:S01]  /*6f3a0*/  STL [R1+0x6e4], R2 ;  /* 0x0006e40201007387 */ /* 0x0003e20000100800 */
[----:B------:R-:W-:-:S03]  /*6f3b0*/  PRMT R10, R23, 0x7773, RZ ;  /* 0x00007773170a7816 */ /* 0x000fc600000000ff */
[----:B------:R2:W-:Y:S01]  /*6f3c0*/  STL [R1+0x6e0], R0 ;  /* 0x0006e00001007387 */ /* 0x0005e20000100800 */
[----:B-1----:R-:W-:-:S03]  /*6f3d0*/  PRMT R2, R23, 0x7772, RZ ;  /* 0x0000777217027816 */ /* 0x002fc600000000ff */
[----:B------:R0:W-:Y:S01]  /*6f3e0*/  STL.64 [R1+0xe08], R10 ;  /* 0x000e080a01007387 */ /* 0x0001e20000100a00 */
[----:B--2---:R-:W-:-:S03]  /*6f3f0*/  PRMT R0, R23, 0x7771, RZ ;  /* 0x0000777117007816 */ /* 0x004fc600000000ff */
[----:B------:R-:W-:Y:S04]  /*6f400*/  STL [R1+0x6d8], R2 ;  /* 0x0006d80201007387 */ /* 0x000fe80000100800 */
[----:B------:R1:W-:Y:S04]  /*6f410*/  STL [R1+0x6d4], R0 ;  /* 0x0006d40001007387 */ /* 0x0003e80000100800 */
[----:B------:R2:W-:Y:S01]  /*6f420*/  STG.E.U8 desc[UR10][R8.64], R20 ;  /* 0x0000001408007986 */ /* 0x0005e2000c10110a */
[C---:B0-----:R-:W-:Y:S02]  /*6f430*/  PRMT R11, R16.reuse, 0x7772, RZ ;  /* 0x00007772100b7816 */ /* 0x041fe400000000ff */
[----:B------:R-:W-:Y:S01]  /*6f440*/  PRMT R10, R17, 0x7772, RZ ;  /* 0x00007772110a7816 */ /* 0x000fe200000000ff */
[----:B------:R-:W3:Y:S01]  /*6f450*/  LDL.LU.64 R4, [R1+0x670] ;  /* 0x0006700001047983 */ /* 0x000ee20000300a00 */
[----:B-1----:R-:W-:-:S02]  /*6f460*/  PRMT R0, R16, 0x7771, RZ ;  /* 0x0000777110007816 */ /* 0x002fc400000000ff */
[C---:B------:R-:W-:Y:S02]  /*6f470*/  PRMT R2, R17.reuse, 0x7771, RZ ;  /* 0x0000777111027816 */ /* 0x040fe400000000ff */
[----:B--2---:R-:W-:Y:S02]  /*6f480*/  PRMT R9, R16, 0x7773, RZ ;  /* 0x0000777310097816 */ /* 0x004fe400000000ff */
[----:B------:R-:W-:Y:S01]  /*6f490*/  PRMT R8, R17, 0x7773, RZ ;  /* 0x0000777311087816 */ /* 0x000fe200000000ff */
[----:B------:R0:W-:Y:S01]  /*6f4a0*/  STL [R1+0x6c8], R0 ;  /* 0x0006c80001007387 */ /* 0x0001e20000100800 */
[----:B------:R-:W-:-:S03]  /*6f4b0*/  PRMT R22, R22, 0x7770, RZ ;  /* 0x0000777016167816 */ /* 0x000fc600000000ff */
[----:B------:R1:W-:Y:S01]  /*6f4c0*/  STL.64 [R1+0xe18], R8 ;  /* 0x000e180801007387 */ /* 0x0003e20000100a00 */
[----:B------:R-:W-:-:S03]  /*6f4d0*/  PRMT R23, R23, 0x7770, RZ ;  /* 0x0000777017177816 */ /* 0x000fc600000000ff */
[----:B------:R2:W-:Y:S01]  /*6f4e0*/  STL.64 [R1+0x1078], R10 ;  /* 0x0010780a01007387 */ /* 0x0005e20000100a00 */
[----:B0-----:R-:W-:-:S03]  /*6f4f0*/  PRMT R0, R18, 0x7773, RZ ;  /* 0x0000777312007816 */ /* 0x001fc600000000ff */
[----:B------:R0:W-:Y:S01]  /*6f500*/  STG.E.U8 desc[UR10][R6.64], R21 ;  /* 0x0000001506007986 */ /* 0x0001e2000c10110a */
[----:B------:R-:W-:-:S03]  /*6f510*/  PRMT R3, R18, 0x7772, RZ ;  /* 0x0000777212037816 */ /* 0x000fc600000000ff */
[----:B------:R5:W-:Y:S01]  /*6f520*/  STG.E.U8 desc[UR10][R12.64], R22 ;  /* 0x000000160c007986 */ /* 0x000be2000c10110a */
[----:B-1----:R-:W-:-:S03]  /*6f530*/  PRMT R9, R18, 0x7771, RZ ;  /* 0x0000777112097816 */ /* 0x002fc600000000ff */
[----:B--2---:R-:W2:Y:S04]  /*6f540*/  LDL.LU.64 R10, [R1+0x678] ;  /* 0x00067800010a7983 */ /* 0x004ea80000300a00 */
[----:B------:R1:W-:Y:S04]  /*6f550*/  STL [R1+0x6bc], R2 ;  /* 0x0006bc0201007387 */ /* 0x0003e80000100800 */
[----:B0-----:R-:W2:Y:S04]  /*6f560*/  LDL.LU.64 R6, [R1+0x668] ;  /* 0x0006680001067983 */ /* 0x001ea80000300a00 */
[----:B-----5:R-:W5:Y:S01]  /*6f570*/  LDL.LU.64 R12, [R1+0x660] ;  /* 0x00066000010c7983 */ /* 0x020f620000300a00 */
[----:B-1----:R-:W-:-:S03]  /*6f580*/  PRMT R2, R19, 0x7772, RZ ;  /* 0x0000777213027816 */ /* 0x002fc600000000ff */
[----:B------:R0:W-:Y:S01]  /*6f590*/  STL [R1+0x6b8], R0 ;  /* 0x0006b80001007387 */ /* 0x0001e20000100800 */
[----:B------:R-:W-:-:S03]  /*6f5a0*/  PRMT R8, R19, 0x7771, RZ ;  /* 0x0000777113087816 */ /* 0x000fc600000000ff */
[----:B------:R1:W-:Y:S04]  /*6f5b0*/  STG.E.U8 desc[UR10][R14.64], R23 ;  /* 0x000000170e007986 */ /* 0x0003e8000c10110a */
[----:B------:R1:W2:Y:S01]  /*6f5c0*/  LDS.128 R20, [R29+0x1e000] ;  /* 0x01e000001d147984 */ /* 0x0002a20000000c00 */
[----:B0-----:R-:W-:-:S03]  /*6f5d0*/  PRMT R0, R19, 0x7773, RZ ;  /* 0x0000777313007816 */ /* 0x001fc600000000ff */
[----:B-1----:R-:W2:Y:S04]  /*6f5e0*/  LDL.LU.64 R14, [R1+0x658] ;  /* 0x00065800010e7983 */ /* 0x002ea80000300a00 */
[----:B------:R-:W2:Y:S04]  /*6f5f0*/  LDL.LU.64 R28, [R1+0x650] ;  /* 0x00065000011c7983 */ /* 0x000ea80000300a00 */
[----:B------:R-:W-:Y:S04]  /*6f600*/  STL [R1+0x12f8], R9 ;  /* 0x0012f80901007387 */ /* 0x000fe80000100800 */
[----:B------:R0:W-:Y:S04]  /*6f610*/  STL.64 [R1+0x1080], R2 ;  /* 0x0010800201007387 */ /* 0x0001e80000100a00 */
[----:B------:R-:W-:Y:S04]  /*6f620*/  STL [R1+0x6ac], R0 ;  /* 0x0006ac0001007387 */ /* 0x000fe80000100800 */
[----:B0-----:R-:W2:Y:S04]  /*6f630*/  LDL.LU.64 R2, [R1+0x680] ;  /* 0x0006800001027983 */ /* 0x001ea80000300a00 */
[----:B------:R0:W-:Y:S04]  /*6f640*/  STL [R1+0x1308], R8 ;  /* 0x0013080801007387 */ /* 0x0001e80000100800 */
[----:B0-----:R-:W2:Y:S01]  /*6f650*/  LDL.LU.64 R8, [R1+0x698] ;  /* 0x0006980001087983 */ /* 0x001ea20000300a00 */
[----:B------:R-:W-:-:S02]  /*6f660*/  PRMT R16, R16, 0x7770, RZ ;  /* 0x0000777010107816 */ /* 0x000fc400000000ff */
[----:B------:R-:W-:Y:S02]  /*6f670*/  PRMT R17, R17, 0x7770, RZ ;  /* 0x0000777011117816 */ /* 0x000fe400000000ff */
[----:B------:R-:W-:Y:S02]  /*6f680*/  PRMT R18, R18, 0x7770, RZ ;  /* 0x0000777012127816 */ /* 0x000fe400000000ff */
[----:B------:R-:W-:Y:S02]  /*6f690*/  PRMT R19, R19, 0x7770, RZ ;  /* 0x0000777013137816 */ /* 0x000fe400000000ff */
[C---:B----4-:R-:W-:Y:S01]  /*6f6a0*/  PRMT R0, R24.reuse, 0x7772, RZ ;  /* 0x0000777218007816 */ /* 0x050fe200000000ff */
[----:B--2---:R-:W-:Y:S04]  /*6f6b0*/  STG.E.U8 desc[UR10][R8.64], R16 ;  /* 0x0000001008007986 */ /* 0x004fe8000c10110a */
[----:B------:R0:W-:Y:S04]  /*6f6c0*/  STG.E.U8 desc[UR10][R2.64], R17 ;  /* 0x0000001102007986 */ /* 0x0001e8000c10110a */
[----:B------:R-:W-:Y:S04]  /*6f6d0*/  STG.E.U8 desc[UR10][R10.64], R18 ;  /* 0x000000120a007986 */ /* 0x000fe8000c10110a */
[----:B---3--:R1:W-:Y:S01]  /*6f6e0*/  STG.E.U8 desc[UR10][R4.64], R19 ;  /* 0x0000001304007986 */ /* 0x0083e2000c10110a */
[----:B0-----:R-:W-:-:S02]  /*6f6f0*/  PRMT R2, R24, 0x7773, RZ ;  /* 0x0000777318027816 */ /* 0x001fc400000000ff */
[----:B------:R-:W-:-:S03]  /*6f700*/  PRMT R3, R24, 0x7771, RZ ;  /* 0x0000777118037816 */ /* 0x000fc600000000ff */
[----:B------:R0:W-:Y:S01]  /*6f710*/  STL [R1+0x6a0], R2 ;  /* 0x0006a00201007387 */ /* 0x0001e20000100800 */
[----:B-1----:R-:W-:-:S03]  /*6f720*/  PRMT R4, R25, 0x7773, RZ ;  /* 0x0000777319047816 */ /* 0x002fc600000000ff */
[----:B------:R1:W-:Y:S01]  /*6f730*/  STL [R1+0x69c], R0 ;  /* 0x00069c0001007387 */ /* 0x0003e20000100800 */
[----:B0-----:R-:W-:-:S03]  /*6f740*/  PRMT R2, R25, 0x7771, RZ ;  /* 0x0000777119027816 */ /* 0x001fc600000000ff */
[----:B------:R-:W-:Y:S01]  /*6f750*/  STL [R1+0x694], R4 ;  /* 0x0006940401007387 */ /* 0x000fe20000100800 */
[----:B-1----:R-:W-:-:S03]  /*6f760*/  PRMT R0, R25, 0x7772, RZ ;  /* 0x0000777219007816 */ /* 0x002fc600000000ff */
[----:B------:R0:W-:Y:S04]  /*6f770*/  STL.64 [R1+0x1300], R2 ;  /* 0x0013000201007387 */ /* 0x0001e80000100a00 */
[----:B------:R1:W-:Y:S01]  /*6f780*/  STL [R1+0x690], R0 ;  /* 0x0006900001007387 */ /* 0x0003e20000100800 */
[C---:B0-----:R-:W-:Y:S02]  /*6f790*/  PRMT R3, R26.reuse, 0x7773, RZ ;  /* 0x000077731a037816 */ /* 0x041fe400000000ff */
[C---:B------:R-:W-:Y:S02]  /*6f7a0*/  PRMT R2, R26.reuse, 0x7772, RZ ;  /* 0x000077721a027816 */ /* 0x040fe400000000ff */
[----:B-1----:R-:W-:Y:S01]  /*6f7b0*/  PRMT R0, R26, 0x7771, RZ ;  /* 0x000077711a007816 */ /* 0x002fe200000000ff */
[----:B------:R-:W-:Y:S04]  /*6f7c0*/  STL [R1+0x680], R3 ;  /* 0x0006800301007387 */ /* 0x000fe80000100800 */
[----:B------:R0:W-:Y:S04]  /*6f7d0*/  STL [R1+0x67c], R2 ;  /* 0x00067c0201007387 */ /* 0x0001e80000100800 */
[----:B------:R1:W-:Y:S01]  /*6f7e0*/  STL [R1+0x678], R0 ;  /* 0x0006780001007387 */ /* 0x0003e20000100800 */
[----:B0-----:R-:W-:-:S02]  /*6f7f0*/  PRMT R2, R27, 0x7772, RZ ;  /* 0x000077721b027816 */ /* 0x001fc400000000ff */
[----:B-1----:R-:W-:-:S03]  /*6f800*/  PRMT R0, R27, 0x7771, RZ ;  /* 0x000077711b007816 */ /* 0x002fc600000000ff */
[----:B------:R0:W-:Y:S04]  /*6f810*/  STL [R1+0x670], R2 ;  /* 0x0006700201007387 */ /* 0x0001e80000100800 */
[----:B------:R-:W-:Y:S04]  /*6f820*/  STL [R1+0x374], R0 ;  /* 0x0003740001007387 */ /* 0x000fe80000100800 */
[----:B0-----:R-:W2:Y:S04]  /*6f830*/  LDL.LU.64 R2, [R1+0x570] ;  /* 0x0005700001027983 */ /* 0x001ea80000300a00 */
[----:B--2---:R0:W-:Y:S04]  /*6f840*/  STL.64 [R1+0x1458], R2 ;  /* 0x0014580201007387 */ /* 0x0041e80000100a00 */
[----:B0-----:R-:W2:Y:S04]  /*6f850*/  LDL.LU.64 R2, [R1+0x5a0] ;  /* 0x0005a00001027983 */ /* 0x001ea80000300a00 */
[----:B--2---:R0:W-:Y:S04]  /*6f860*/  STL.64 [R1+0x1460], R2 ;  /* 0x0014600201007387 */ /* 0x0041e80000100a00 */
[----:B0-----:R-:W2:Y:S04]  /*6f870*/  LDL.LU.64 R2, [R1+0x5a8] ;  /* 0x0005a80001027983 */ /* 0x001ea80000300a00 */
        /* <DEDUP_REMOVED lines=30> */
[----:B------:R0:W-:Y:S04]  /*6fa60*/  STL [R1+0x1468], R3 ;  /* 0x0014680301007387 */ /* 0x0001e80000100800 */
[----:B0-----:R-:W2:Y:S04]  /*6fa70*/  LDL.LU R3, [R1+0x930] ;  /* 0x0009300001037983 */ /* 0x001ea80000300800 */
[----:B--2---:R0:W-:Y:S04]  /*6fa80*/  STL.64 [R1+0x1568], R2 ;  /* 0x0015680201007387 */ /* 0x0041e80000100a00 */
[----:B0-----:R-:W2:Y:S04]  /*6fa90*/  LDL.LU.64 R2, [R1+0x630] ;  /* 0x0006300001027983 */ /* 0x001ea80000300a00 */
[----:B--2---:R0:W-:Y:S04]  /*6faa0*/  STL.64 [R1+0x1570], R2 ;  /* 0x0015700201007387 */ /* 0x0041e80000100a00 */
[----:B0-----:R-:W2:Y:S04]  /*6fab0*/  LDL.LU.64 R2, [R1+0x638] ;  /* 0x0006380001027983 */ /* 0x001ea80000300a00 */
[----:B--2---:R0:W-:Y:S04]  /*6fac0*/  STL.64 [R1+0x1578], R2 ;  /* 0x0015780201007387 */ /* 0x0041e80000100a00 */
[----:B0-----:R-:W2:Y:S04]  /*6fad0*/  LDL.LU.64 R2, [R1+0x640] ;  /* 0x0006400001027983 */ /* 0x001ea80000300a00 */
[----:B--2---:R0:W-:Y:S04]  /*6fae0*/  STL.64 [R1+0x1580], R2 ;  /* 0x0015800201007387 */ /* 0x0041e80000100a00 */
[----:B0-----:R-:W2:Y:S04]  /*6faf0*/  LDL.LU.64 R2, [R1+0x648] ;  /* 0x0006480001027983 */ /* 0x001ea80000300a00 */
[----:B------:R-:W3:Y:S04]  /*6fb00*/  LDL.LU R10, [R1+0x850] ;  /* 0x00085000010a7983 */ /* 0x000ee80000300800 */
[----:B------:R-:W4:Y:S04]  /*6fb10*/  LDL.LU.64 R8, [R1+0x568] ;  /* 0x0005680001087983 */ /* 0x000f280000300a00 */
[----:B----4-:R0:W-:Y:S04]  /*6fb20*/  STL.64 [R1+0x1470], R8 ;  /* 0x0014700801007387 */ /* 0x0101e80000100a00 */
[----:B0-----:R-:W4:Y:S04]  /*6fb30*/  LDL.LU.64 R8, [R1+0x5b0] ;  /* 0x0005b00001087983 */ /* 0x001f280000300a00 */
        /* <DEDUP_REMOVED lines=25> */
[----:B0-----:R-:W4:Y:S01]  /*6fcd0*/  LDL.LU.64 R8, [R1+0x618] ;  /* 0x0006180001087983 */ /* 0x001f220000300a00 */
[----:B------:R-:W-:-:S02]  /*6fce0*/  PRMT R24, R24, 0x7770, RZ ;  /* 0x0000777018187816 */ /* 0x000fc400000000ff */
[----:B------:R-:W-:Y:S01]  /*6fcf0*/  PRMT R25, R25, 0x7770, RZ ;  /* 0x0000777019197816 */ /* 0x000fe200000000ff */
[----:B----4-:R0:W-:Y:S04]  /*6fd00*/  STL.64 [R1+0x1550], R8 ;  /* 0x0015500801007387 */ /* 0x0101e80000100a00 */
[----:B0-----:R-:W4:Y:S01]  /*6fd10*/  LDL.LU.64 R8, [R1+0x620] ;  /* 0x0006200001087983 */ /* 0x001f220000300a00 */
[----:B------:R-:W-:Y:S02]  /*6fd20*/  PRMT R26, R26, 0x7770, RZ ;  /* 0x000077701a1a7816 */ /* 0x000fe400000000ff */
[C---:B------:R-:W-:Y:S02]  /*6fd30*/  PRMT R5, R27.reuse, 0x7773, RZ ;  /* 0x000077731b057816 */ /* 0x040fe400000000ff */
[----:B------:R-:W-:Y:S01]  /*6fd40*/  PRMT R27, R27, 0x7770, RZ ;  /* 0x000077701b1b7816 */ /* 0x000fe200000000ff */
[----:B------:R0:W-:Y:S01]  /*6fd50*/  STG.E.U8 desc[UR10][R6.64], R24 ;  /* 0x0000001806007986 */ /* 0x0001e2000c10110a */
[----:B------:R-:W-:-:S03]  /*6fd60*/  PRMT R4, R20, 0x7773, RZ ;  /* 0x0000777314047816 */ /* 0x000fc600000000ff */
[----:B-----5:R1:W-:Y:S04]  /*6fd70*/  STG.E.U8 desc[UR10][R12.64], R25 ;  /* 0x000000190c007986 */ /* 0x0203e8000c10110a */
[----:B------:R5:W-:Y:S04]  /*6fd80*/  STG.E.U8 desc[UR10][R14.64], R26 ;  /* 0x0000001a0e007986 */ /* 0x000be8000c10110a */
[----:B------:R2:W-:Y:S01]  /*6fd90*/  STG.E.U8 desc[UR10][R28.64], R27 ;  /* 0x0000001b1c007986 */ /* 0x0005e2000c10110a */
[C---:B0-----:R-:W-:Y:S02]  /*6fda0*/  PRMT R24, R21.reuse, 0x7772, RZ ;  /* 0x0000777215187816 */ /* 0x041fe400000000ff */
[----:B-1----:R-:W-:-:S02]  /*6fdb0*/  PRMT R25, R21, 0x7773, RZ ;  /* 0x0000777315197816 */ /* 0x002fc400000000ff */
[C---:B-----5:R-:W-:Y:S02]  /*6fdc0*/  PRMT R26, R20.reuse, 0x7771, RZ ;  /* 0x00007771141a7816 */ /* 0x060fe400000000ff */
[----:B--2---:R-:W-:Y:S02]  /*6fdd0*/  PRMT R27, R20, 0x7772, RZ ;  /* 0x00007772141b7816 */ /* 0x004fe400000000ff */
[----:B------:R-:W-:Y:S02]  /*6fde0*/  PRMT R19, R21, 0x7771, RZ ;  /* 0x0000777115137816 */ /* 0x000fe400000000ff */
[C---:B------:R-:W-:Y:S02]  /*6fdf0*/  PRMT R17, R22.reuse, 0x7773, RZ ;  /* 0x0000777316117816 */ /* 0x040fe400000000ff */
[C---:B------:R-:W-:Y:S02]  /*6fe00*/  PRMT R16, R22.reuse, 0x7772, RZ ;  /* 0x0000777216107816 */ /* 0x040fe400000000ff */
[----:B------:R-:W-:-:S02]  /*6fe10*/  PRMT R7, R22, 0x7771, RZ ;  /* 0x0000777116077816 */ /* 0x000fc400000000ff */
[C---:B------:R-:W-:Y:S02]  /*6fe20*/  PRMT R18, R23.reuse, 0x7773, RZ ;  /* 0x0000777317127816 */ /* 0x040fe400000000ff */
[C---:B------:R-:W-:Y:S02]  /*6fe30*/  PRMT R6, R23.reuse, 0x7772, RZ ;  /* 0x0000777217067816 */ /* 0x040fe400000000ff */
[----:B------:R-:W-:Y:S02]  /*6fe40*/  PRMT R0, R23, 0x7771, RZ ;  /* 0x0000777117007816 */ /* 0x000fe400000000ff */
[----:B------:R-:W-:-:S05]  /*6fe50*/  PRMT R20, R20, 0x7770, RZ ;  /* 0x0000777014147816 */ /* 0x000fca00000000ff */
[----:B------:R-:W-:Y:S04]  /*6fe60*/  STG.E.U8 desc[UR10][R2.64], R20 ;  /* 0x0000001402007986 */ /* 0x000fe8000c10110a */
[----:B----4-:R0:W-:Y:S04]  /*6fe70*/  STL.64 [R1+0x1560], R8 ;  /* 0x0015600801007387 */ /* 0x0101e80000100a00 */
[----:B0-----:R-:W2:Y:S04]  /*6fe80*/  LDL.LU.64 R8, [R1+0x628] ;  /* 0x0006280001087983 */ /* 0x001ea80000300a00 */
[----:B------:R-:W4:Y:S04]  /*6fe90*/  LDL.LU R11, [R1+0x7fc] ;  /* 0x0007fc00010b7983 */ /* 0x000f280000300800 */
[----:B------:R-:W5:Y:S04]  /*6fea0*/  LDL.LU.64 R12, [R1+0x560] ;  /* 0x00056000010c7983 */ /* 0x000f680000300a00 */
[----:B------:R-:W5:Y:S04]  /*6feb0*/  LDL.LU R28, [R1+0x808] ;  /* 0x00080800011c7983 */ /* 0x000f680000300800 */
[----:B------:R-:W2:Y:S04]  /*6fec0*/  LDL.LU.64 R14, [R1+0x558] ;  /* 0x00055800010e7983 */ /* 0x000ea80000300a00 */
[----:B------:R-:W2:Y:S04]  /*6fed0*/  LDL.LU R29, [R1+0x814] ;  /* 0x00081400011d7983 */ /* 0x000ea80000300800 */
[----:B------:R0:W-:Y:S04]  /*6fee0*/  STL.64 [R1+0xdc0], R4 ;  /* 0x000dc00401007387 */ /* 0x0001e80000100a00 */
[----:B0-----:R-:W2:Y:S04]  /*6fef0*/  LDL.LU R4, [R1+0x838] ;  /* 0x0008380001047983 */ /* 0x001ea80000300800 */
[----:B------:R-:W2:Y:S04]  /*6ff00*/  LDL.LU R5, [R1+0x844] ;  /* 0x0008440001057983 */ /* 0x000ea80000300800 */
[----:B------:R-:W-:Y:S04]  /*6ff10*/  STL [R1+0x1048], R27 ;  /* 0x0010481b01007387 */ /* 0x000fe80000100800 */
[----:B------:R0:W-:Y:S04]  /*6ff20*/  STL [R1+0x12d8], R26 ;  /* 0x0012d81a01007387 */ /* 0x0001e80000100800 */
[----:B0-----:R-:W2:Y:S04]  /*6ff30*/  LDL.LU.64 R26, [R1+0x578] ;  /* 0x00057800011a7983 */ /* 0x001ea80000300a00 */
[----:B------:R-:W-:Y:S04]  /*6ff40*/  STL [R1+0xdc8], R25 ;  /* 0x000dc81901007387 */ /* 0x000fe80000100800 */
[----:B------:R0:W-:Y:S04]  /*6ff50*/  STL [R1+0x1058], R24 ;  /* 0x0010581801007387 */ /* 0x0001e80000100800 */
[----:B0-----:R-:W2:Y:S04]  /*6ff60*/  LDL.LU.64 R24, [R1+0x580] ;  /* 0x0005800001187983 */ /* 0x001ea80000300a00 */
[----:B------:R0:W-:Y:S04]  /*6ff70*/  STL [R1+0x12e8], R19 ;  /* 0x0012e81301007387 */ /* 0x0001e80000100800 */
[----:B0-----:R-:W2:Y:S04]  /*6ff80*/  LDL.LU R19, [R1+0x82c] ;  /* 0x00082c0001137983 */ /* 0x001ea80000300800 */
[----:B------:R-:W-:Y:S04]  /*6ff90*/  STL [R1+0xdd8], R17 ;  /* 0x000dd81101007387 */ /* 0x000fe80000100800 */
[----:B------:R0:W-:Y:S04]  /*6ffa0*/  STL [R1+0x1068], R16 ;  /* 0x0010681001007387 */ /* 0x0001e80000100800 */
[----:B0-----:R-:W2:Y:S04]  /*6ffb0*/  LDL.LU.64 R16, [R1+0x588] ;  /* 0x0005880001107983 */ /* 0x001ea80000300a00 */
[----:B------:R0:W-:Y:S04]  /*6ffc0*/  STL [R1+0x1318], R7 ;  /* 0x0013180701007387 */ /* 0x0001e80000100800 */
[----:B0-----:R-:W2:Y:S04]  /*6ffd0*/  LDL.LU R7, [R1+0x880] ;  /* 0x0008800001077983 */ /* 0x001ea80000300800 */
[----:B------:R0:W-:Y:S04]  /*6ffe0*/  STL [R1+0xe28], R18 ;  /* 0x000e281201007387 */ /* 0x0001e80000100800 */
[----:B0-----:R-:W2:Y:S04]  /*6fff0*/  LDL.LU R18, [R1+0x874] ;  /* 0x0008740001127983 */ /* 0x001ea80000300800 */
[----:B------:R0:W-:Y:S04]  /*70000*/  STL [R1+0x11e8], R6 ;  /* 0x0011e80601007387 */ /* 0x0001e80000100800 */
[----:B0-----:R-:W2:Y:S04]  /*70010*/  LDL.LU R6, [R1+0x868] ;  /* 0x0008680001067983 */ /* 0x001ea80000300800 */
[----:B------:R0:W-:Y:S04]  /*70020*/  STL [R1+0x1328], R0 ;  /* 0x0013280001007387 */ /* 0x0001e80000100800 */
[----:B0-----:R-:W2:Y:S04]  /*70030*/  LDL.LU R0, [R1+0x85c] ;  /* 0x00085c0001007983 */ /* 0x001ea80000300800 */
[----:B------:R-:W2:Y:S01]  /*70040*/  LDL.LU.64 R2, [R1+0x1580] ;  /* 0x0015800001027983 */ /* 0x000ea20000300a00 */
[----:B------:R-:W-:-:S02]  /*70050*/  PRMT R21, R21, 0x7770, RZ ;  /* 0x0000777015157816 */ /* 0x000fc400000000ff */
[----:B------:R-:W-:-:S03]  /*70060*/  PRMT R22, R22, 0x7770, RZ ;  /* 0x0000777016167816 */ /* 0x000fc600000000ff */
[----:B--2---:R0:W-:Y:S04]  /*70070*/  STG.E.U8 desc[UR10][R2.64], R21 ;  /* 0x0000001502007986 */ /* 0x0041e8000c10110a */
[----:B0-----:R-:W2:Y:S04]  /*70080*/  LDL.LU.64 R2, [R1+0x1578] ;  /* 0x0015780001027983 */ /* 0x001ea80000300a00 */
[----:B------:R-:W3:Y:S04]  /*70090*/  LDL.LU.64 R20, [R1+0x590] ;  /* 0x0005900001147983 */ /* 0x000ee80000300a00 */
[----:B--2---:R0:W-:Y:S04]  /*700a0*/  STG.E.U8 desc[UR10][R2.64], R22 ;  /* 0x0000001602007986 */ /* 0x0041e8000c10110a */
[----:B0-----:R-:W2:Y:S01]  /*700b0*/  LDL.LU.64 R2, [R1+0x1570] ;  /* 0x0015700001027983 */ /* 0x001ea20000300a00 */
[----:B------:R-:W-:-:S05]  /*700c0*/  PRMT R23, R23, 0x7770, RZ ;  /* 0x0000777017177816 */ /* 0x000fca00000000ff */
[----:B--2---:R0:W-:Y:S04]  /*700d0*/  STG.E.U8 desc[UR10][R2.64], R23 ;  /* 0x0000001702007986 */ /* 0x0041e8000c10110a */
[----:B0-----:R-:W2:Y:S04]  /*700e0*/  LDL.LU.64 R2, [R1+0x1568] ;  /* 0x0015680001027983 */ /* 0x001ea80000300a00 */
[----:B------:R-:W3:Y:S04]  /*700f0*/  LDL.LU.64 R22, [R1+0x598] ;  /* 0x0005980001167983 */ /* 0x000ee80000300a00 */
[----:B--2---:R0:W-:Y:S04]  /*70100*/  STG.E.U8 desc[UR10][R8.64], R2 ;  /* 0x0000000208007986 */ /* 0x0041e8000c10110a */
[----:B0-----:R-:W2:Y:S04]  /*70110*/  LDL.LU.64 R8, [R1+0x1560] ;  /* 0x0015600001087983 */ /* 0x001ea80000300a00 */
[----:B------:R-:W2:Y:S04]  /*70120*/  LDL.LU R2, [R1+0x1558] ;  /* 0x0015580001027983 */ /* 0x000ea80000300800 */
        /* <DEDUP_REMOVED lines=41> */
[----:B------:R-:W3:Y:S04]  /*703c0*/  LDL.LU R2, [R1+0x1478] ;  /* 0x0014780001027983 */ /* 0x000ee80000300800 */
[----:B--2---:R0:W-:Y:S04]  /*703d0*/  STG.E.U8 desc[UR10][R8.64], R3 ;  /* 0x0000000308007986 */ /* 0x0041e8000c10110a */
[----:B0-----:R-:W4:Y:S04]  /*703e0*/  LDL.LU.64 R8, [R1+0x1470] ;  /* 0x0014700001087983 */ /* 0x001f280000300a00 */
[----:B------:R-:W3:Y:S04]  /*703f0*/  LDL.LU R3, [R1+0x1468] ;  /* 0x0014680001037983 */ /* 0x000ee80000300800 */
[----:B---3--:R0:W-:Y:S04]  /*70400*/  STG.E.U8 desc[UR10][R2.64], R0 ;  /* 0x0000000002007986 */ /* 0x0081e8000c10110a */
[----:B0-----:R-:W2:Y:S04]  /*70410*/  LDL.LU.64 R2, [R1+0x1460] ;  /* 0x0014600001027983 */ /* 0x001ea80000300a00 */
[----:B--2---:R0:W-:Y:S04]  /*70420*/  STG.E.U8 desc[UR10][R2.64], R6 ;  /* 0x0000000602007986 */ /* 0x0041e8000c10110a */
[----:B0-----:R-:W2:Y:S04]  /*70430*/  LDL.LU.64 R2, [R1+0x1458] ;  /* 0x0014580001027983 */ /* 0x001ea80000300a00 */
        /* <DEDUP_REMOVED lines=35> */
[----:B------:R-:W-:Y:S04]  /*70670*/  STG.E.U8 desc[UR10][R22.64], R18 ;  /* 0x0000001216007986 */ /* 0x000fe8000c10110a */
[----:B------:R-:W-:Y:S04]  /*70680*/  STG.E.U8 desc[UR10][R20.64], R7 ;  /* 0x0000000714007986 */ /* 0x000fe8000c10110a */
[----:B------:R-:W-:Y:S04]  /*70690*/  STG.E.U8 desc[UR10][R16.64], R19 ;  /* 0x0000001310007986 */ /* 0x000fe8000c10110a */
[----:B------:R-:W-:Y:S04]  /*706a0*/  STG.E.U8 desc[UR10][R24.64], R4 ;  /* 0x0000000418007986 */ /* 0x000fe8000c10110a */
[----:B------:R-:W-:Y:S04]  /*706b0*/  STG.E.U8 desc[UR10][R26.64], R5 ;  /* 0x000000051a007986 */ /* 0x000fe8000c10110a */
[----:B--2---:R-:W-:Y:S04]  /*706c0*/  STG.E.U8 desc[UR10][R2.64], R10 ;  /* 0x0000000a02007986 */ /* 0x004fe8000c10110a */
[----:B----4-:R-:W-:Y:S04]  /*706d0*/  STG.E.U8 desc[UR10][R8.64], R11 ;  /* 0x0000000b08007986 */ /* 0x010fe8000c10110a */
[----:B---3--:R0:W-:Y:S04]  /*706e0*/  STL [R1+0x1448], R0 ;  /* 0x0014480001007387 */ /* 0x0081e80000100800 */
[----:B0-----:R-:W2:Y:S04]  /*706f0*/  LDL.LU R0, [R1+0x820] ;  /* 0x0008200001007983 */ /* 0x001ea80000300800 */
[----:B------:R-:W3:Y:S04]  /*70700*/  LDL.LU R7, [R1+0x710] ;  /* 0x0007100001077983 */ /* 0x000ee80000300800 */
[----:B------:R-:W4:Y:S04]  /*70710*/  LDL.LU R8, [R1+0x704] ;  /* 0x0007040001087983 */ /* 0x000f280000300800 */
[----:B------:R-:W2:Y:S04]  /*70720*/  LDL.LU.64 R2, [R1+0x4a8] ;  /* 0x0004a80001027983 */ /* 0x000ea80000300a00 */
        /* <DEDUP_REMOVED lines=43> */
[----:B------:R-:W3:Y:S04]  /*709e0*/  LDL.LU.64 R22, [R1+0x4a0] ;  /* 0x0004a00001167983 */ /* 0x000ee80000300a00 */
        /* <DEDUP_REMOVED lines=9> */
[----:B-----5:R0:W-:Y:S04]  /*70a80*/  STG.E.U8 desc[UR10][R12.64], R28 ;  /* 0x0000001c0c007986 */ /* 0x0201e8000c10110a */
[----:B------:R-:W5:Y:S04]  /*70a90*/  LDL.LU.64 R10, [R1+0x478] ;  /* 0x00047800010a7983 */ /* 0x000f680000300a00 */
[----:B------:R1:W-:Y:S04]  /*70aa0*/  STG.E.U8 desc[UR10][R14.64], R29 ;  /* 0x0000001d0e007986 */ /* 0x0003e8000c10110a */
[----:B0-----:R-:W3:Y:S04]  /*70ab0*/  LDL.LU.64 R12, [R1+0x470] ;  /* 0x00047000010c7983 */ /* 0x001ee80000300a00 */
[----:B-1----:R-:W3:Y:S04]  /*70ac0*/  LDL.LU.64 R14, [R1+0x468] ;  /* 0x00046800010e7983 */ /* 0x002ee80000300a00 */
        /* <DEDUP_REMOVED lines=56> */
[----:B0-----:R-:W3:Y:S04]  /*70e50*/  LDL.LU.64 R2, [R1+0x1330] ;  /* 0x0013300001027983 */ /* 0x001ee80000300a00 */
[----:B------:R-:W2:Y:S04]  /*70e60*/  LDL.LU R0, [R1+0x1328] ;  /* 0x0013280001007983 */ /* 0x000ea80000300800 */
[----:B---3--:R0:W-:Y:S04]  /*70e70*/  STG.E.U8 desc[UR10][R2.64], R7 ;  /* 0x0000000702007986 */ /* 0x0081e8000c10110a */
[----:B0-----:R-:W4:Y:S04]  /*70e80*/  LDL.LU.64 R2, [R1+0x1320] ;  /* 0x0013200001027983 */ /* 0x001f280000300a00 */
[----:B------:R-:W3:Y:S04]  /*70e90*/  LDL.LU R7, [R1+0x1318] ;  /* 0x0013180001077983 */ /* 0x000ee80000300800 */
[----:B----4-:R0:W-:Y:S04]  /*70ea0*/  STG.E.U8 desc[UR10][R2.64], R8 ;  /* 0x0000000802007986 */ /* 0x0101e8000c10110a */
[----:B0-----:R-:W4:Y:S04]  /*70eb0*/  LDL.LU.64 R2, [R1+0x1310] ;  /* 0x0013100001027983 */ /* 0x001f280000300a00 */
[----:B------:R-:W2:Y:S04]  /*70ec0*/  LDL.LU R8, [R1+0x1308] ;  /* 0x0013080001087983 */ /* 0x000ea80000300800 */
[----:B----4-:R0:W-:Y:S04]  /*70ed0*/  STG.E.U8 desc[UR10][R2.64], R9 ;  /* 0x0000000902007986 */ /* 0x0101e8000c10110a */
[----:B------:R-:W-:Y:S04]  /*70ee0*/  STG.E.U8 desc[UR10][R22.64], R6 ;  /* 0x0000000616007986 */ /* 0x000fe8000c10110a */
[----:B------:R-:W-:Y:S04]  /*70ef0*/  STG.E.U8 desc[UR10][R20.64], R18 ;  /* 0x0000001214007986 */ /* 0x000fe8000c10110a */
[----:B0-----:R-:W4:Y:S04]  /*70f00*/  LDL.LU.64 R2, [R1+0x1300] ;  /* 0x0013000001027983 */ /* 0x001f280000300a00 */
[----:B------:R0:W-:Y:S04]  /*70f10*/  STG.E.U8 desc[UR10][R16.64], R19 ;  /* 0x0000001310007986 */ /* 0x0001e8000c10110a */
[----:B------:R-:W5:Y:S04]  /*70f20*/  LDL.LU R9, [R1+0x12f8] ;  /* 0x0012f80001097983 */ /* 0x000f680000300800 */
[----:B------:R-:W-:Y:S04]  /*70f30*/  STG.E.U8 desc[UR10][R24.64], R4 ;  /* 0x0000000418007986 */ /* 0x000fe8000c10110a */
[----:B------:R1:W-:Y:S04]  /*70f40*/  STG.E.U8 desc[UR10][R26.64], R5 ;  /* 0x000000051a007986 */ /* 0x0003e8000c10110a */
[----:B0-----:R-:W2:Y:S04]  /*70f50*/  LDL.LU R19, [R1+0x678] ;  /* 0x0006780001137983 */ /* 0x001ea80000300800 */
[----:B-1----:R-:W2:Y:S04]  /*70f60*/  LDL.LU R26, [R1+0x374] ;  /* 0x00037400011a7983 */ /* 0x002ea80000300800 */
[----:B------:R-:W2:Y:S04]  /*70f70*/  LDL.LU R6, [R1+0x908] ;  /* 0x0009080001067983 */ /* 0x000ea80000300800 */
        /* <DEDUP_REMOVED lines=23> */
[----:B0-----:R-:W3:Y:S04]  /*710f0*/  LDL.LU R6, [R1+0x9a0] ;  /* 0x0009a00001067983 */ /* 0x001ee80000300800 */
[----:B---3--:R0:W-:Y:S04]  /*71100*/  STL.64 [R1+0x12c8], R6 ;  /* 0x0012c80601007387 */ /* 0x0081e80000100a00 */
[----:B0-----:R-:W2:Y:S04]  /*71110*/  LDL.LU.64 R6, [R1+0x440] ;  /* 0x0004400001067983 */ /* 0x001ea80000300a00 */
[----:B--2---:R0:W-:Y:S04]  /*71120*/  STL.64 [R1+0x12d0], R6 ;  /* 0x0012d00601007387 */ /* 0x0041e80000100a00 */
[----:B0-----:R-:W2:Y:S04]  /*71130*/  LDL.LU.64 R6, [R1+0x448] ;  /* 0x0004480001067983 */ /* 0x001ea80000300a00 */
[----:B--2---:R0:W-:Y:S04]  /*71140*/  STL.64 [R1+0x12e0], R6 ;  /* 0x0012e00601007387 */ /* 0x0041e80000100a00 */
[----:B0-----:R-:W2:Y:S04]  /*71150*/  LDL.LU.64 R6, [R1+0x450] ;  /* 0x0004500001067983 */ /* 0x001ea80000300a00 */
[----:B--2---:R0:W-:Y:S04]  /*71160*/  STL.64 [R1+0x12f0], R6 ;  /* 0x0012f00601007387 */ /* 0x0041e80000100a00 */
[----:B0-----:R-:W2:Y:S04]  /*71170*/  LDL.LU.64 R6, [R1+0x458] ;  /* 0x0004580001067983 */ /* 0x001ea80000300a00 */
[----:B------:R-:W3:Y:S04]  /*71180*/  LDL.LU.64 R22, [R1+0x3a0] ;  /* 0x0003a00001167983 */ /* 0x000ee80000300a00 */
[----:B---3--:R0:W-:Y:S04]  /*71190*/  STL.64 [R1+0x11c8], R22 ;  /* 0x0011c81601007387 */ /* 0x0081e80000100a00 */
[----:B0-----:R-:W3:Y:S04]  /*711a0*/  LDL.LU.64 R22, [R1+0x3a8] ;  /* 0x0003a80001167983 */ /* 0x001ee80000300a00 */
        /* <DEDUP_REMOVED lines=34> */
[----:B-----5:R-:W-:Y:S04]  /*713d0*/  STG.E.U8 desc[UR10][R10.64], R9 ;  /* 0x000000090a007986 */ /* 0x020fe8000c10110a */
[----:B------:R-:W-:Y:S04]  /*713e0*/  STG.E.U8 desc[UR10][R12.64], R8 ;  /* 0x000000080c007986 */ /* 0x000fe8000c10110a */
[----:B----4-:R-:W-:Y:S04]  /*713f0*/  STG.E.U8 desc[UR10][R14.64], R3 ;  /* 0x000000030e007986 */ /* 0x010fe8000c10110a */
[----:B------:R-:W-:Y:S04]  /*71400*/  STG.E.U8 desc[UR10][R28.64], R2 ;  /* 0x000000021c007986 */ /* 0x000fe8000c10110a */
[----:B--2---:R-:W-:Y:S04]  /*71410*/  STG.E.U8 desc[UR10][R6.64], R19 ;  /* 0x0000001306007986 */ /* 0x004fe8000c10110a */
[----:B---3--:R0:W-:Y:S04]  /*71420*/  STL.64 [R1+0x12c0], R22 ;  /* 0x0012c01601007387 */ /* 0x0081e80000100a00 */
[----:B0-----:R-:W2:Y:S04]  /*71430*/  LDL.LU.64 R22, [R1+0x438] ;  /* 0x0004380001167983 */ /* 0x001ea80000300a00 */
[----:B------:R-:W3:Y:S04]  /*71440*/  LDL.LU R18, [R1+0x86c] ;  /* 0x00086c0001127983 */ /* 0x000ee80000300800 */
[----:B------:R-:W4:Y:S04]  /*71450*/  LDL.LU.64 R20, [R1+0x398] ;  /* 0x0003980001147983 */ /* 0x000f280000300a00 */
[----:B------:R-:W4:Y:S04]  /*71460*/  LDL.LU R27, [R1+0x878] ;  /* 0x00087800011b7983 */ /* 0x000f280000300800 */
[----:B------:R-:W5:Y:S04]  /*71470*/  LDL.LU.64 R16, [R1+0x390] ;  /* 0x0003900001107983 */ /* 0x000f680000300a00 */
[----:B------:R-:W5:Y:S04]  /*71480*/  LDL.LU R4, [R1+0x884] ;  /* 0x0008840001047983 */ /* 0x000f680000300800 */
[----:B------:R-:W2:Y:S04]  /*71490*/  LDL.LU.64 R24, [R1+0x388] ;  /* 0x0003880001187983 */ /* 0x000ea80000300a00 */
[----:B------:R-:W2:Y:S04]  /*714a0*/  LDL.LU R5, [R1+0x830] ;  /* 0x0008300001057983 */ /* 0x000ea80000300800 */
        /* <DEDUP_REMOVED lines=9> */
[----:B------:R-:W3:Y:S04]  /*71540*/  LDL.LU R19, [R1+0x12e8] ;  /* 0x0012e80001137983 */ /* 0x000ee80000300800 */
[----:B--2---:R0:W-:Y:S04]  /*71550*/  STG.E.U8 desc[UR10][R6.64], R26 ;  /* 0x0000001a06007986 */ /* 0x0041e8000c10110a */
[----:B0-----:R-:W2:Y:S04]  /*71560*/  LDL.LU.64 R6, [R1+0x12e0] ;  /* 0x0012e00001067983 */ /* 0x001ea80000300a00 */
[----:B------:R-:W2:Y:S04]  /*71570*/  LDL.LU R26, [R1+0x12d8] ;  /* 0x0012d800011a7983 */ /* 0x000ea80000300800 */
[----:B--2---:R0:W-:Y:S04]  /*71580*/  STG.E.U8 desc[UR10][R6.64], R26 ;  /* 0x0000001a06007986 */ /* 0x0041e8000c10110a */
[----:B0-----:R-:W3:Y:S04]  /*71590*/  LDL.LU.64 R6, [R1+0x12d0] ;  /* 0x0012d00001067983 */ /* 0x001ee80000300a00 */
[----:B------:R-:W2:Y:S04]  /*715a0*/  LDL.LU R26, [R1+0x860] ;  /* 0x00086000011a7983 */ /* 0x000ea80000300800 */
[----:B---3--:R0:W-:Y:S04]  /*715b0*/  STG.E.U8 desc[UR10][R6.64], R19 ;  /* 0x0000001306007986 */ /* 0x0081e8000c10110a */
        /* <DEDUP_REMOVED lines=10> */
[----:B------:R-:W3:Y:S04]  /*71660*/  LDL.LU R6, [R1+0x12a8] ;  /* 0x0012a80001067983 */ /* 0x000ee80000300800 */
        /* <DEDUP_REMOVED lines=34> */
[----:B0-----:R-:W2:Y:S04]  /*71890*/  LDL.LU.64 R22, [R1+0x11f0] ;  /* 0x0011f00001167983 */ /* 0x001ea80000300a00 */
[----:B------:R-:W3:Y:S04]  /*718a0*/  LDL.LU R6, [R1+0x11e8] ;  /* 0x0011e80001067983 */ /* 0x000ee80000300800 */
[----:B--2---:R0:W-:Y:S04]  /*718b0*/  STG.E.U8 desc[UR10][R22.64], R0 ;  /* 0x0000000016007986 */ /* 0x0041e8000c10110a */
[----:B0-----:R-:W2:Y:S04]  /*718c0*/  LDL.LU.64 R22, [R1+0x11e0] ;  /* 0x0011e00001167983 */ /* 0x001ea80000300a00 */
[----:B--2---:R0:W-:Y:S04]  /*718d0*/  STG.E.U8 desc[UR10][R22.64], R7 ;  /* 0x0000000716007986 */ /* 0x0041e8000c10110a */
[----:B0-----:R-:W2:Y:S04]  /*718e0*/  LDL.LU.64 R22, [R1+0x11d8] ;  /* 0x0011d80001167983 */ /* 0x001ea80000300a00 */
[----:B--2---:R0:W-:Y:S04]  /*718f0*/  STG.E.U8 desc[UR10][R22.64], R19 ;  /* 0x0000001316007986 */ /* 0x0041e8000c10110a */
[----:B0-----:R-:W2:Y:S04]  /*71900*/  LDL.LU.64 R22, [R1+0x11d0] ;  /* 0x0011d00001167983 */ /* 0x001ea80000300a00 */
[----:B--2---:R0:W-:Y:S04]  /*71910*/  STG.E.U8 desc[UR10][R22.64], R26 ;  /* 0x0000001a16007986 */ /* 0x0041e8000c10110a */
[----:B0-----:R-:W2:Y:S04]  /*71920*/  LDL.LU.64 R22, [R1+0x11c8] ;  /* 0x0011c80001167983 */ /* 0x001ea80000300a00 */
        /* <DEDUP_REMOVED lines=78> */
[----:B------:R-:W-:Y:S04]  /*71e10*/  STG.E.U8 desc[UR10][R22.64], R18 ;  /* 0x0000001216007986 */ /* 0x000fe8000c10110a */
[----:B----4-:R-:W-:Y:S04]  /*71e20*/  STG.E.U8 desc[UR10][R20.64], R27 ;  /* 0x0000001b14007986 */ /* 0x010fe8000c10110a */
[----:B-----5:R-:W-:Y:S04]  /*71e30*/  STG.E.U8 desc[UR10][R16.64], R4 ;  /* 0x0000000410007986 */ /* 0x020fe8000c10110a */
[----:B------:R-:W-:Y:S04]  /*71e40*/  STG.E.U8 desc[UR10][R24.64], R5 ;  /* 0x0000000518007986 */ /* 0x000fe8000c10110a */
[----:B------:R-:W-:Y:S04]  /*71e50*/  STG.E.U8 desc[UR10][R2.64], R8 ;  /* 0x0000000802007986 */ /* 0x000fe8000c10110a */
[----:B---3--:R0:W-:Y:S04]  /*71e60*/  STL.64 [R1+0x11c0], R6 ;  /* 0x0011c00601007387 */ /* 0x0081e80000100a00 */
[----:B0-----:R-:W2:Y:S04]  /*71e70*/  LDL.LU.64 R6, [R1+0x358] ;  /* 0x0003580001067983 */ /* 0x001ea80000300a00 */
[----:B------:R-:W3:Y:S04]  /*71e80*/  LDL.LU.64 R2, [R1+0x2b0] ;  /* 0x0002b00001027983 */ /* 0x000ee80000300a00 */
[----:B------:R-:W-:Y:S04]  /*71e90*/  STG.E.U8 desc[UR10][R10.64], R9 ;  /* 0x000000090a007986 */ /* 0x000fe8000c10110a */
[----:B------:R-:W-:Y:S04]  /*71ea0*/  STG.E.U8 desc[UR10][R12.64], R28 ;  /* 0x0000001c0c007986 */ /* 0x000fe8000c10110a */
[----:B------:R-:W-:Y:S04]  /*71eb0*/  STG.E.U8 desc[UR10][R14.64], R29 ;  /* 0x0000001d0e007986 */ /* 0x000fe8000c10110a */
[----:B---3--:R0:W-:Y:S04]  /*71ec0*/  STL.64 [R1+0x1088], R2 ;  /* 0x0010880201007387 */ /* 0x0081e80000100a00 */
[----:B0-----:R-:W3:Y:S04]  /*71ed0*/  LDL.LU.64 R2, [R1+0x2b8] ;  /* 0x0002b80001027983 */ /* 0x001ee80000300a00 */
[----:B------:R-:W4:Y:S04]  /*71ee0*/  LDL.LU R19, [R1+0x714] ;  /* 0x0007140001137983 */ /* 0x000f280000300800 */
[----:B------:R-:W5:Y:S04]  /*71ef0*/  LDL.LU.64 R10, [R1+0x2a8] ;  /* 0x0002a800010a7983 */ /* 0x000f680000300a00 */
[----:B------:R-:W5:Y:S04]  /*71f00*/  LDL.LU R26, [R1+0x708] ;  /* 0x00070800011a7983 */ /* 0x000f680000300800 */
        /* <DEDUP_REMOVED lines=9> */
[----:B------:R-:W3:Y:S04]  /*71fa0*/  LDL.LU.64 R12, [R1+0x278] ;  /* 0x00027800010c7983 */ /* 0x000ee80000300a00 */
[----:B------:R-:W3:Y:S04]  /*71fb0*/  LDL.LU.64 R14, [R1+0x270] ;  /* 0x00027000010e7983 */ /* 0x000ee80000300a00 */
        /* <DEDUP_REMOVED lines=60> */
[----:B---3--:R0:W-:Y:S04]  /*72380*/  STG.E.U8 desc[UR10][R2.64], R7 ;  /* 0x0000000702007986 */ /* 0x0081e8000c10110a */
[----:B0-----:R-:W4:Y:S04]  /*72390*/  LDL.LU.64 R2, [R1+0x1088] ;  /* 0x0010880001027983 */ /* 0x001f280000300a00 */
[----:B----4-:R0:W-:Y:S04]  /*723a0*/  STG.E.U8 desc[UR10][R2.64], R19 ;  /* 0x0000001302007986 */ /* 0x0101e8000c10110a */
[----:B-----5:R1:W-:Y:S04]  /*723b0*/  STG.E.U8 desc[UR10][R10.64], R26 ;  /* 0x0000001a0a007986 */ /* 0x0203e8000c10110a */
[----:B------:R-:W-:Y:S04]  /*723c0*/  STG.E.U8 desc[UR10][R22.64], R18 ;  /* 0x0000001216007986 */ /* 0x000fe8000c10110a */
[----:B0-----:R-:W2:Y:S04]  /*723d0*/  LDL.LU.64 R2, [R1+0x1080] ;  /* 0x0010800001027983 */ /* 0x001ea80000300a00 */
[----:B------:R-:W-:Y:S04]  /*723e0*/  STG.E.U8 desc[UR10][R20.64], R27 ;  /* 0x0000001b14007986 */ /* 0x000fe8000c10110a */
[----:B-1----:R-:W3:Y:S04]  /*723f0*/  LDL.LU.64 R10, [R1+0x1078] ;  /* 0x00107800010a7983 */ /* 0x002ee80000300a00 */
[----:B------:R0:W-:Y:S04]  /*72400*/  STG.E.U8 desc[UR10][R16.64], R4 ;  /* 0x0000000410007986 */ /* 0x0001e8000c10110a */
[----:B------:R1:W-:Y:S04]  /*72410*/  STG.E.U8 desc[UR10][R24.64], R5 ;  /* 0x0000000518007986 */ /* 0x0003e8000c10110a */
[----:B0-----:R-:W4:Y:S04]  /*72420*/  LDL.LU R16, [R1+0x69c] ;  /* 0x00069c0001107983 */ /* 0x001f280000300800 */
[----:B-1----:R-:W5:Y:S04]  /*72430*/  LDL.LU R24, [R1+0x690] ;  /* 0x0006900001187983 */ /* 0x002f680000300800 */
[----:B------:R-:W2:Y:S04]  /*72440*/  LDL.LU R27, [R1+0x67c] ;  /* 0x00067c00011b7983 */ /* 0x000ea80000300800 */
[----:B------:R-:W2:Y:S04]  /*72450*/  LDL.LU R26, [R1+0x670] ;  /* 0x00067000011a7983 */ /* 0x000ea80000300800 */
[----:B--2---:R0:W-:Y:S04]  /*72460*/  STL.64 [R1+0x1060], R26 ;  /* 0x0010601a01007387 */ /* 0x0041e80000100a00 */
[----:B0-----:R-:W2:Y:S04]  /*72470*/  LDL.LU.64 R26, [R1+0x258] ;  /* 0x00025800011a7983 */ /* 0x001ea80000300a00 */
[----:B--2---:R0:W-:Y:S04]  /*72480*/  STL.64 [R1+0x1070], R26 ;  /* 0x0010701a01007387 */ /* 0x0041e80000100a00 */
[----:B0-----:R-:W4:Y:S04]  /*72490*/  LDL.LU.64 R26, [R1+0x260] ;  /* 0x00026000011a7983 */ /* 0x001f280000300a00 */
        /* <DEDUP_REMOVED lines=21> */
[----:B------:R-:W2:Y:S04]  /*725f0*/  LDL.LU R7, [R1+0x92c] ;  /* 0x00092c0001077983 */ /* 0x000ea80000300800 */
        /* <DEDUP_REMOVED lines=10> */
[----:B------:R-:W2:Y:S04]  /*726a0*/  LDL.LU R17, [R1+0x938] ;  /* 0x0009380001117983 */ /* 0x000ea80000300800 */
        /* <DEDUP_REMOVED lines=31> */
[----:B---3--:R-:W-:Y:S04]  /*728a0*/  STG.E.U8 desc[UR10][R8.64], R11 ;  /* 0x0000000b08007986 */ /* 0x008fe8000c10110a */
[----:B------:R-:W-:Y:S04]  /*728b0*/  STG.E.U8 desc[UR10][R12.64], R10 ;  /* 0x0000000a0c007986 */ /* 0x000fe8000c10110a */
[----:B------:R-:W-:Y:S04]  /*728c0*/  STG.E.U8 desc[UR10][R14.64], R3 ;  /* 0x000000030e007986 */ /* 0x000fe8000c10110a */
[----:B------:R-:W-:Y:S04]  /*728d0*/  STG.E.U8 desc[UR10][R28.64], R2 ;  /* 0x000000021c007986 */ /* 0x000fe8000c10110a */
[----:B----4-:R-:W-:Y:S04]  /*728e0*/  STG.E.U8 desc[UR10][R26.64], R16 ;  /* 0x000000101a007986 */ /* 0x010fe8000c10110a */
[----:B--2---:R0:W-:Y:S04]  /*728f0*/  STL.64 [R1+0x1020], R18 ;  /* 0x0010201201007387 */ /* 0x0041e80000100a00 */
[----:B0-----:R-:W2:Y:S04]  /*72900*/  LDL.LU.64 R18, [R1+0x228] ;  /* 0x0002280001127983 */ /* 0x001ea80000300a00 */
[----:B------:R-:W3:Y:S04]  /*72910*/  LDL.LU R25, [R1+0x864] ;  /* 0x0008640001197983 */ /* 0x000ee80000300800 */
[----:B------:R-:W4:Y:S04]  /*72920*/  LDL.LU.64 R22, [R1+0x198] ;  /* 0x0001980001167983 */ /* 0x000f280000300a00 */
[----:B------:R-:W4:Y:S04]  /*72930*/  LDL.LU R4, [R1+0x870] ;  /* 0x0008700001047983 */ /* 0x000f280000300800 */
        /* <DEDUP_REMOVED lines=10> */
[----:B------:R-:W5:Y:S04]  /*729e0*/  LDL.LU.64 R26, [R1+0x1070] ;  /* 0x00107000011a7983 */ /* 0x000f680000300a00 */
[----:B------:R-:W2:Y:S04]  /*729f0*/  LDL.LU R16, [R1+0x1068] ;  /* 0x0010680001107983 */ /* 0x000ea80000300800 */
[----:B-----5:R0:W-:Y:S04]  /*72a00*/  STG.E.U8 desc[UR10][R26.64], R24 ;  /* 0x000000181a007986 */ /* 0x0201e8000c10110a */
[----:B0-----:R-:W5:Y:S04]  /*72a10*/  LDL.LU.64 R26, [R1+0x1060] ;  /* 0x00106000011a7983 */ /* 0x001f680000300a00 */
[----:B------:R-:W2:Y:S04]  /*72a20*/  LDL.LU R24, [R1+0x1058] ;  /* 0x0010580001187983 */ /* 0x000ea80000300800 */
[----:B-----5:R0:W-:Y:S04]  /*72a30*/  STG.E.U8 desc[UR10][R6.64], R27 ;  /* 0x0000001b06007986 */ /* 0x0201e8000c10110a */
[----:B0-----:R-:W5:Y:S04]  /*72a40*/  LDL.LU.64 R6, [R1+0x1050] ;  /* 0x0010500001067983 */ /* 0x001f680000300a00 */
[----:B------:R-:W2:Y:S04]  /*72a50*/  LDL.LU R27, [R1+0x1048] ;  /* 0x00104800011b7983 */ /* 0x000ea80000300800 */
[----:B-----5:R0:W-:Y:S04]  /*72a60*/  STG.E.U8 desc[UR10][R6.64], R26 ;  /* 0x0000001a06007986 */ /* 0x0201e8000c10110a */
[----:B0-----:R-:W2:Y:S04]  /*72a70*/  LDL.LU.64 R6, [R1+0x1040] ;  /* 0x0010400001067983 */ /* 0x001ea80000300a00 */
[----:B--2---:R0:W-:Y:S04]  /*72a80*/  STG.E.U8 desc[UR10][R6.64], R27 ;  /* 0x0000001b06007986 */ /* 0x0041e8000c10110a */
[----:B0-----:R-:W2:Y:S04]  /*72a90*/  LDL.LU.64 R6, [R1+0x1038] ;  /* 0x0010380001067983 */ /* 0x001ea80000300a00 */
[----:B------:R-:W5:Y:S04]  /*72aa0*/  LDL.LU.64 R26, [R1+0x1a8] ;  /* 0x0001a800011a7983 */ /* 0x000f680000300a00 */
[----:B--2---:R0:W-:Y:S04]  /*72ab0*/  STG.E.U8 desc[UR10][R6.64], R24 ;  /* 0x0000001806007986 */ /* 0x0041e8000c10110a */
[----:B0-----:R-:W2:Y:S04]  /*72ac0*/  LDL.LU.64 R6, [R1+0x1030] ;  /* 0x0010300001067983 */ /* 0x001ea80000300a00 */
[----:B------:R-:W3:Y:S04]  /*72ad0*/  LDL.LU R24, [R1+0x90c] ;  /* 0x00090c0001187983 */ /* 0x000ee80000300800 */
        /* <DEDUP_REMOVED lines=38> */
[----:B---3--:R0:W-:Y:S04]  /*72d40*/  STG.E.U8 desc[UR10][R18.64], R16 ;  /* 0x0000001012007986 */ /* 0x0081e8000c10110a */
[----:B0-----:R-:W3:Y:S04]  /*72d50*/  LDL.LU.64 R18, [R1+0xf70] ;  /* 0x000f700001127983 */ /* 0x001ee80000300a00 */
[----:B---3--:R0:W-:Y:S04]  /*72d60*/  STG.E.U8 desc[UR10][R18.64], R24 ;  /* 0x0000001812007986 */ /* 0x0081e8000c10110a */
[----:B0-----:R-:W2:Y:S04]  /*72d70*/  LDL.LU.64 R18, [R1+0xf68] ;  /* 0x000f680001127983 */ /* 0x001ea80000300a00 */
[----:B--2---:R0:W-:Y:S04]  /*72d80*/  STG.E.U8 desc[UR10][R18.64], R0 ;  /* 0x0000000012007986 */ /* 0x0041e8000c10110a */
[----:B0-----:R-:W2:Y:S04]  /*72d90*/  LDL.LU.64 R18, [R1+0xf60] ;  /* 0x000f600001127983 */ /* 0x001ea80000300a00 */
[----:B--2---:R0:W-:Y:S04]  /*72da0*/  STG.E.U8 desc[UR10][R18.64], R7 ;  /* 0x0000000712007986 */ /* 0x0041e8000c10110a */
[----:B0-----:R-:W2:Y:S04]  /*72db0*/  LDL.LU.64 R18, [R1+0xf58] ;  /* 0x000f580001127983 */ /* 0x001ea80000300a00 */
[----:B-----5:R-:W-:Y:S04]  /*72dc0*/  STG.E.U8 desc[UR10][R26.64], R17 ;  /* 0x000000111a007986 */ /* 0x020fe8000c10110a */
[----:B--2---:R0:W-:Y:S04]  /*72dd0*/  STG.E.U8 desc[UR10][R18.64], R25 ;  /* 0x0000001912007986 */ /* 0x0041e8000c10110a */
        /* <DEDUP_REMOVED lines=35> */
[----:B----4-:R-:W-:Y:S04]  /*73010*/  STG.E.U8 desc[UR10][R22.64], R4 ;  /* 0x0000000416007986 */ /* 0x010fe8000c10110a */
[----:B------:R-:W-:Y:S04]  /*73020*/  STG.E.U8 desc[UR10][R20.64], R5 ;  /* 0x0000000514007986 */ /* 0x000fe8000c10110a */
[----:B------:R-:W-:Y:S04]  /*73030*/  STG.E.U8 desc[UR10][R8.64], R2 ;  /* 0x0000000208007986 */ /* 0x000fe8000c10110a */
[----:B--2---:R0:W-:Y:S04]  /*73040*/  STL [R1+0xf48], R18 ;  /* 0x000f481201007387 */ /* 0x0041e80000100800 */
[----:B0-----:R-:W2:Y:S04]  /*73050*/  LDL.LU R18, [R1+0x858] ;  /* 0x0008580001127983 */ /* 0x001ea80000300800 */
        /* <DEDUP_REMOVED lines=40> */
[----:B------:R-:W-:Y:S04]  /*732e0*/  STG.E.U8 desc[UR10][R10.64], R3 ;  /* 0x000000030a007986 */ /* 0x000fe8000c10110a */
[----:B------:R-:W-:Y:S04]  /*732f0*/  STG.E.U8 desc[UR10][R12.64], R28 ;  /* 0x0000001c0c007986 */ /* 0x000fe8000c10110a */
[----:B------:R-:W-:Y:S04]  /*73300*/  STG.E.U8 desc[UR10][R14.64], R29 ;  /* 0x0000001d0e007986 */ /* 0x000fe8000c10110a */
[----:B----4-:R0:W-:Y:S04]  /*73310*/  STL.64 [R1+0xf50], R8 ;  /* 0x000f500801007387 */ /* 0x0101e80000100a00 */
[----:B0-----:R-:W2:Y:S04]  /*73320*/  LDL.LU.64 R8, [R1+0x168] ;  /* 0x0001680001087983 */ /* 0x001ea80000300a00 */
[----:B------:R-:W4:Y:S04]  /*73330*/  LDL.LU R24, [R1+0x744] ;  /* 0x0007440001187983 */ /* 0x000f280000300800 */
[----:B------:R-:W5:Y:S04]  /*73340*/  LDL.LU.64 R2, [R1+0xc0] ;  /* 0x0000c00001027983 */ /* 0x000f680000300a00 */
[----:B------:R-:W5:Y:S04]  /*73350*/  LDL.LU R0, [R1+0x730] ;  /* 0x0007300001007983 */ /* 0x000f680000300800 */
[----:B------:R-:W3:Y:S04]  /*73360*/  LDL.LU.64 R10, [R1+0xb8] ;  /* 0x0000b800010a7983 */ /* 0x000ee80000300a00 */
[----:B------:R-:W3:Y:S04]  /*73370*/  LDL.LU.64 R28, [R1+0xb0] ;  /* 0x0000b000011c7983 */ /* 0x000ee80000300a00 */
        /* <DEDUP_REMOVED lines=69> */
[----:B----4-:R0:W-:Y:S04]  /*737d0*/  STG.E.U8 desc[UR10][R8.64], R24 ;  /* 0x0000001808007986 */ /* 0x0101e8000c10110a */
[----:B-----5:R1:W-:Y:S04]  /*737e0*/  STG.E.U8 desc[UR10][R2.64], R0 ;  /* 0x0000000002007986 */ /* 0x0203e8000c10110a */
[----:B0-----:R-:W3:Y:S04]  /*737f0*/  LDL.LU.64 R8, [R1+0xe18] ;  /* 0x000e180001087983 */ /* 0x001ee80000300a00 */
[----:B-1----:R-:W4:Y:S04]  /*73800*/  LDL.LU.64 R2, [R1+0xe10] ;  /* 0x000e100001027983 */ /* 0x002f280000300a00 */
[----:B----4-:R0:W-:Y:S04]  /*73810*/  STG.E.U8 desc[UR10][R10.64], R3 ;  /* 0x000000030a007986 */ /* 0x0101e8000c10110a */
[----:B0-----:R-:W4:Y:S04]  /*73820*/  LDL.LU.64 R10, [R1+0xe08] ;  /* 0x000e0800010a7983 */ /* 0x001f280000300a00 */
[----:B------:R0:W-:Y:S04]  /*73830*/  STG.E.U8 desc[UR10][R28.64], R2 ;  /* 0x000000021c007986 */ /* 0x0001e8000c10110a */
[----:B------:R-:W5:Y:S04]  /*73840*/  LDL.LU R3, [R1+0xe00] ;  /* 0x000e000001037983 */ /* 0x000f680000300800 */
[----:B------:R-:W-:Y:S04]  /*73850*/  STG.E.U8 desc[UR10][R6.64], R19 ;  /* 0x0000001306007986 */ /* 0x000fe8000c10110a */
[----:B------:R-:W-:Y:S04]  /*73860*/  STG.E.U8 desc[UR10][R26.64], R17 ;  /* 0x000000111a007986 */ /* 0x000fe8000c10110a */
[----:B------:R1:W-:Y:S04]  /*73870*/  STG.E.U8 desc[UR10][R22.64], R25 ;  /* 0x0000001916007986 */ /* 0x0003e8000c10110a */
[----:B0-----:R-:W2:Y:S04]  /*73880*/  LDL.LU.64 R28, [R1+0xdf8] ;  /* 0x000df800011c7983 */ /* 0x001ea80000300a00 */
[----:B------:R-:W2:Y:S04]  /*73890*/  LDL.LU R2, [R1+0xdf0] ;  /* 0x000df00001027983 */ /* 0x000ea80000300800 */
[----:B-1----:R-:W2:Y:S04]  /*738a0*/  LDL.LU.64 R22, [R1+0x70] ;  /* 0x0000700001167983 */ /* 0x002ea80000300a00 */
[----:B----4-:R0:W-:Y:S04]  /*738b0*/  STG.E.U8 desc[UR10][R20.64], R11 ;  /* 0x0000000b14007986 */ /* 0x0101e8000c10110a */
[----:B------:R1:W-:Y:S04]  /*738c0*/  STG.E.U8 desc[UR10][R4.64], R10 ;  /* 0x0000000a04007986 */ /* 0x0003e8000c10110a */
[----:B0-----:R-:W4:Y:S04]  /*738d0*/  LDL.LU R21, [R1+0x6b8] ;  /* 0x0006b80001157983 */ /* 0x001f280000300800 */
[----:B------:R-:W2:Y:S04]  /*738e0*/  LDL.LU R20, [R1+0x6ac] ;  /* 0x0006ac0001147983 */ /* 0x000ea80000300800 */
[----:B------:R-:W2:Y:S04]  /*738f0*/  LDL.LU R17, [R1+0x6a0] ;  /* 0x0006a00001117983 */ /* 0x000ea80000300800 */
[----:B------:R-:W2:Y:S04]  /*73900*/  LDL.LU R25, [R1+0x694] ;  /* 0x0006940001197983 */ /* 0x000ea80000300800 */
[----:B-1----:R-:W2:Y:S04]  /*73910*/  LDL.LU.64 R4, [R1+0x50] ;  /* 0x0000500001047983 */ /* 0x002ea80000300a00 */
[----:B--2---:R0:W-:Y:S04]  /*73920*/  STL.64 [R1+0xdd0], R4 ;  /* 0x000dd00401007387 */ /* 0x0041e80000100a00 */
[----:B0-----:R-:W2:Y:S04]  /*73930*/  LDL.LU.64 R4, [R1+0x58] ;  /* 0x0000580001047983 */ /* 0x001ea80000300a00 */
[----:B--2---:R0:W-:Y:S04]  /*73940*/  STL.64 [R1+0xde0], R4 ;  /* 0x000de00401007387 */ /* 0x0041e80000100a00 */
[----:B0-----:R-:W2:Y:S04]  /*73950*/  LDL.LU.64 R4, [R1+0x60] ;  /* 0x0000600001047983 */ /* 0x001ea80000300a00 */
[----:B---3--:R0:W-:Y:S04]  /*73960*/  STG.E.U8 desc[UR10][R12.64], R9 ;  /* 0x000000090c007986 */ /* 0x0081e8000c10110a */
[----:B------:R1:W-:Y:S01]  /*73970*/  STG.E.U8 desc[UR10][R14.64], R8 ;  /* 0x000000080e007986 */ /* 0x0003e2000c10110a */
[----:B-----5:R-:W-:-:S02]  /*73980*/  IMAD.MOV.U32 R10, RZ, RZ, R3 ;  /* 0x000000ffff0a7224 */ /* 0x020fc400078e0003 */
[----:B------:R-:W-:Y:S01]  /*73990*/  IMAD.MOV.U32 R11, RZ, RZ, R2 ;  /* 0x000000ffff0b7224 */ /* 0x000fe200078e0002 */
[----:B0-----:R-:W-:Y:S01]  /*739a0*/  MOV R9, R28 ;  /* 0x0000001c00097202 */ /* 0x001fe20000000f00 */
[----:B-1----:R-:W-:Y:S01]  /*739b0*/  IMAD.MOV.U32 R8, RZ, RZ, R29 ;  /* 0x000000ffff087224 */ /* 0x002fe200078e001d */
[----:B--2---:R0:W-:Y:S04]  /*739c0*/  STL.64 [R1+0xde8], R4 ;  /* 0x000de80401007387 */ /* 0x0041e80000100a00 */
[----:B0-----:R-:W2:Y:S04]  /*739d0*/  LDL.LU.64 R4, [R1+0x68] ;  /* 0x0000680001047983 */ /* 0x001ea80000300a00 */
[----:B------:R-:W3:Y:S04]  /*739e0*/  LDL.LU R0, [R1+0x680] ;  /* 0x0006800001007983 */ /* 0x000ee80000300800 */
[----:B------:R-:W5:Y:S04]  /*739f0*/  LDL.LU.64 R2, [R1+0x48] ;  /* 0x0000480001027983 */ /* 0x000f680000300a00 */
[----:B------:R-:W3:Y:S04]  /*73a00*/  LDL.LU.64 R28, [R1+0x40] ;  /* 0x00004000011c7983 */ /* 0x000ee80000300a00 */
[----:B------:R-:W-:Y:S04]  /*73a10*/  STL.64 [R1+0xd88], R10 ;  /* 0x000d880a01007387 */ /* 0x000fe80000100a00 */
[----:B------:R0:W-:Y:S04]  /*73a20*/  STL.64 [R1+0xd80], R8 ;  /* 0x000d800801007387 */ /* 0x0001e80000100a00 */
[----:B0-----:R-:W3:Y:S04]  /*73a30*/  LDL.LU R8, [R1+0x20] ;  /* 0x0000200001087983 */ /* 0x001ee80000300800 */
[----:B------:R-:W3:Y:S04]  /*73a40*/  LDL.LU R9, [R1+0x24] ;  /* 0x0000240001097983 */ /* 0x000ee80000300800 */
[----:B------:R-:W3:Y:S04]  /*73a50*/  LDL.LU R10, [R1+0x28] ;  /* 0x00002800010a7983 */ /* 0x000ee80000300800 */
[----:B------:R-:W3:Y:S04]  /*73a60*/  LDL.LU R11, [R1+0x2c] ;  /* 0x00002c00010b7983 */ /* 0x000ee80000300800 */
[----:B----4-:R-:W-:Y:S04]  /*73a70*/  STG.E.U8 desc[UR10][R22.64], R21 ;  /* 0x0000001516007986 */ /* 0x010fe8000c10110a */
[----:B--2---:R-:W-:Y:S04]  /*73a80*/  STG.E.U8 desc[UR10][R4.64], R20 ;  /* 0x0000001404007986 */ /* 0x004fe8000c10110a */
[----:B---3--:R-:W-:Y:S04]  /*73a90*/  STL.64 [R1+0xd98], R10 ;  /* 0x000d980a01007387 */ /* 0x008fe80000100a00 */
[----:B------:R0:W-:Y:S04]  /*73aa0*/  STL.64 [R1+0xd90], R8 ;  /* 0x000d900801007387 */ /* 0x0001e80000100a00 */
[----:B0-----:R-:W2:Y:S04]  /*73ab0*/  LDL.LU R8, [R1+0x30] ;  /* 0x0000300001087983 */ /* 0x001ea80000300800 */
[----:B------:R-:W2:Y:S04]  /*73ac0*/  LDL.LU R9, [R1+0x34] ;  /* 0x0000340001097983 */ /* 0x000ea80000300800 */
[----:B------:R-:W2:Y:S04]  /*73ad0*/  LDL.LU R10, [R1+0x38] ;  /* 0x00003800010a7983 */ /* 0x000ea80000300800 */
[----:B------:R-:W2:Y:S04]  /*73ae0*/  LDL.LU R11, [R1+0x3c] ;  /* 0x00003c00010b7983 */ /* 0x000ea80000300800 */
[----:B------:R-:W3:Y:S04]  /*73af0*/  LDL.LU R7, [R1+0x9d4] ;  /* 0x0009d40001077983 */ /* 0x000ee80000300800 */
[----:B------:R-:W4:Y:S04]  /*73b00*/  LDL.LU R12, [R1] ;  /* 0x00000000010c7983 */ /* 0x000f280000300800 */
[----:B------:R-:W4:Y:S04]  /*73b10*/  LDL.LU R13, [R1+0x4] ;  /* 0x00000400010d7983 */ /* 0x000f280000300800 */
[----:B------:R-:W4:Y:S04]  /*73b20*/  LDL.LU R14, [R1+0x8] ;  /* 0x00000800010e7983 */ /* 0x000f280000300800 */
        /* <DEDUP_REMOVED lines=9> */
[----:B------:R-:W2:Y:S04]  /*73bc0*/  LDL.LU.64 R4, [R1+0xde8] ;  /* 0x000de80001047983 */ /* 0x000ea80000300a00 */
[----:B------:R-:W3:Y:S04]  /*73bd0*/  LDL.LU R21, [R1+0x688] ;  /* 0x0006880001157983 */ /* 0x000ee80000300800 */
        /* <DEDUP_REMOVED lines=8> */
[----:B0-----:R-:W5:Y:S04]  /*73c60*/  LDL.LU.64 R4, [R1+0xdc0] ;  /* 0x000dc00001047983 */ /* 0x001f680000300a00 */
[----:B-----5:R0:W-:Y:S04]  /*73c70*/  STG.E.U8 desc[UR10][R2.64], R5 ;  /* 0x0000000502007986 */ /* 0x0201e8000c10110a */
[----:B------:R1:W-:Y:S04]  /*73c80*/  STG.E.U8 desc[UR10][R28.64], R4 ;  /* 0x000000041c007986 */ /* 0x0003e8000c10110a */
[----:B0-----:R-:W2:Y:S04]  /*73c90*/  LDL.LU.64 R2, [R1+0xdb8] ;  /* 0x000db80001027983 */ /* 0x001ea80000300a00 */
[----:B------:R-:W5:Y:S04]  /*73ca0*/  LDL.LU R5, [R1+0xdb0] ;  /* 0x000db00001057983 */ /* 0x000f680000300800 */
[----:B-1----:R-:W3:Y:S04]  /*73cb0*/  LDL.LU.64 R28, [R1+0xda8] ;  /* 0x000da800011c7983 */ /* 0x002ee80000300a00 */
[----:B------:R-:W5:Y:S01]  /*73cc0*/  LDL.LU R4, [R1+0xda0] ;  /* 0x000da00001047983 */ /* 0x000f620000300800 */
[----:B------:R-:W0:Y:S03]  /*73cd0*/  S2R R0, SR_TID.X ;  /* 0x0000000000007919 */ /* 0x000e260000002100 */
[----:B---3--:R1:W-:Y:S04]  /*73ce0*/  STG.E.U8 desc[UR10][R28.64], R25 ;  /* 0x000000191c007986 */ /* 0x0083e8000c10110a */
[----:B--2---:R2:W-:Y:S04]  /*73cf0*/  STG.E.U8 desc[UR10][R2.64], R17 ;  /* 0x0000001102007986 */ /* 0x0045e8000c10110a */
[----:B-1----:R-:W3:Y:S04]  /*73d00*/  LDL.LU R28, [R1+0x8a4] ;  /* 0x0008a400011c7983 */ /* 0x002ee80000300800 */
[----:B------:R-:W3:Y:S04]  /*73d10*/  LDL.LU R29, [R1+0x898] ;  /* 0x00089800011d7983 */ /* 0x000ee80000300800 */
[----:B--2---:R-:W2:Y:S01]  /*73d20*/  LDL.LU.64 R2, [R1+0x918] ;  /* 0x0009180001027983 */ /* 0x004ea20000300a00 */
[----:B0-----:R-:W-:-:S04]  /*73d30*/  SHF.L.U32 R0, R0, 0x2, RZ ;  /* 0x0000000200007819 */ /* 0x001fc800000006ff */
[----:B------:R-:W-:Y:S01]  /*73d40*/  LOP3.LUT R0, R0, 0x70, RZ, 0xc0, !PT ;  /* 0x0000007000007812 */ /* 0x000fe200078ec0ff */
[----:B--2---:R0:W-:Y:S01]  /*73d50*/  STG.E.U8 desc[UR10][R2.64], R18 ;  /* 0x0000001202007986 */ /* 0x0041e2000c10110a */
[----:B------:R-:W-:Y:S01]  /*73d60*/  BAR.SYNC.DEFER_BLOCKING 0x0 ;  /* 0x0000000000007b1d */ /* 0x000fe20000010000 */
[----:B------:R-:W-:Y:S02]  /*73d70*/  FSEL R7, R7, -INF , P0 ;  /* 0xff80000007077808 */ /* 0x000fe40000000000 */
[----:B------:R-:W-:Y:S02]  /*73d80*/  FSEL R17, R24, -INF , P3 ;  /* 0xff80000018117808 */ /* 0x000fe40001800000 */
[----:B------:R-:W-:Y:S01]  /*73d90*/  FSEL R19, R19, -INF , P5 ;  /* 0xff80000013137808 */ /* 0x000fe20002800000 */
[----:B---3--:R-:W-:Y:S01]  /*73da0*/  FFMA R6, R6, 0.69314718246459960938, R28 ;  /* 0x3f31721806067823 */ /* 0x008fe2000000001c */
[----:B0-----:R-:W-:Y:S01]  /*73db0*/  FSEL R18, R16, -INF , P2 ;  /* 0xff80000010127808 */ /* 0x001fe20001000000 */
[----:B------:R-:W0:Y:S01]  /*73dc0*/  LDC.64 R2, c[0x0][0x3a0] ;  /* 0x0000e800ff027b82 */ /* 0x000e220000000a00 */
[----:B------:R1:W-:Y:S04]  /*73dd0*/  STS.128 [R0+UR6], R8 ;  /* 0x0000000800007988 */ /* 0x0003e80008000c06 */
[----:B-1----:R-:W2:Y:S04]  /*73de0*/  LDL.LU.64 R10, [R1+0xd98] ;  /* 0x000d9800010a7983 */ /* 0x002ea80000300a00 */
[----:B------:R-:W2:Y:S04]  /*73df0*/  LDL.LU.64 R8, [R1+0xd90] ;  /* 0x000d900001087983 */ /* 0x000ea80000300a00 */
[----:B--2---:R1:W-:Y:S04]  /*73e00*/  STS.128 [R0+UR6+0x80], R8 ;  /* 0x0000800800007988 */ /* 0x0043e80008000c06 */
[----:B-1----:R-:W2:Y:S04]  /*73e10*/  LDL.LU.64 R10, [R1+0xd88] ;  /* 0x000d8800010a7983 */ /* 0x002ea80000300a00 */
[----:B------:R-:W2:Y:S04]  /*73e20*/  LDL.LU.64 R8, [R1+0xd80] ;  /* 0x000d800001087983 */ /* 0x000ea80000300a00 */
[----:B----4-:R-:W-:Y:S04]  /*73e30*/  STS.128 [R0+UR6+0x180], R12 ;  /* 0x0001800c00007988 */ /* 0x010fe80008000c06 */
[----:B--2---:R1:W-:Y:S04]  /*73e40*/  STS.128 [R0+UR6+0x100], R8 ;  /* 0x0001000800007988 */ /* 0x0043e80008000c06 */
[----:B-1----:R-:W2:Y:S04]  /*73e50*/  LDL.LU.64 R10, [R1+0xd78] ;  /* 0x000d7800010a7983 */ /* 0x002ea80000300a00 */
[----:B------:R-:W2:Y:S04]  /*73e60*/  LDL.LU.64 R8, [R1+0xd70] ;  /* 0x000d700001087983 */ /* 0x000ea80000300a00 */
[----:B------:R-:W3:Y:S04]  /*73e70*/  LDL.LU.64 R14, [R1+0xd68] ;  /* 0x000d6800010e7983 */ /* 0x000ee80000300a00 */
[----:B------:R-:W3:Y:S01]  /*73e80*/  LDL.LU.64 R12, [R1+0xd60] ;  /* 0x000d6000010c7983 */ /* 0x000ee20000300a00 */
[----:B------:R-:W-:Y:S01]  /*73e90*/  FSEL R16, R27, -INF , P4 ;  /* 0xff8000001b107808 */ /* 0x000fe20002000000 */
[----:B------:R-:W-:-:S05]  /*73ea0*/  FFMA R7, R7, 0.69314718246459960938, R29 ;  /* 0x3f31721807077823 */ /* 0x000fca000000001d */
[----:B-----5:R-:W-:Y:S01]  /*73eb0*/  STS.128 [R0+UR6+0x300], R4 ;  /* 0x0003000400007988 */ /* 0x020fe20008000c06 */
[----:B------:R-:W-:-:S04]  /*73ec0*/  UIMAD UR4, UR8, UR4, URZ ;  /* 0x00000004080472a4 */ /* 0x000fc8000f8e02ff */
[----:B------:R-:W-:Y:S02]  /*73ed0*/  USHF.L.U32 UR7, UR4, 0x2, URZ ;  /* 0x0000000204077899 */ /* 0x000fe400080006ff */
[----:B------:R-:W-:Y:S01]  /*73ee0*/  UIMAD.WIDE UR4, UR4, 0x4, URZ ;  /* 0x00000004040478a5 */ /* 0x000fe2000f8e02ff */
[----:B---3--:R1:W-:Y:S04]  /*73ef0*/  STS.128 [R0+UR6+0x200], R12 ;  /* 0x0002000c00007988 */ /* 0x0083e80008000c06 */
[----:B--2---:R2:W-:Y:S01]  /*73f00*/  STS.128 [R0+UR6+0x280], R8 ;  /* 0x0002800800007988 */ /* 0x0045e20008000c06 */
[----:B-1----:R-:W-:Y:S01]  /*73f10*/  FFMA R12, R18, 0.69314718246459960938, R26 ;  /* 0x3f317218120c7823 */ /* 0x002fe2000000001a */
[----:B------:R-:W-:Y:S01]  /*73f20*/  FFMA R13, R17, 0.69314718246459960938, R23 ;  /* 0x3f317218110d7823 */ /* 0x000fe20000000017 */
[----:B------:R-:W-:Y:S01]  /*73f30*/  FFMA R14, R16, 0.69314718246459960938, R22 ;  /* 0x3f317218100e7823 */ /* 0x000fe20000000016 */
[----:B------:R-:W-:-:S05]  /*73f40*/  FFMA R15, R19, 0.69314718246459960938, R21 ;  /* 0x3f317218130f7823 */ /* 0x000fca0000000015 */
[----:B------:R2:W-:Y:S01]  /*73f50*/  STS.128 [R0+UR6+0x380], R12 ;  /* 0x0003800c00007988 */ /* 0x0005e20008000c06 */
[----:B------:R-:W-:Y:S01]  /*73f60*/  BAR.SYNC.DEFER_BLOCKING 0x0 ;  /* 0x0000000000007b1d */ /* 0x000fe20000010000 */
[C---:B------:R-:W-:Y:S02]  /*73f70*/  IMAD.SHL.U32 R17, R20.reuse, 0x4, RZ ;  /* 0x0000000414117824 */ /* 0x040fe400078e00ff */
[----:B------:R-:W-:-:S03]  /*73f80*/  IMAD.HI R16, R20, 0x4, RZ ;  /* 0x0000000414107827 */ /* 0x000fc600078e02ff */
[----:B0-----:R-:W-:-:S04]  /*73f90*/  IADD3 R2, P0, P2, R17, UR7, R2 ;  /* 0x0000000711027c10 */ /* 0x001fc8000fa1e002 */
[----:B------:R-:W-:Y:S01]  /*73fa0*/  IADD3.X R3, PT, PT, R16, UR5, R3, P0, P2 ;  /* 0x0000000510037c10 */ /* 0x000fe200087e4403 */
[----:B------:R-:W-:Y:S08]  /*73fb0*/  @P1 EXIT ;  /* 0x000000000000194d */ /* 0x000ff00003800000 */
[----:B------:R-:W3:Y:S04]  /*73fc0*/  LDL.LU R20, [R1+0x9e0] ;  /* 0x0009e00001147983 */ /* 0x000ee80000300800 */
[----:B---3--:R-:W0:Y:S04]  /*73fd0*/  LDS R5, [R20] ;  /* 0x0000000014057984 */ /* 0x008e280000000800 */
[----:B0-----:R-:W-:Y:S01]  /*73fe0*/  STG.E desc[UR10][R2.64], R5 ;  /* 0x0000000502007986 */ /* 0x001fe2000c10190a */
[----:B------:R-:W-:Y:S05]  /*73ff0*/  EXIT ;  /* 0x000000000000794d */ /* 0x000fea0003800000 */
.L_x_2:
[----:B------:R-:W-:-:S00]  /*74000*/  BRA `(.L_x_2) ;  /* 0xfffffffc00fc7947 */ /* 0x000fc0000383ffff */
[----:B------:R-:W-:-:S00]  /*74010*/  NOP ;  /* 0x0000000000007918 */ /* 0x000fc00000000000 */
        /* <DEDUP_REMOVED lines=14> */
.L_x_3:


//--------------------- .nv.global.init           --------------------------
	.section	.nv.global.init,"aw",@progbits
.nv.global.init:
	.type		_$_str,@object
	.size		_$_str,(.L_0 - _$_str)
_$_str:
        /*0000*/ 	.byte	0x5f, 0x5f, 0x43, 0x55, 0x44, 0x41, 0x5f, 0x46, 0x54, 0x5a, 0x00
.L_0:


//--------------------- .nv.shared.attn_fwd       --------------------------
	.section	.nv.shared.attn_fwd,"aw",@nobits
	.sectionflags	@""
	.align	16
	.zero		1024


//--------------------- .nv.shared.reserved.0     --------------------------
	.section	.nv.shared.reserved.0,"aw",@nobits
	.weak		__nv_reservedSMEM_offset_0_alias
	.size		__nv_reservedSMEM_offset_0_alias, 0, 64
	.other		__nv_reservedSMEM_offset_0_alias,@"STO_CUDA_RESERVED_SHARED STV_DEFAULT"
__nv_reservedSMEM_offset_0_alias:
	.zero		0
	.zero		64


//--------------------- .nv.constant0.attn_fwd    --------------------------
	.section	.nv.constant0.attn_fwd,"a",@progbits
	.sectionflags	@""
	.align	4
.nv.constant0.attn_fwd:
	.zero		1032


//--------------------- SYMBOLS --------------------------

	.type		.nv.reservedSmem.offset0,@object
	.size		.nv.reservedSmem.offset0,0x4
	.type		.nv.reservedSmem.cap,@object
	.size		.nv.reservedSmem.cap,0x4
